// Copyright (c) 2024, Jay Shah, Ganesh Bikshandi, Ying Zhang, Vijay Thakkar, Pradeep Ramani, Tri Dao.
// Splitting the different template instantiations to different files to speed up compilation.
// This file is auto-generated. See "generate_kernels.py"

#include "flash_bwd_launch_template.h"

#ifndef FLASHATTENTION_DISABLE_HDIM256
template<>
void run_mha_bwd_<90, cutlass::half_t, 256, true>(Flash_bwd_params &params, cudaStream_t stream) {
    run_mha_bwd_hdim256<90, cutlass::half_t, true>(params, stream);
}
#endif


// ===== COMPILED SASS (sm_103a) =====

	.target	sm_103a

	.elftype	@"ET_EXEC"


//--------------------- .note.nv.tkinfo           --------------------------
	.section	.note.nv.tkinfo,"",@"SHT_NOTE"
	.sectionflags	@"SHF_NOTE_NV_TKINFO"
	.tkinfo
        /*0018*/ 	.word	0x00000002
        /*0030*/ 	.string	""
        /*0030*/ 	.string	"ptxas"
        /*0030*/ 	.string	"Cuda compilation tools, release 13.0, V13.0.88"
        /*0030*/ 	.string	"Build cuda_13.0.r13.0/compiler.36424714_0"
        /*0030*/ 	.string	"-arch sm_103a -m 64 "



//--------------------- .note.nv.cuinfo           --------------------------
	.section	.note.nv.cuinfo,"",@"SHT_NOTE"
	.sectionflags	@"SHF_NOTE_NV_CUINFO"
        /*0018*/ 	.short	0x0002
        /*001a*/ 	.short	0x0067
        /*001c*/ 	.short	0x0082
	.zero		2


//--------------------- .nv.info                  --------------------------
	.section	.nv.info,"",@"SHT_CUDA_INFO"
	.align	4


	//----- nvinfo : EIATTR_REGCOUNT
	.align		4
        /*0000*/ 	.byte	0x04, 0x2f
        /*0002*/ 	.short	(.L_12 - .L_11)
	.align		4
.L_11:
        /*0004*/ 	.word	index@(_ZN7cutlass13device_kernelIN5flash22FlashAttnBwdPreprocessIN4cute5tupleIJNS3_1CILi64EEENS5_ILi256EEEEEENS_6half_tEfNS_4arch4Sm90ELb1ELb1EEEEEvNT_6ParamsE)
        /*0008*/ 	.word	0x00000077


	//----- nvinfo : EIATTR_FRAME_SIZE
	.align		4
.L_12:
        /*000c*/ 	.byte	0x04, 0x11
        /*000e*/ 	.short	(.L_14 - .L_13)
	.align		4
.L_13:
        /*0010*/ 	.word	index@(_ZN7cutlass13device_kernelIN5flash22FlashAttnBwdPreprocessIN4cute5tupleIJNS3_1CILi64EEENS5_ILi256EEEEEENS_6half_tEfNS_4arch4Sm90ELb1ELb1EEEEEvNT_6ParamsE)
        /*0014*/ 	.word	0x00000000


	//----- nvinfo : EIATTR_REGCOUNT
	.align		4
.L_14:
        /*0018*/ 	.byte	0x04, 0x2f
        /*001a*/ 	.short	(.L_16 - .L_15)
	.align		4
.L_15:
        /*001c*/ 	.word	index@(_ZN7cutlass13device_kernelIN5flash11enable_sm90INS1_16FlashAttnBwdSm90INS1_25CollectiveMainloopBwdSm90ILi2ELi1ELi1EN4cute5tupleIJNS5_1CILi1EEES8_S8_EEENS6_IJNS7_ILi64EEENS7_ILi80EEENS7_ILi256EEEEEENS_6half_tEfNS_4arch4Sm90ELb1ELb0ELb1ELb1ELb0ELb0ELb1ELb1ELi2ELi1ELi1ELi1ELb0EEENS1_24CollectiveEpilogueBwdGQAISD_fSG_Li256ELb1ELb0EEENS1_25SingleTileBwdLPTSchedulerILb1ELi80ELb0EEEEEEEEEvNT_6ParamsE)
        /*0020*/ 	.word	0x00000004


	//----- nvinfo : EIATTR_FRAME_SIZE
	.align		4
.L_16:
        /*0024*/ 	.byte	0x04, 0x11
        /*0026*/ 	.short	(.L_18 - .L_17)
	.align		4
.L_17:
        /*0028*/ 	.word	index@(_ZN7cutlass13device_kernelIN5flash11enable_sm90INS1_16FlashAttnBwdSm90INS1_25CollectiveMainloopBwdSm90ILi2ELi1ELi1EN4cute5tupleIJNS5_1CILi1EEES8_S8_EEENS6_IJNS7_ILi64EEENS7_ILi80EEENS7_ILi256EEEEEENS_6half_tEfNS_4arch4Sm90ELb1ELb0ELb1ELb1ELb0ELb0ELb1ELb1ELi2ELi1ELi1ELi1ELb0EEENS1_24CollectiveEpilogueBwdGQAISD_fSG_Li256ELb1ELb0EEENS1_25SingleTileBwdLPTSchedulerILb1ELi80ELb0EEEEEEEEEvNT_6ParamsE)
        /*002c*/ 	.word	0x00000000


	//----- nvinfo : EIATTR_REGCOUNT
	.align		4
.L_18:
        /*0030*/ 	.byte	0x04, 0x2f
        /*0032*/ 	.short	(.L_20 - .L_19)
	.align		4
.L_19:
        /*0034*/ 	.word	index@(_ZN7cutlass13device_kernelIN5flash32FlashAttnBwdPostprocessConvertdQIN4cute5tupleIJNS3_1CILi64EEENS5_ILi256EEEEEENS_6half_tEfNS_4arch4Sm90ELi256ENS3_8TiledMMAINS3_8MMA_AtomIJNS3_4SM904GMMA25MMA_64x64x16_F32F16F16_SSILNSF_5MajorE1ELSH_0ELNSF_7ScaleInE1ELSI_1EEEEEENS3_6LayoutINS4_IJNS5_ILi2EEENS5_ILi1EEESN_EEENS4_IJSN_NS5_ILi0EEESP_EEEEENS4_IJNS3_10UnderscoreESS_SS_EEEEELb1EEEEEvNT_6ParamsE)
        /*0038*/ 	.word	0x0000004e


	//----- nvinfo : EIATTR_FRAME_SIZE
	.align		4
.L_20:
        /*003c*/ 	.byte	0x04, 0x11
        /*003e*/ 	.short	(.L_22 - .L_21)
	.align		4
.L_21:
        /*0040*/ 	.word	index@(_ZN7cutlass13device_kernelIN5flash32FlashAttnBwdPostprocessConvertdQIN4cute5tupleIJNS3_1CILi64EEENS5_ILi256EEEEEENS_6half_tEfNS_4arch4Sm90ELi256ENS3_8TiledMMAINS3_8MMA_AtomIJNS3_4SM904GMMA25MMA_64x64x16_F32F16F16_SSILNSF_5MajorE1ELSH_0ELNSF_7ScaleInE1ELSI_1EEEEEENS3_6LayoutINS4_IJNS5_ILi2EEENS5_ILi1EEESN_EEENS4_IJSN_NS5_ILi0EEESP_EEEEENS4_IJNS3_10UnderscoreESS_SS_EEEEELb1EEEEEvNT_6ParamsE)
        /*0044*/ 	.word	0x00000000


	//----- nvinfo : EIATTR_REGCOUNT
	.align		4
.L_22:
        /*0048*/ 	.byte	0x04, 0x2f
        /*004a*/ 	.short	(.L_24 - .L_23)
	.align		4
.L_23:
        /*004c*/ 	.word	index@(_ZN7cutlass13device_kernelIN5flash32FlashAttnBwdPostprocessConvertdQIN4cute5tupleIJNS3_1CILi80EEENS5_ILi256EEEEEENS_6half_tEfNS_4arch4Sm90ELi256ENS3_8TiledMMAINS3_8MMA_AtomIJNS3_4SM904GMMA25MMA_64x16x16_F32F16F16_SSILNSF_5MajorE1ELSH_1ELNSF_7ScaleInE1ELSI_1EEEEEENS3_6LayoutINS4_IJNS5_ILi2EEENS5_ILi1EEESN_EEENS4_IJSN_NS5_ILi0EEESP_EEEEENS4_IJNS3_10UnderscoreESS_SS_EEEEELb1EEEEEvNT_6ParamsE)
        /*0050*/ 	.word	0x00000053


	//----- nvinfo : EIATTR_FRAME_SIZE
	.align		4
.L_24:
        /*0054*/ 	.byte	0x04, 0x11
        /*0056*/ 	.short	(.L_26 - .L_25)
	.align		4
.L_25:
        /*0058*/ 	.word	index@(_ZN7cutlass13device_kernelIN5flash32FlashAttnBwdPostprocessConvertdQIN4cute5tupleIJNS3_1CILi80EEENS5_ILi256EEEEEENS_6half_tEfNS_4arch4Sm90ELi256ENS3_8TiledMMAINS3_8MMA_AtomIJNS3_4SM904GMMA25MMA_64x16x16_F32F16F16_SSILNSF_5MajorE1ELSH_1ELNSF_7ScaleInE1ELSI_1EEEEEENS3_6LayoutINS4_IJNS5_ILi2EEENS5_ILi1EEESN_EEENS4_IJSN_NS5_ILi0EEESP_EEEEENS4_IJNS3_10UnderscoreESS_SS_EEEEELb1EEEEEvNT_6ParamsE)
        /*005c*/ 	.word	0x00000000


	//----- nvinfo : EIATTR_REGCOUNT
	.align		4
.L_26:
        /*0060*/ 	.byte	0x04, 0x2f
        /*0062*/ 	.short	(.L_28 - .L_27)
	.align		4
.L_27:
        /*0064*/ 	.word	index@(_ZN7cutlass13device_kernelIN5flash11enable_sm90INS1_16FlashAttnBwdSm90INS1_25CollectiveMainloopBwdSm90ILi2ELi1ELi1EN4cute5tupleIJNS5_1CILi1EEES8_S8_EEENS6_IJNS7_ILi64EEENS7_ILi80EEENS7_ILi256EEEEEENS_6half_tEfNS_4arch4Sm90ELb1ELb0ELb1ELb1ELb0ELb0ELb1ELb1ELi2ELi1ELi1ELi1ELb0EEENS1_21CollectiveEpilogueBwdISD_SE_SG_Li256ELb1ELb1ELi2EEENS1_25SingleTileBwdLPTSchedulerILb1ELi80ELb0EEEEEEEEEvNT_6ParamsE)
        /*0068*/ 	.word	0x00000004


	//----- nvinfo : EIATTR_FRAME_SIZE
	.align		4
.L_28:
        /*006c*/ 	.byte	0x04, 0x11
        /*006e*/ 	.short	(.L_30 - .L_29)
	.align		4
.L_29:
        /*0070*/ 	.word	index@(_ZN7cutlass13device_kernelIN5flash11enable_sm90INS1_16FlashAttnBwdSm90INS1_25CollectiveMainloopBwdSm90ILi2ELi1ELi1EN4cute5tupleIJNS5_1CILi1EEES8_S8_EEENS6_IJNS7_ILi64EEENS7_ILi80EEENS7_ILi256EEEEEENS_6half_tEfNS_4arch4Sm90ELb1ELb0ELb1ELb1ELb0ELb0ELb1ELb1ELi2ELi1ELi1ELi1ELb0EEENS1_21CollectiveEpilogueBwdISD_SE_SG_Li256ELb1ELb1ELi2EEENS1_25SingleTileBwdLPTSchedulerILb1ELi80ELb0EEEEEEEEEvNT_6ParamsE)
        /*0074*/ 	.word	0x00000000


	//----- nvinfo : EIATTR_REGCOUNT
	.align		4
.L_30:
        /*0078*/ 	.byte	0x04, 0x2f
        /*007a*/ 	.short	(.L_32 - .L_31)
	.align		4
.L_31:
        /*007c*/ 	.word	index@(_ZN7cutlass13device_kernelIN5flash22FlashAttnBwdPreprocessIN4cute5tupleIJNS3_1CILi64EEENS5_ILi256EEEEEENS_6half_tEfNS_4arch4Sm90ELb1ELb0EEEEEvNT_6ParamsE)
        /*0080*/ 	.word	0x00000078


	//----- nvinfo : EIATTR_FRAME_SIZE
	.align		4
.L_32:
        /*0084*/ 	.byte	0x04, 0x11
        /*0086*/ 	.short	(.L_34 - .L_33)
	.align		4
.L_33:
        /*0088*/ 	.word	index@(_ZN7cutlass13device_kernelIN5flash22FlashAttnBwdPreprocessIN4cute5tupleIJNS3_1CILi64EEENS5_ILi256EEEEEENS_6half_tEfNS_4arch4Sm90ELb1ELb0EEEEEvNT_6ParamsE)
        /*008c*/ 	.word	0x00000000


	//----- nvinfo : EIATTR_REGCOUNT
	.align		4
.L_34:
        /*0090*/ 	.byte	0x04, 0x2f
        /*0092*/ 	.short	(.L_36 - .L_35)
	.align		4
.L_35:
        /*0094*/ 	.word	index@(_ZN7cutlass13device_kernelIN5flash11enable_sm90INS1_16FlashAttnBwdSm90INS1_25CollectiveMainloopBwdSm90ILi2ELi1ELi1EN4cute5tupleIJNS5_1CILi1EEES8_S8_EEENS6_IJNS7_ILi64EEENS7_ILi80EEENS7_ILi256EEEEEENS_6half_tEfNS_4arch4Sm90ELb1ELb0ELb1ELb0ELb0ELb0ELb1ELb1ELi2ELi1ELi1ELi1ELb0EEENS1_24CollectiveEpilogueBwdGQAISD_fSG_Li256ELb0ELb0EEENS1_25SingleTileBwdLPTSchedulerILb0ELi80ELb0EEEEEEEEEvNT_6ParamsE)
        /*0098*/ 	.word	0x00000004


	//----- nvinfo : EIATTR_FRAME_SIZE
	.align		4
.L_36:
        /*009c*/ 	.byte	0x04, 0x11
        /*009e*/ 	.short	(.L_38 - .L_37)
	.align		4
.L_37:
        /*00a0*/ 	.word	index@(_ZN7cutlass13device_kernelIN5flash11enable_sm90INS1_16FlashAttnBwdSm90INS1_25CollectiveMainloopBwdSm90ILi2ELi1ELi1EN4cute5tupleIJNS5_1CILi1EEES8_S8_EEENS6_IJNS7_ILi64EEENS7_ILi80EEENS7_ILi256EEEEEENS_6half_tEfNS_4arch4Sm90ELb1ELb0ELb1ELb0ELb0ELb0ELb1ELb1ELi2ELi1ELi1ELi1ELb0EEENS1_24CollectiveEpilogueBwdGQAISD_fSG_Li256ELb0ELb0EEENS1_25SingleTileBwdLPTSchedulerILb0ELi80ELb0EEEEEEEEEvNT_6ParamsE)
        /*00a4*/ 	.word	0x00000000


	//----- nvinfo : EIATTR_REGCOUNT
	.align		4
.L_38:
        /*00a8*/ 	.byte	0x04, 0x2f
        /*00aa*/ 	.short	(.L_40 - .L_39)
	.align		4
.L_39:
        /*00ac*/ 	.word	index@(_ZN7cutlass13device_kernelIN5flash11enable_sm90INS1_16FlashAttnBwdSm90INS1_25CollectiveMainloopBwdSm90ILi2ELi1ELi1EN4cute5tupleIJNS5_1CILi1EEES8_S8_EEENS6_IJNS7_ILi64EEENS7_ILi80EEENS7_ILi256EEEEEENS_6half_tEfNS_4arch4Sm90ELb1ELb0ELb1ELb0ELb0ELb0ELb1ELb1ELi2ELi1ELi1ELi1ELb0EEENS1_21CollectiveEpilogueBwdISD_SE_SG_Li256ELb0ELb1ELi2EEENS1_25SingleTileBwdLPTSchedulerILb0ELi80ELb0EEEEEEEEEvNT_6ParamsE)
        /*00b0*/ 	.word	0x00000004


	//----- nvinfo : EIATTR_FRAME_SIZE
	.align		4
.L_40:
        /*00b4*/ 	.byte	0x04, 0x11
        /*00b6*/ 	.short	(.L_42 - .L_41)
	.align		4
.L_41:
        /*00b8*/ 	.word	index@(_ZN7cutlass13device_kernelIN5flash11enable_sm90INS1_16FlashAttnBwdSm90INS1_25CollectiveMainloopBwdSm90ILi2ELi1ELi1EN4cute5tupleIJNS5_1CILi1EEES8_S8_EEENS6_IJNS7_ILi64EEENS7_ILi80EEENS7_ILi256EEEEEENS_6half_tEfNS_4arch4Sm90ELb1ELb0ELb1ELb0ELb0ELb0ELb1ELb1ELi2ELi1ELi1ELi1ELb0EEENS1_21CollectiveEpilogueBwdISD_SE_SG_Li256ELb0ELb1ELi2EEENS1_25SingleTileBwdLPTSchedulerILb0ELi80ELb0EEEEEEEEEvNT_6ParamsE)
        /*00bc*/ 	.word	0x00000000


	//----- nvinfo : EIATTR_REGCOUNT
	.align		4
.L_42:
        /*00c0*/ 	.byte	0x04, 0x2f
        /*00c2*/ 	.short	(.L_44 - .L_43)
	.align		4
.L_43:
        /*00c4*/ 	.word	index@(_ZN7cutlass13device_kernelIN5flash11enable_sm90INS1_16FlashAttnBwdSm90INS1_25CollectiveMainloopBwdSm90ILi2ELi1ELi1EN4cute5tupleIJNS5_1CILi1EEES8_S8_EEENS6_IJNS7_ILi64EEENS7_ILi80EEENS7_ILi256EEEEEENS_6half_tEfNS_4arch4Sm90ELb0ELb1ELb1ELb1ELb0ELb0ELb1ELb1ELi2ELi1ELi1ELi1ELb0EEENS1_24CollectiveEpilogueBwdGQAISD_fSG_Li256ELb1ELb0EEENS1_19SingleTileSchedulerILb1ELb0ELb0ELi80EEEEEEEEEvNT_6ParamsE)
        /*00c8*/ 	.word	0x00000004


	//----- nvinfo : EIATTR_FRAME_SIZE
	.align		4
.L_44:
        /*00cc*/ 	.byte	0x04, 0x11
        /*00ce*/ 	.short	(.L_46 - .L_45)
	.align		4
.L_45:
        /*00d0*/ 	.word	index@(_ZN7cutlass13device_kernelIN5flash11enable_sm90INS1_16FlashAttnBwdSm90INS1_25CollectiveMainloopBwdSm90ILi2ELi1ELi1EN4cute5tupleIJNS5_1CILi1EEES8_S8_EEENS6_IJNS7_ILi64EEENS7_ILi80EEENS7_ILi256EEEEEENS_6half_tEfNS_4arch4Sm90ELb0ELb1ELb1ELb1ELb0ELb0ELb1ELb1ELi2ELi1ELi1ELi1ELb0EEENS1_24CollectiveEpilogueBwdGQAISD_fSG_Li256ELb1ELb0EEENS1_19SingleTileSchedulerILb1ELb0ELb0ELi80EEEEEEEEEvNT_6ParamsE)
        /*00d4*/ 	.word	0x00000000


	//----- nvinfo : EIATTR_REGCOUNT
	.align		4
.L_46:
        /*00d8*/ 	.byte	0x04, 0x2f
        /*00da*/ 	.short	(.L_48 - .L_47)
	.align		4
.L_47:
        /*00dc*/ 	.word	index@(_ZN7cutlass13device_kernelIN5flash11enable_sm90INS1_16FlashAttnBwdSm90INS1_25CollectiveMainloopBwdSm90ILi2ELi1ELi1EN4cute5tupleIJNS5_1CILi1EEES8_S8_EEENS6_IJNS7_ILi64EEENS7_ILi80EEENS7_ILi256EEEEEENS_6half_tEfNS_4arch4Sm90ELb0ELb1ELb1ELb1ELb0ELb0ELb1ELb1ELi2ELi1ELi1ELi1ELb0EEENS1_21CollectiveEpilogueBwdISD_SE_SG_Li256ELb1ELb1ELi2EEENS1_19SingleTileSchedulerILb1ELb0ELb0ELi80EEEEEEEEEvNT_6ParamsE)
        /*00e0*/ 	.word	0x00000004


	//----- nvinfo : EIATTR_FRAME_SIZE
	.align		4
.L_48:
        /*00e4*/ 	.byte	0x04, 0x11
        /*00e6*/ 	.short	(.L_50 - .L_49)
	.align		4
.L_49:
        /*00e8*/ 	.word	index@(_ZN7cutlass13device_kernelIN5flash11enable_sm90INS1_16FlashAttnBwdSm90INS1_25CollectiveMainloopBwdSm90ILi2ELi1ELi1EN4cute5tupleIJNS5_1CILi1EEES8_S8_EEENS6_IJNS7_ILi64EEENS7_ILi80EEENS7_ILi256EEEEEENS_6half_tEfNS_4arch4Sm90ELb0ELb1ELb1ELb1ELb0ELb0ELb1ELb1ELi2ELi1ELi1ELi1ELb0EEENS1_21CollectiveEpilogueBwdISD_SE_SG_Li256ELb1ELb1ELi2EEENS1_19SingleTileSchedulerILb1ELb0ELb0ELi80EEEEEEEEEvNT_6ParamsE)
        /*00ec*/ 	.word	0x00000000


	//----- nvinfo : EIATTR_REGCOUNT
	.align		4
.L_50:
        /*00f0*/ 	.byte	0x04, 0x2f
        /*00f2*/ 	.short	(.L_52 - .L_51)
	.align		4
.L_51:
        /*00f4*/ 	.word	index@(_ZN7cutlass13device_kernelIN5flash11enable_sm90INS1_16FlashAttnBwdSm90INS1_25CollectiveMainloopBwdSm90ILi2ELi1ELi1EN4cute5tupleIJNS5_1CILi1EEES8_S8_EEENS6_IJNS7_ILi64EEENS7_ILi80EEENS7_ILi256EEEEEENS_6half_tEfNS_4arch4Sm90ELb0ELb1ELb1ELb0ELb0ELb0ELb1ELb1ELi2ELi1ELi1ELi1ELb0EEENS1_24CollectiveEpilogueBwdGQAISD_fSG_Li256ELb0ELb0EEENS1_19SingleTileSchedulerILb0ELb0ELb0ELi80EEEEEEEEEvNT_6ParamsE)
        /*00f8*/ 	.word	0x00000004


	//----- nvinfo : EIATTR_FRAME_SIZE
	.align		4
.L_52:
        /*00fc*/ 	.byte	0x04, 0x11
        /*00fe*/ 	.short	(.L_54 - .L_53)
	.align		4
.L_53:
        /*0100*/ 	.word	index@(_ZN7cutlass13device_kernelIN5flash11enable_sm90INS1_16FlashAttnBwdSm90INS1_25CollectiveMainloopBwdSm90ILi2ELi1ELi1EN4cute5tupleIJNS5_1CILi1EEES8_S8_EEENS6_IJNS7_ILi64EEENS7_ILi80EEENS7_ILi256EEEEEENS_6half_tEfNS_4arch4Sm90ELb0ELb1ELb1ELb0ELb0ELb0ELb1ELb1ELi2ELi1ELi1ELi1ELb0EEENS1_24CollectiveEpilogueBwdGQAISD_fSG_Li256ELb0ELb0EEENS1_19SingleTileSchedulerILb0ELb0ELb0ELi80EEEEEEEEEvNT_6ParamsE)
        /*0104*/ 	.word	0x00000000


	//----- nvinfo : EIATTR_REGCOUNT
	.align		4
.L_54:
        /*0108*/ 	.byte	0x04, 0x2f
        /*010a*/ 	.short	(.L_56 - .L_55)
	.align		4
.L_55:
        /*010c*/ 	.word	index@(_ZN7cutlass13device_kernelIN5flash11enable_sm90INS1_16FlashAttnBwdSm90INS1_25CollectiveMainloopBwdSm90ILi2ELi1ELi1EN4cute5tupleIJNS5_1CILi1EEES8_S8_EEENS6_IJNS7_ILi64EEENS7_ILi80EEENS7_ILi256EEEEEENS_6half_tEfNS_4arch4Sm90ELb0ELb1ELb1ELb0ELb0ELb0ELb1ELb1ELi2ELi1ELi1ELi1ELb0EEENS1_21CollectiveEpilogueBwdISD_SE_SG_Li256ELb0ELb1ELi2EEENS1_19SingleTileSchedulerILb0ELb0ELb0ELi80EEEEEEEEEvNT_6ParamsE)
        /*0110*/ 	.word	0x00000004


	//----- nvinfo : EIATTR_FRAME_SIZE
	.align		4
.L_56:
        /*0114*/ 	.byte	0x04, 0x11
        /*0116*/ 	.short	(.L_58 - .L_57)
	.align		4
.L_57:
        /*0118*/ 	.word	index@(_ZN7cutlass13device_kernelIN5flash11enable_sm90INS1_16FlashAttnBwdSm90INS1_25CollectiveMainloopBwdSm90ILi2ELi1ELi1EN4cute5tupleIJNS5_1CILi1EEES8_S8_EEENS6_IJNS7_ILi64EEENS7_ILi80EEENS7_ILi256EEEEEENS_6half_tEfNS_4arch4Sm90ELb0ELb1ELb1ELb0ELb0ELb0ELb1ELb1ELi2ELi1ELi1ELi1ELb0EEENS1_21CollectiveEpilogueBwdISD_SE_SG_Li256ELb0ELb1ELi2EEENS1_19SingleTileSchedulerILb0ELb0ELb0ELi80EEEEEEEEEvNT_6ParamsE)
        /*011c*/ 	.word	0x00000000


	//----- nvinfo : EIATTR_REGCOUNT
	.align		4
.L_58:
        /*0120*/ 	.byte	0x04, 0x2f
        /*0122*/ 	.short	(.L_60 - .L_59)
	.align		4
.L_59:
        /*0124*/ 	.word	index@(_ZN7cutlass13device_kernelIN5flash11enable_sm90INS1_16FlashAttnBwdSm90INS1_25CollectiveMainloopBwdSm90ILi2ELi1ELi1EN4cute5tupleIJNS5_1CILi1EEES8_S8_EEENS6_IJNS7_ILi64EEENS7_ILi80EEENS7_ILi256EEEEEENS_6half_tEfNS_4arch4Sm90ELb0ELb0ELb1ELb1ELb0ELb0ELb1ELb1ELi2ELi1ELi1ELi1ELb0EEENS1_24CollectiveEpilogueBwdGQAISD_fSG_Li256ELb1ELb0EEENS1_19SingleTileSchedulerILb1ELb0ELb0ELi80EEEEEEEEEvNT_6ParamsE)
        /*0128*/ 	.word	0x00000004


	//----- nvinfo : EIATTR_FRAME_SIZE
	.align		4
.L_60:
        /*012c*/ 	.byte	0x04, 0x11
        /*012e*/ 	.short	(.L_62 - .L_61)
	.align		4
.L_61:
        /*0130*/ 	.word	index@(_ZN7cutlass13device_kernelIN5flash11enable_sm90INS1_16FlashAttnBwdSm90INS1_25CollectiveMainloopBwdSm90ILi2ELi1ELi1EN4cute5tupleIJNS5_1CILi1EEES8_S8_EEENS6_IJNS7_ILi64EEENS7_ILi80EEENS7_ILi256EEEEEENS_6half_tEfNS_4arch4Sm90ELb0ELb0ELb1ELb1ELb0ELb0ELb1ELb1ELi2ELi1ELi1ELi1ELb0EEENS1_24CollectiveEpilogueBwdGQAISD_fSG_Li256ELb1ELb0EEENS1_19SingleTileSchedulerILb1ELb0ELb0ELi80EEEEEEEEEvNT_6ParamsE)
        /*0134*/ 	.word	0x00000000


	//----- nvinfo : EIATTR_REGCOUNT
	.align		4
.L_62:
        /*0138*/ 	.byte	0x04, 0x2f
        /*013a*/ 	.short	(.L_64 - .L_63)
	.align		4
.L_63:
        /*013c*/ 	.word	index@(_ZN7cutlass13device_kernelIN5flash11enable_sm90INS1_16FlashAttnBwdSm90INS1_25CollectiveMainloopBwdSm90ILi2ELi1ELi1EN4cute5tupleIJNS5_1CILi1EEES8_S8_EEENS6_IJNS7_ILi64EEENS7_ILi80EEENS7_ILi256EEEEEENS_6half_tEfNS_4arch4Sm90ELb0ELb0ELb1ELb1ELb0ELb0ELb1ELb1ELi2ELi1ELi1ELi1ELb0EEENS1_21CollectiveEpilogueBwdISD_SE_SG_Li256ELb1ELb1ELi2EEENS1_19SingleTileSchedulerILb1ELb0ELb0ELi80EEEEEEEEEvNT_6ParamsE)
        /*0140*/ 	.word	0x00000004


	//----- nvinfo : EIATTR_FRAME_SIZE
	.align		4
.L_64:
        /*0144*/ 	.byte	0x04, 0x11
        /*0146*/ 	.short	(.L_66 - .L_65)
	.align		4
.L_65:
        /*0148*/ 	.word	index@(_ZN7cutlass13device_kernelIN5flash11enable_sm90INS1_16FlashAttnBwdSm90INS1_25CollectiveMainloopBwdSm90ILi2ELi1ELi1EN4cute5tupleIJNS5_1CILi1EEES8_S8_EEENS6_IJNS7_ILi64EEENS7_ILi80EEENS7_ILi256EEEEEENS_6half_tEfNS_4arch4Sm90ELb0ELb0ELb1ELb1ELb0ELb0ELb1ELb1ELi2ELi1ELi1ELi1ELb0EEENS1_21CollectiveEpilogueBwdISD_SE_SG_Li256ELb1ELb1ELi2EEENS1_19SingleTileSchedulerILb1ELb0ELb0ELi80EEEEEEEEEvNT_6ParamsE)
        /*014c*/ 	.word	0x00000000


	//----- nvinfo : EIATTR_REGCOUNT
	.align		4
.L_66:
        /*0150*/ 	.byte	0x04, 0x2f
        /*0152*/ 	.short	(.L_68 - .L_67)
	.align		4
.L_67:
        /*0154*/ 	.word	index@(_ZN7cutlass13device_kernelIN5flash11enable_sm90INS1_16FlashAttnBwdSm90INS1_25CollectiveMainloopBwdSm90ILi2ELi1ELi1EN4cute5tupleIJNS5_1CILi1EEES8_S8_EEENS6_IJNS7_ILi64EEENS7_ILi80EEENS7_ILi256EEEEEENS_6half_tEfNS_4arch4Sm90ELb0ELb0ELb1ELb0ELb0ELb0ELb1ELb1ELi2ELi1ELi1ELi1ELb0EEENS1_24CollectiveEpilogueBwdGQAISD_fSG_Li256ELb0ELb0EEENS1_19SingleTileSchedulerILb0ELb0ELb0ELi80EEEEEEEEEvNT_6ParamsE)
        /*0158*/ 	.word	0x00000004


	//----- nvinfo : EIATTR_FRAME_SIZE
	.align		4
.L_68:
        /*015c*/ 	.byte	0x04, 0x11
        /*015e*/ 	.short	(.L_70 - .L_69)
	.align		4
.L_69:
        /*0160*/ 	.word	index@(_ZN7cutlass13device_kernelIN5flash11enable_sm90INS1_16FlashAttnBwdSm90INS1_25CollectiveMainloopBwdSm90ILi2ELi1ELi1EN4cute5tupleIJNS5_1CILi1EEES8_S8_EEENS6_IJNS7_ILi64EEENS7_ILi80EEENS7_ILi256EEEEEENS_6half_tEfNS_4arch4Sm90ELb0ELb0ELb1ELb0ELb0ELb0ELb1ELb1ELi2ELi1ELi1ELi1ELb0EEENS1_24CollectiveEpilogueBwdGQAISD_fSG_Li256ELb0ELb0EEENS1_19SingleTileSchedulerILb0ELb0ELb0ELi80EEEEEEEEEvNT_6ParamsE)
        /*0164*/ 	.word	0x00000000


	//----- nvinfo : EIATTR_REGCOUNT
	.align		4
.L_70:
        /*0168*/ 	.byte	0x04, 0x2f
        /*016a*/ 	.short	(.L_72 - .L_71)
	.align		4
.L_71:
        /*016c*/ 	.word	index@(_ZN7cutlass13device_kernelIN5flash11enable_sm90INS1_16FlashAttnBwdSm90INS1_25CollectiveMainloopBwdSm90ILi2ELi1ELi1EN4cute5tupleIJNS5_1CILi1EEES8_S8_EEENS6_IJNS7_ILi64EEENS7_ILi80EEENS7_ILi256EEEEEENS_6half_tEfNS_4arch4Sm90ELb0ELb0ELb1ELb0ELb0ELb0ELb1ELb1ELi2ELi1ELi1ELi1ELb0EEENS1_21CollectiveEpilogueBwdISD_SE_SG_Li256ELb0ELb1ELi2EEENS1_19SingleTileSchedulerILb0ELb0ELb0ELi80EEEEEEEEEvNT_6ParamsE)
        /*0170*/ 	.word	0x00000004


	//----- nvinfo : EIATTR_FRAME_SIZE
	.align		4
.L_72:
        /*0174*/ 	.byte	0x04, 0x11
        /*0176*/ 	.short	(.L_74 - .L_73)
	.align		4
.L_73:
        /*0178*/ 	.word	index@(_ZN7cutlass13device_kernelIN5flash11enable_sm90INS1_16FlashAttnBwdSm90INS1_25CollectiveMainloopBwdSm90ILi2ELi1ELi1EN4cute5tupleIJNS5_1CILi1EEES8_S8_EEENS6_IJNS7_ILi64EEENS7_ILi80EEENS7_ILi256EEEEEENS_6half_tEfNS_4arch4Sm90ELb0ELb0ELb1ELb0ELb0ELb0ELb1ELb1ELi2ELi1ELi1ELi1ELb0EEENS1_21CollectiveEpilogueBwdISD_SE_SG_Li256ELb0ELb1ELi2EEENS1_19SingleTileSchedulerILb0ELb0ELb0ELi80EEEEEEEEEvNT_6ParamsE)
        /*017c*/ 	.word	0x00000000


	//----- nvinfo : EIATTR_MIN_STACK_SIZE
	.align		4
.L_74:
        /*0180*/ 	.byte	0x04, 0x12
        /*0182*/ 	.short	(.L_76 - .L_75)
	.align		4
.L_75:
        /*0184*/ 	.word	index@(_ZN7cutlass13device_kernelIN5flash11enable_sm90INS1_16FlashAttnBwdSm90INS1_25CollectiveMainloopBwdSm90ILi2ELi1ELi1EN4cute5tupleIJNS5_1CILi1EEES8_S8_EEENS6_IJNS7_ILi64EEENS7_ILi80EEENS7_ILi256EEEEEENS_6half_tEfNS_4arch4Sm90ELb0ELb0ELb1ELb0ELb0ELb0ELb1ELb1ELi2ELi1ELi1ELi1ELb0EEENS1_21CollectiveEpilogueBwdISD_SE_SG_Li256ELb0ELb1ELi2EEENS1_19SingleTileSchedulerILb0ELb0ELb0ELi80EEEEEEEEEvNT_6ParamsE)
        /*0188*/ 	.word	0x00000000


	//----- nvinfo : EIATTR_MIN_STACK_SIZE
	.align		4
.L_76:
        /*018c*/ 	.byte	0x04, 0x12
        /*018e*/ 	.short	(.L_78 - .L_77)
	.align		4
.L_77:
        /*0190*/ 	.word	index@(_ZN7cutlass13device_kernelIN5flash11enable_sm90INS1_16FlashAttnBwdSm90INS1_25CollectiveMainloopBwdSm90ILi2ELi1ELi1EN4cute5tupleIJNS5_1CILi1EEES8_S8_EEENS6_IJNS7_ILi64EEENS7_ILi80EEENS7_ILi256EEEEEENS_6half_tEfNS_4arch4Sm90ELb0ELb0ELb1ELb0ELb0ELb0ELb1ELb1ELi2ELi1ELi1ELi1ELb0EEENS1_24CollectiveEpilogueBwdGQAISD_fSG_Li256ELb0ELb0EEENS1_19SingleTileSchedulerILb0ELb0ELb0ELi80EEEEEEEEEvNT_6ParamsE)
        /*0194*/ 	.word	0x00000000


	//----- nvinfo : EIATTR_MIN_STACK_SIZE
	.align		4
.L_78:
        /*0198*/ 	.byte	0x04, 0x12
        /*019a*/ 	.short	(.L_80 - .L_79)
	.align		4
.L_79:
        /*019c*/ 	.word	index@(_ZN7cutlass13device_kernelIN5flash11enable_sm90INS1_16FlashAttnBwdSm90INS1_25CollectiveMainloopBwdSm90ILi2ELi1ELi1EN4cute5tupleIJNS5_1CILi1EEES8_S8_EEENS6_IJNS7_ILi64EEENS7_ILi80EEENS7_ILi256EEEEEENS_6half_tEfNS_4arch4Sm90ELb0ELb0ELb1ELb1ELb0ELb0ELb1ELb1ELi2ELi1ELi1ELi1ELb0EEENS1_21CollectiveEpilogueBwdISD_SE_SG_Li256ELb1ELb1ELi2EEENS1_19SingleTileSchedulerILb1ELb0ELb0ELi80EEEEEEEEEvNT_6ParamsE)
        /*01a0*/ 	.word	0x00000000


	//----- nvinfo : EIATTR_MIN_STACK_SIZE
	.align		4
.L_80:
        /*01a4*/ 	.byte	0x04, 0x12
        /*01a6*/ 	.short	(.L_82 - .L_81)
	.align		4
.L_81:
        /*01a8*/ 	.word	index@(_ZN7cutlass13device_kernelIN5flash11enable_sm90INS1_16FlashAttnBwdSm90INS1_25CollectiveMainloopBwdSm90ILi2ELi1ELi1EN4cute5tupleIJNS5_1CILi1EEES8_S8_EEENS6_IJNS7_ILi64EEENS7_ILi80EEENS7_ILi256EEEEEENS_6half_tEfNS_4arch4Sm90ELb0ELb0ELb1ELb1ELb0ELb0ELb1ELb1ELi2ELi1ELi1ELi1ELb0EEENS1_24CollectiveEpilogueBwdGQAISD_fSG_Li256ELb1ELb0EEENS1_19SingleTileSchedulerILb1ELb0ELb0ELi80EEEEEEEEEvNT_6ParamsE)
        /*01ac*/ 	.word	0x00000000


	//----- nvinfo : EIATTR_MIN_STACK_SIZE
	.align		4
.L_82:
        /*01b0*/ 	.byte	0x04, 0x12
        /*01b2*/ 	.short	(.L_84 - .L_83)
	.align		4
.L_83:
        /*01b4*/ 	.word	index@(_ZN7cutlass13device_kernelIN5flash11enable_sm90INS1_16FlashAttnBwdSm90INS1_25CollectiveMainloopBwdSm90ILi2ELi1ELi1EN4cute5tupleIJNS5_1CILi1EEES8_S8_EEENS6_IJNS7_ILi64EEENS7_ILi80EEENS7_ILi256EEEEEENS_6half_tEfNS_4arch4Sm90ELb0ELb1ELb1ELb0ELb0ELb0ELb1ELb1ELi2ELi1ELi1ELi1ELb0EEENS1_21CollectiveEpilogueBwdISD_SE_SG_Li256ELb0ELb1ELi2EEENS1_19SingleTileSchedulerILb0ELb0ELb0ELi80EEEEEEEEEvNT_6ParamsE)
        /*01b8*/ 	.word	0x00000000


	//----- nvinfo : EIATTR_MIN_STACK_SIZE
	.align		4
.L_84:
        /*01bc*/ 	.byte	0x04, 0x12
        /*01be*/ 	.short	(.L_86 - .L_85)
	.align		4
.L_85:
        /*01c0*/ 	.word	index@(_ZN7cutlass13device_kernelIN5flash11enable_sm90INS1_16FlashAttnBwdSm90INS1_25CollectiveMainloopBwdSm90ILi2ELi1ELi1EN4cute5tupleIJNS5_1CILi1EEES8_S8_EEENS6_IJNS7_ILi64EEENS7_ILi80EEENS7_ILi256EEEEEENS_6half_tEfNS_4arch4Sm90ELb0ELb1ELb1ELb0ELb0ELb0ELb1ELb1ELi2ELi1ELi1ELi1ELb0EEENS1_24CollectiveEpilogueBwdGQAISD_fSG_Li256ELb0ELb0EEENS1_19SingleTileSchedulerILb0ELb0ELb0ELi80EEEEEEEEEvNT_6ParamsE)
        /*01c4*/ 	.word	0x00000000


	//----- nvinfo : EIATTR_MIN_STACK_SIZE
	.align		4
.L_86:
        /*01c8*/ 	.byte	0x04, 0x12
        /*01ca*/ 	.short	(.L_88 - .L_87)
	.align		4
.L_87:
        /*01cc*/ 	.word	index@(_ZN7cutlass13device_kernelIN5flash11enable_sm90INS1_16FlashAttnBwdSm90INS1_25CollectiveMainloopBwdSm90ILi2ELi1ELi1EN4cute5tupleIJNS5_1CILi1EEES8_S8_EEENS6_IJNS7_ILi64EEENS7_ILi80EEENS7_ILi256EEEEEENS_6half_tEfNS_4arch4Sm90ELb0ELb1ELb1ELb1ELb0ELb0ELb1ELb1ELi2ELi1ELi1ELi1ELb0EEENS1_21CollectiveEpilogueBwdISD_SE_SG_Li256ELb1ELb1ELi2EEENS1_19SingleTileSchedulerILb1ELb0ELb0ELi80EEEEEEEEEvNT_6ParamsE)
        /*01d0*/ 	.word	0x00000000


	//----- nvinfo : EIATTR_MIN_STACK_SIZE
	.align		4
.L_88:
        /*01d4*/ 	.byte	0x04, 0x12
        /*01d6*/ 	.short	(.L_90 - .L_89)
	.align		4
.L_89:
        /*01d8*/ 	.word	index@(_ZN7cutlass13device_kernelIN5flash11enable_sm90INS1_16FlashAttnBwdSm90INS1_25CollectiveMainloopBwdSm90ILi2ELi1ELi1EN4cute5tupleIJNS5_1CILi1EEES8_S8_EEENS6_IJNS7_ILi64EEENS7_ILi80EEENS7_ILi256EEEEEENS_6half_tEfNS_4arch4Sm90ELb0ELb1ELb1ELb1ELb0ELb0ELb1ELb1ELi2ELi1ELi1ELi1ELb0EEENS1_24CollectiveEpilogueBwdGQAISD_fSG_Li256ELb1ELb0EEENS1_19SingleTileSchedulerILb1ELb0ELb0ELi80EEEEEEEEEvNT_6ParamsE)
        /*01dc*/ 	.word	0x00000000


	//----- nvinfo : EIATTR_MIN_STACK_SIZE
	.align		4
.L_90:
        /*01e0*/ 	.byte	0x04, 0x12
        /*01e2*/ 	.short	(.L_92 - .L_91)
	.align		4
.L_91:
        /*01e4*/ 	.word	index@(_ZN7cutlass13device_kernelIN5flash11enable_sm90INS1_16FlashAttnBwdSm90INS1_25CollectiveMainloopBwdSm90ILi2ELi1ELi1EN4cute5tupleIJNS5_1CILi1EEES8_S8_EEENS6_IJNS7_ILi64EEENS7_ILi80EEENS7_ILi256EEEEEENS_6half_tEfNS_4arch4Sm90ELb1ELb0ELb1ELb0ELb0ELb0ELb1ELb1ELi2ELi1ELi1ELi1ELb0EEENS1_21CollectiveEpilogueBwdISD_SE_SG_Li256ELb0ELb1ELi2EEENS1_25SingleTileBwdLPTSchedulerILb0ELi80ELb0EEEEEEEEEvNT_6ParamsE)
        /*01e8*/ 	.word	0x00000000


	//----- nvinfo : EIATTR_MIN_STACK_SIZE
	.align		4
.L_92:
        /*01ec*/ 	.byte	0x04, 0x12
        /*01ee*/ 	.short	(.L_94 - .L_93)
	.align		4
.L_93:
        /*01f0*/ 	.word	index@(_ZN7cutlass13device_kernelIN5flash11enable_sm90INS1_16FlashAttnBwdSm90INS1_25CollectiveMainloopBwdSm90ILi2ELi1ELi1EN4cute5tupleIJNS5_1CILi1EEES8_S8_EEENS6_IJNS7_ILi64EEENS7_ILi80EEENS7_ILi256EEEEEENS_6half_tEfNS_4arch4Sm90ELb1ELb0ELb1ELb0ELb0ELb0ELb1ELb1ELi2ELi1ELi1ELi1ELb0EEENS1_24CollectiveEpilogueBwdGQAISD_fSG_Li256ELb0ELb0EEENS1_25SingleTileBwdLPTSchedulerILb0ELi80ELb0EEEEEEEEEvNT_6ParamsE)
        /*01f4*/ 	.word	0x00000000


	//----- nvinfo : EIATTR_MIN_STACK_SIZE
	.align		4
.L_94:
        /*01f8*/ 	.byte	0x04, 0x12
        /*01fa*/ 	.short	(.L_96 - .L_95)
	.align		4
.L_95:
        /*01fc*/ 	.word	index@(_ZN7cutlass13device_kernelIN5flash22FlashAttnBwdPreprocessIN4cute5tupleIJNS3_1CILi64EEENS5_ILi256EEEEEENS_6half_tEfNS_4arch4Sm90ELb1ELb0EEEEEvNT_6ParamsE)
        /*0200*/ 	.word	0x00000000


	//----- nvinfo : EIATTR_MIN_STACK_SIZE
	.align		4
.L_96:
        /*0204*/ 	.byte	0x04, 0x12
        /*0206*/ 	.short	(.L_98 - .L_97)
	.align		4
.L_97:
        /*0208*/ 	.word	index@(_ZN7cutlass13device_kernelIN5flash11enable_sm90INS1_16FlashAttnBwdSm90INS1_25CollectiveMainloopBwdSm90ILi2ELi1ELi1EN4cute5tupleIJNS5_1CILi1EEES8_S8_EEENS6_IJNS7_ILi64EEENS7_ILi80EEENS7_ILi256EEEEEENS_6half_tEfNS_4arch4Sm90ELb1ELb0ELb1ELb1ELb0ELb0ELb1ELb1ELi2ELi1ELi1ELi1ELb0EEENS1_21CollectiveEpilogueBwdISD_SE_SG_Li256ELb1ELb1ELi2EEENS1_25SingleTileBwdLPTSchedulerILb1ELi80ELb0EEEEEEEEEvNT_6ParamsE)
        /*020c*/ 	.word	0x00000000


	//----- nvinfo : EIATTR_MIN_STACK_SIZE
	.align		4
.L_98:
        /*0210*/ 	.byte	0x04, 0x12
        /*0212*/ 	.short	(.L_100 - .L_99)
	.align		4
.L_99:
        /*0214*/ 	.word	index@(_ZN7cutlass13device_kernelIN5flash32FlashAttnBwdPostprocessConvertdQIN4cute5tupleIJNS3_1CILi80EEENS5_ILi256EEEEEENS_6half_tEfNS_4arch4Sm90ELi256ENS3_8TiledMMAINS3_8MMA_AtomIJNS3_4SM904GMMA25MMA_64x16x16_F32F16F16_SSILNSF_5MajorE1ELSH_1ELNSF_7ScaleInE1ELSI_1EEEEEENS3_6LayoutINS4_IJNS5_ILi2EEENS5_ILi1EEESN_EEENS4_IJSN_NS5_ILi0EEESP_EEEEENS4_IJNS3_10UnderscoreESS_SS_EEEEELb1EEEEEvNT_6ParamsE)
        /*0218*/ 	.word	0x00000000


	//----- nvinfo : EIATTR_MIN_STACK_SIZE
	.align		4
.L_100:
        /*021c*/ 	.byte	0x04, 0x12
        /*021e*/ 	.short	(.L_102 - .L_101)
	.align		4
.L_101:
        /*0220*/ 	.word	index@(_ZN7cutlass13device_kernelIN5flash32FlashAttnBwdPostprocessConvertdQIN4cute5tupleIJNS3_1CILi64EEENS5_ILi256EEEEEENS_6half_tEfNS_4arch4Sm90ELi256ENS3_8TiledMMAINS3_8MMA_AtomIJNS3_4SM904GMMA25MMA_64x64x16_F32F16F16_SSILNSF_5MajorE1ELSH_0ELNSF_7ScaleInE1ELSI_1EEEEEENS3_6LayoutINS4_IJNS5_ILi2EEENS5_ILi1EEESN_EEENS4_IJSN_NS5_ILi0EEESP_EEEEENS4_IJNS3_10UnderscoreESS_SS_EEEEELb1EEEEEvNT_6ParamsE)
        /*0224*/ 	.word	0x00000000


	//----- nvinfo : EIATTR_MIN_STACK_SIZE
	.align		4
.L_102:
        /*0228*/ 	.byte	0x04, 0x12
        /*022a*/ 	.short	(.L_104 - .L_103)
	.align		4
.L_103:
        /*022c*/ 	.word	index@(_ZN7cutlass13device_kernelIN5flash11enable_sm90INS1_16FlashAttnBwdSm90INS1_25CollectiveMainloopBwdSm90ILi2ELi1ELi1EN4cute5tupleIJNS5_1CILi1EEES8_S8_EEENS6_IJNS7_ILi64EEENS7_ILi80EEENS7_ILi256EEEEEENS_6half_tEfNS_4arch4Sm90ELb1ELb0ELb1ELb1ELb0ELb0ELb1ELb1ELi2ELi1ELi1ELi1ELb0EEENS1_24CollectiveEpilogueBwdGQAISD_fSG_Li256ELb1ELb0EEENS1_25SingleTileBwdLPTSchedulerILb1ELi80ELb0EEEEEEEEEvNT_6ParamsE)
        /*0230*/ 	.word	0x00000000


	//----- nvinfo : EIATTR_MIN_STACK_SIZE
	.align		4
.L_104:
        /*0234*/ 	.byte	0x04, 0x12
        /*0236*/ 	.short	(.L_106 - .L_105)
	.align		4
.L_105:
        /*0238*/ 	.word	index@(_ZN7cutlass13device_kernelIN5flash22FlashAttnBwdPreprocessIN4cute5tupleIJNS3_1CILi64EEENS5_ILi256EEEEEENS_6half_tEfNS_4arch4Sm90ELb1ELb1EEEEEvNT_6ParamsE)
        /*023c*/ 	.word	0x00000000
.L_106:


//--------------------- .nv.compat                --------------------------
	.section	.nv.compat,"",@"SHT_CUDA_COMPAT_INFO"
	.align	4
        /*0000*/ 	.byte	0x02, 0x09, 0x01, 0x00, 0x02, 0x02, 0x02, 0x00, 0x02, 0x05, 0x05, 0x00, 0x03, 0x07, 0x01, 0x01
        /*0010*/ 	.byte	0x02, 0x03, 0x00, 0x00, 0x02, 0x06, 0x01, 0x00, 0x04, 0x0b, 0x08, 0x00, 0x00, 0x00, 0x00, 0x00
        /*0020*/ 	.byte	0x00, 0x00, 0x00, 0x00


//--------------------- .nv.info._ZN7cutlass13device_kernelIN5flash11enable_sm90INS1_16FlashAttnBwdSm90INS1_25CollectiveMainloopBwdSm90ILi2ELi1ELi1EN4cute5tupleIJNS5_1CILi1EEES8_S8_EEENS6_IJNS7_ILi64EEENS7_ILi80EEENS7_ILi256EEEEEENS_6half_tEfNS_4arch4Sm90ELb0ELb0ELb1ELb0ELb0ELb0ELb1ELb1ELi2ELi1ELi1ELi1ELb0EEENS1_21CollectiveEpilogueBwdISD_SE_SG_Li256ELb0ELb1ELi2EEENS1_19SingleTileSchedulerILb0ELb0ELb0ELi80EEEEEEEEEvNT_6ParamsE --------------------------
	.section	.nv.info._ZN7cutlass13device_kernelIN5flash11enable_sm90INS1_16FlashAttnBwdSm90INS1_25CollectiveMainloopBwdSm90ILi2ELi1ELi1EN4cute5tupleIJNS5_1CILi1EEES8_S8_EEENS6_IJNS7_ILi64EEENS7_ILi80EEENS7_ILi256EEEEEENS_6half_tEfNS_4arch4Sm90ELb0ELb0ELb1ELb0ELb0ELb0ELb1ELb1ELi2ELi1ELi1ELi1ELb0EEENS1_21CollectiveEpilogueBwdISD_SE_SG_Li256ELb0ELb1ELi2EEENS1_19SingleTileSchedulerILb0ELb0ELb0ELi80EEEEEEEEEvNT_6ParamsE,"",@"SHT_CUDA_INFO"
	.sectionflags	@""
	.align	4


	//----- nvinfo : EIATTR_CUDA_API_VERSION
	.align		4
        /*0000*/ 	.byte	0x04, 0x37
        /*0002*/ 	.short	(.L_108 - .L_107)
.L_107:
        /*0004*/ 	.word	0x00000082


	//----- nvinfo : EIATTR_KPARAM_INFO
	.align		4
.L_108:
        /*0008*/ 	.byte	0x04, 0x17
        /*000a*/ 	.short	(.L_110 - .L_109)
.L_109:
        /*000c*/ 	.word	0x00000000
        /*0010*/ 	.short	0x0000
        /*0012*/ 	.short	0x0000
        /*0014*/ 	.byte	0x00, 0xf0, 0x01, 0x24


	//----- nvinfo : EIATTR_SPARSE_MMA_MASK
	.align		4
.L_110:
        /*0018*/ 	.byte	0x03, 0x50
        /*001a*/ 	.short	0x0000


	//----- nvinfo : EIATTR_MAXREG_COUNT
	.align		4
        /*001c*/ 	.byte	0x03, 0x1b
        /*001e*/ 	.short	0x00a8


	//----- nvinfo : EIATTR_MERCURY_ISA_VERSION
	.align		4
        /*0020*/ 	.byte	0x03, 0x5f
        /*0022*/ 	.short	0x0101


	//----- nvinfo : EIATTR_VRC_CTA_INIT_COUNT
	.align		4
        /*0024*/ 	.byte	0x02, 0x4a
	.zero		1
	.zero		1


	//----- nvinfo : EIATTR_EXIT_INSTR_OFFSETS
	.align		4
        /*0028*/ 	.byte	0x04, 0x1c
        /*002a*/ 	.short	(.L_112 - .L_111)


	//   ....[0]....
.L_111:
        /*002c*/ 	.word	0x00000010


	//----- nvinfo : EIATTR_MAX_THREADS
	.align		4
.L_112:
        /*0030*/ 	.byte	0x04, 0x05
        /*0032*/ 	.short	(.L_114 - .L_113)
.L_113:
        /*0034*/ 	.word	0x00000180
        /*0038*/ 	.word	0x00000001
        /*003c*/ 	.word	0x00000001


	//----- nvinfo : EIATTR_CBANK_PARAM_SIZE
	.align		4
.L_114:
        /*0040*/ 	.byte	0x03, 0x19
        /*0042*/ 	.short	0x0900


	//----- nvinfo : EIATTR_PARAM_CBANK
	.align		4
        /*0044*/ 	.byte	0x04, 0x0a
        /*0046*/ 	.short	(.L_116 - .L_115)
	.align		4
.L_115:
        /*0048*/ 	.word	index@(.nv.constant0._ZN7cutlass13device_kernelIN5flash11enable_sm90INS1_16FlashAttnBwdSm90INS1_25CollectiveMainloopBwdSm90ILi2ELi1ELi1EN4cute5tupleIJNS5_1CILi1EEES8_S8_EEENS6_IJNS7_ILi64EEENS7_ILi80EEENS7_ILi256EEEEEENS_6half_tEfNS_4arch4Sm90ELb0ELb0ELb1ELb0ELb0ELb0ELb1ELb1ELi2ELi1ELi1ELi1ELb0EEENS1_21CollectiveEpilogueBwdISD_SE_SG_Li256ELb0ELb1ELi2EEENS1_19SingleTileSchedulerILb0ELb0ELb0ELi80EEEEEEEEEvNT_6ParamsE)
        /*004c*/ 	.short	0x0380
        /*004e*/ 	.short	0x0900


	//----- nvinfo : EIATTR_SW_WAR
	.align		4
.L_116:
        /*0050*/ 	.byte	0x04, 0x36
        /*0052*/ 	.short	(.L_118 - .L_117)
.L_117:
        /*0054*/ 	.word	0x00000008
.L_118:


//--------------------- .nv.info._ZN7cutlass13device_kernelIN5flash11enable_sm90INS1_16FlashAttnBwdSm90INS1_25CollectiveMainloopBwdSm90ILi2ELi1ELi1EN4cute5tupleIJNS5_1CILi1EEES8_S8_EEENS6_IJNS7_ILi64EEENS7_ILi80EEENS7_ILi256EEEEEENS_6half_tEfNS_4arch4Sm90ELb0ELb0ELb1ELb0ELb0ELb0ELb1ELb1ELi2ELi1ELi1ELi1ELb0EEENS1_24CollectiveEpilogueBwdGQAISD_fSG_Li256ELb0ELb0EEENS1_19SingleTileSchedulerILb0ELb0ELb0ELi80EEEEEEEEEvNT_6ParamsE --------------------------
	.section	.nv.info._ZN7cutlass13device_kernelIN5flash11enable_sm90INS1_16FlashAttnBwdSm90INS1_25CollectiveMainloopBwdSm90ILi2ELi1ELi1EN4cute5tupleIJNS5_1CILi1EEES8_S8_EEENS6_IJNS7_ILi64EEENS7_ILi80EEENS7_ILi256EEEEEENS_6half_tEfNS_4arch4Sm90ELb0ELb0ELb1ELb0ELb0ELb0ELb1ELb1ELi2ELi1ELi1ELi1ELb0EEENS1_24CollectiveEpilogueBwdGQAISD_fSG_Li256ELb0ELb0EEENS1_19SingleTileSchedulerILb0ELb0ELb0ELi80EEEEEEEEEvNT_6ParamsE,"",@"SHT_CUDA_INFO"
	.sectionflags	@""
	.align	4


	//----- nvinfo : EIATTR_CUDA_API_VERSION
	.align		4
        /*0000*/ 	.byte	0x04, 0x37
        /*0002*/ 	.short	(.L_120 - .L_119)
.L_119:
        /*0004*/ 	.word	0x00000082


	//----- nvinfo : EIATTR_KPARAM_INFO
	.align		4
.L_120:
        /*0008*/ 	.byte	0x04, 0x17
        /*000a*/ 	.short	(.L_122 - .L_121)
.L_121:
        /*000c*/ 	.word	0x00000000
        /*0010*/ 	.short	0x0000
        /*0012*/ 	.short	0x0000
        /*0014*/ 	.byte	0x00, 0xf0, 0x01, 0x1a


	//----- nvinfo : EIATTR_SPARSE_MMA_MASK
	.align		4
.L_122:
        /*0018*/ 	.byte	0x03, 0x50
        /*001a*/ 	.short	0x0000


	//----- nvinfo : EIATTR_MAXREG_COUNT
	.align		4
        /*001c*/ 	.byte	0x03, 0x1b
        /*001e*/ 	.short	0x00a8


	//----- nvinfo : EIATTR_MERCURY_ISA_VERSION
	.align		4
        /*0020*/ 	.byte	0x03, 0x5f
        /*0022*/ 	.short	0x0101


	//----- nvinfo : EIATTR_VRC_CTA_INIT_COUNT
	.align		4
        /*0024*/ 	.byte	0x02, 0x4a
	.zero		1
	.zero		1


	//----- nvinfo : EIATTR_EXIT_INSTR_OFFSETS
	.align		4
        /*0028*/ 	.byte	0x04, 0x1c
        /*002a*/ 	.short	(.L_124 - .L_123)


	//   ....[0]....
.L_123:
        /*002c*/ 	.word	0x00000010


	//----- nvinfo : EIATTR_MAX_THREADS
	.align		4
.L_124:
        /*0030*/ 	.byte	0x04, 0x05
        /*0032*/ 	.short	(.L_126 - .L_125)
.L_125:
        /*0034*/ 	.word	0x00000180
        /*0038*/ 	.word	0x00000001
        /*003c*/ 	.word	0x00000001


	//----- nvinfo : EIATTR_CBANK_PARAM_SIZE
	.align		4
.L_126:
        /*0040*/ 	.byte	0x03, 0x19
        /*0042*/ 	.short	0x0680


	//----- nvinfo : EIATTR_PARAM_CBANK
	.align		4
        /*0044*/ 	.byte	0x04, 0x0a
        /*0046*/ 	.short	(.L_128 - .L_127)
	.align		4
.L_127:
        /*0048*/ 	.word	index@(.nv.constant0._ZN7cutlass13device_kernelIN5flash11enable_sm90INS1_16FlashAttnBwdSm90INS1_25CollectiveMainloopBwdSm90ILi2ELi1ELi1EN4cute5tupleIJNS5_1CILi1EEES8_S8_EEENS6_IJNS7_ILi64EEENS7_ILi80EEENS7_ILi256EEEEEENS_6half_tEfNS_4arch4Sm90ELb0ELb0ELb1ELb0ELb0ELb0ELb1ELb1ELi2ELi1ELi1ELi1ELb0EEENS1_24CollectiveEpilogueBwdGQAISD_fSG_Li256ELb0ELb0EEENS1_19SingleTileSchedulerILb0ELb0ELb0ELi80EEEEEEEEEvNT_6ParamsE)
        /*004c*/ 	.short	0x0380
        /*004e*/ 	.short	0x0680


	//----- nvinfo : EIATTR_SW_WAR
	.align		4
.L_128:
        /*0050*/ 	.byte	0x04, 0x36
        /*0052*/ 	.short	(.L_130 - .L_129)
.L_129:
        /*0054*/ 	.word	0x00000008
.L_130:


//--------------------- .nv.info._ZN7cutlass13device_kernelIN5flash11enable_sm90INS1_16FlashAttnBwdSm90INS1_25CollectiveMainloopBwdSm90ILi2ELi1ELi1EN4cute5tupleIJNS5_1CILi1EEES8_S8_EEENS6_IJNS7_ILi64EEENS7_ILi80EEENS7_ILi256EEEEEENS_6half_tEfNS_4arch4Sm90ELb0ELb0ELb1ELb1ELb0ELb0ELb1ELb1ELi2ELi1ELi1ELi1ELb0EEENS1_21CollectiveEpilogueBwdISD_SE_SG_Li256ELb1ELb1ELi2EEENS1_19SingleTileSchedulerILb1ELb0ELb0ELi80EEEEEEEEEvNT_6ParamsE --------------------------
	.section	.nv.info._ZN7cutlass13device_kernelIN5flash11enable_sm90INS1_16FlashAttnBwdSm90INS1_25CollectiveMainloopBwdSm90ILi2ELi1ELi1EN4cute5tupleIJNS5_1CILi1EEES8_S8_EEENS6_IJNS7_ILi64EEENS7_ILi80EEENS7_ILi256EEEEEENS_6half_tEfNS_4arch4Sm90ELb0ELb0ELb1ELb1ELb0ELb0ELb1ELb1ELi2ELi1ELi1ELi1ELb0EEENS1_21CollectiveEpilogueBwdISD_SE_SG_Li256ELb1ELb1ELi2EEENS1_19SingleTileSchedulerILb1ELb0ELb0ELi80EEEEEEEEEvNT_6ParamsE,"",@"SHT_CUDA_INFO"
	.sectionflags	@""
	.align	4


	//----- nvinfo : EIATTR_CUDA_API_VERSION
	.align		4
        /*0000*/ 	.byte	0x04, 0x37
        /*0002*/ 	.short	(.L_132 - .L_131)
.L_131:
        /*0004*/ 	.word	0x00000082


	//----- nvinfo : EIATTR_KPARAM_INFO
	.align		4
.L_132:
        /*0008*/ 	.byte	0x04, 0x17
        /*000a*/ 	.short	(.L_134 - .L_133)
.L_133:
        /*000c*/ 	.word	0x00000000
        /*0010*/ 	.short	0x0000
        /*0012*/ 	.short	0x0000
        /*0014*/ 	.byte	0x00, 0xf0, 0x01, 0x1a


	//----- nvinfo : EIATTR_SPARSE_MMA_MASK
	.align		4
.L_134:
        /*0018*/ 	.byte	0x03, 0x50
        /*001a*/ 	.short	0x0000


	//----- nvinfo : EIATTR_MAXREG_COUNT
	.align		4
        /*001c*/ 	.byte	0x03, 0x1b
        /*001e*/ 	.short	0x00a8


	//----- nvinfo : EIATTR_MERCURY_ISA_VERSION
	.align		4
        /*0020*/ 	.byte	0x03, 0x5f
        /*0022*/ 	.short	0x0101


	//----- nvinfo : EIATTR_VRC_CTA_INIT_COUNT
	.align		4
        /*0024*/ 	.byte	0x02, 0x4a
	.zero		1
	.zero		1


	//----- nvinfo : EIATTR_EXIT_INSTR_OFFSETS
	.align		4
        /*0028*/ 	.byte	0x04, 0x1c
        /*002a*/ 	.short	(.L_136 - .L_135)


	//   ....[0]....
.L_135:
        /*002c*/ 	.word	0x00000010


	//----- nvinfo : EIATTR_MAX_THREADS
	.align		4
.L_136:
        /*0030*/ 	.byte	0x04, 0x05
        /*0032*/ 	.short	(.L_138 - .L_137)
.L_137:
        /*0034*/ 	.word	0x00000180
        /*0038*/ 	.word	0x00000001
        /*003c*/ 	.word	0x00000001


	//----- nvinfo : EIATTR_CBANK_PARAM_SIZE
	.align		4
.L_138:
        /*0040*/ 	.byte	0x03, 0x19
        /*0042*/ 	.short	0x0680


	//----- nvinfo : EIATTR_PARAM_CBANK
	.align		4
        /*0044*/ 	.byte	0x04, 0x0a
        /*0046*/ 	.short	(.L_140 - .L_139)
	.align		4
.L_139:
        /*0048*/ 	.word	index@(.nv.constant0._ZN7cutlass13device_kernelIN5flash11enable_sm90INS1_16FlashAttnBwdSm90INS1_25CollectiveMainloopBwdSm90ILi2ELi1ELi1EN4cute5tupleIJNS5_1CILi1EEES8_S8_EEENS6_IJNS7_ILi64EEENS7_ILi80EEENS7_ILi256EEEEEENS_6half_tEfNS_4arch4Sm90ELb0ELb0ELb1ELb1ELb0ELb0ELb1ELb1ELi2ELi1ELi1ELi1ELb0EEENS1_21CollectiveEpilogueBwdISD_SE_SG_Li256ELb1ELb1ELi2EEENS1_19SingleTileSchedulerILb1ELb0ELb0ELi80EEEEEEEEEvNT_6ParamsE)
        /*004c*/ 	.short	0x0380
        /*004e*/ 	.short	0x0680


	//----- nvinfo : EIATTR_SW_WAR
	.align		4
.L_140:
        /*0050*/ 	.byte	0x04, 0x36
        /*0052*/ 	.short	(.L_142 - .L_141)
.L_141:
        /*0054*/ 	.word	0x00000008
.L_142:


//--------------------- .nv.info._ZN7cutlass13device_kernelIN5flash11enable_sm90INS1_16FlashAttnBwdSm90INS1_25CollectiveMainloopBwdSm90ILi2ELi1ELi1EN4cute5tupleIJNS5_1CILi1EEES8_S8_EEENS6_IJNS7_ILi64EEENS7_ILi80EEENS7_ILi256EEEEEENS_6half_tEfNS_4arch4Sm90ELb0ELb0ELb1ELb1ELb0ELb0ELb1ELb1ELi2ELi1ELi1ELi1ELb0EEENS1_24CollectiveEpilogueBwdGQAISD_fSG_Li256ELb1ELb0EEENS1_19SingleTileSchedulerILb1ELb0ELb0ELi80EEEEEEEEEvNT_6ParamsE --------------------------
	.section	.nv.info._ZN7cutlass13device_kernelIN5flash11enable_sm90INS1_16FlashAttnBwdSm90INS1_25CollectiveMainloopBwdSm90ILi2ELi1ELi1EN4cute5tupleIJNS5_1CILi1EEES8_S8_EEENS6_IJNS7_ILi64EEENS7_ILi80EEENS7_ILi256EEEEEENS_6half_tEfNS_4arch4Sm90ELb0ELb0ELb1ELb1ELb0ELb0ELb1ELb1ELi2ELi1ELi1ELi1ELb0EEENS1_24CollectiveEpilogueBwdGQAISD_fSG_Li256ELb1ELb0EEENS1_19SingleTileSchedulerILb1ELb0ELb0ELi80EEEEEEEEEvNT_6ParamsE,"",@"SHT_CUDA_INFO"
	.sectionflags	@""
	.align	4


	//----- nvinfo : EIATTR_CUDA_API_VERSION
	.align		4
        /*0000*/ 	.byte	0x04, 0x37
        /*0002*/ 	.short	(.L_144 - .L_143)
.L_143:
        /*0004*/ 	.word	0x00000082


	//----- nvinfo : EIATTR_KPARAM_INFO
	.align		4
.L_144:
        /*0008*/ 	.byte	0x04, 0x17
        /*000a*/ 	.short	(.L_146 - .L_145)
.L_145:
        /*000c*/ 	.word	0x00000000
        /*0010*/ 	.short	0x0000
        /*0012*/ 	.short	0x0000
        /*0014*/ 	.byte	0x00, 0xf0, 0x01, 0x1a


	//----- nvinfo : EIATTR_SPARSE_MMA_MASK
	.align		4
.L_146:
        /*0018*/ 	.byte	0x03, 0x50
        /*001a*/ 	.short	0x0000


	//----- nvinfo : EIATTR_MAXREG_COUNT
	.align		4
        /*001c*/ 	.byte	0x03, 0x1b
        /*001e*/ 	.short	0x00a8


	//----- nvinfo : EIATTR_MERCURY_ISA_VERSION
	.align		4
        /*0020*/ 	.byte	0x03, 0x5f
        /*0022*/ 	.short	0x0101


	//----- nvinfo : EIATTR_VRC_CTA_INIT_COUNT
	.align		4
        /*0024*/ 	.byte	0x02, 0x4a
	.zero		1
	.zero		1


	//----- nvinfo : EIATTR_EXIT_INSTR_OFFSETS
	.align		4
        /*0028*/ 	.byte	0x04, 0x1c
        /*002a*/ 	.short	(.L_148 - .L_147)


	//   ....[0]....
.L_147:
        /*002c*/ 	.word	0x00000010


	//----- nvinfo : EIATTR_MAX_THREADS
	.align		4
.L_148:
        /*0030*/ 	.byte	0x04, 0x05
        /*0032*/ 	.short	(.L_150 - .L_149)
.L_149:
        /*0034*/ 	.word	0x00000180
        /*0038*/ 	.word	0x00000001
        /*003c*/ 	.word	0x00000001


	//----- nvinfo : EIATTR_CBANK_PARAM_SIZE
	.align		4
.L_150:
        /*0040*/ 	.byte	0x03, 0x19
        /*0042*/ 	.short	0x0680


	//----- nvinfo : EIATTR_PARAM_CBANK
	.align		4
        /*0044*/ 	.byte	0x04, 0x0a
        /*0046*/ 	.short	(.L_152 - .L_151)
	.align		4
.L_151:
        /*0048*/ 	.word	index@(.nv.constant0._ZN7cutlass13device_kernelIN5flash11enable_sm90INS1_16FlashAttnBwdSm90INS1_25CollectiveMainloopBwdSm90ILi2ELi1ELi1EN4cute5tupleIJNS5_1CILi1EEES8_S8_EEENS6_IJNS7_ILi64EEENS7_ILi80EEENS7_ILi256EEEEEENS_6half_tEfNS_4arch4Sm90ELb0ELb0ELb1ELb1ELb0ELb0ELb1ELb1ELi2ELi1ELi1ELi1ELb0EEENS1_24CollectiveEpilogueBwdGQAISD_fSG_Li256ELb1ELb0EEENS1_19SingleTileSchedulerILb1ELb0ELb0ELi80EEEEEEEEEvNT_6ParamsE)
        /*004c*/ 	.short	0x0380
        /*004e*/ 	.short	0x0680


	//----- nvinfo : EIATTR_SW_WAR
	.align		4
.L_152:
        /*0050*/ 	.byte	0x04, 0x36
        /*0052*/ 	.short	(.L_154 - .L_153)
.L_153:
        /*0054*/ 	.word	0x00000008
.L_154:


//--------------------- .nv.info._ZN7cutlass13device_kernelIN5flash11enable_sm90INS1_16FlashAttnBwdSm90INS1_25CollectiveMainloopBwdSm90ILi2ELi1ELi1EN4cute5tupleIJNS5_1CILi1EEES8_S8_EEENS6_IJNS7_ILi64EEENS7_ILi80EEENS7_ILi256EEEEEENS_6half_tEfNS_4arch4Sm90ELb0ELb1ELb1ELb0ELb0ELb0ELb1ELb1ELi2ELi1ELi1ELi1ELb0EEENS1_21CollectiveEpilogueBwdISD_SE_SG_Li256ELb0ELb1ELi2EEENS1_19SingleTileSchedulerILb0ELb0ELb0ELi80EEEEEEEEEvNT_6ParamsE --------------------------
	.section	.nv.info._ZN7cutlass13device_kernelIN5flash11enable_sm90INS1_16FlashAttnBwdSm90INS1_25CollectiveMainloopBwdSm90ILi2ELi1ELi1EN4cute5tupleIJNS5_1CILi1EEES8_S8_EEENS6_IJNS7_ILi64EEENS7_ILi80EEENS7_ILi256EEEEEENS_6half_tEfNS_4arch4Sm90ELb0ELb1ELb1ELb0ELb0ELb0ELb1ELb1ELi2ELi1ELi1ELi1ELb0EEENS1_21CollectiveEpilogueBwdISD_SE_SG_Li256ELb0ELb1ELi2EEENS1_19SingleTileSchedulerILb0ELb0ELb0ELi80EEEEEEEEEvNT_6ParamsE,"",@"SHT_CUDA_INFO"
	.sectionflags	@""
	.align	4


	//----- nvinfo : EIATTR_CUDA_API_VERSION
	.align		4
        /*0000*/ 	.byte	0x04, 0x37
        /*0002*/ 	.short	(.L_156 - .L_155)
.L_155:
        /*0004*/ 	.word	0x00000082


	//----- nvinfo : EIATTR_KPARAM_INFO
	.align		4
.L_156:
        /*0008*/ 	.byte	0x04, 0x17
        /*000a*/ 	.short	(.L_158 - .L_157)
.L_157:
        /*000c*/ 	.word	0x00000000
        /*0010*/ 	.short	0x0000
        /*0012*/ 	.short	0x0000
        /*0014*/ 	.byte	0x00, 0xf0, 0x01, 0x24


	//----- nvinfo : EIATTR_SPARSE_MMA_MASK
	.align		4
.L_158:
        /*0018*/ 	.byte	0x03, 0x50
        /*001a*/ 	.short	0x0000


	//----- nvinfo : EIATTR_MAXREG_COUNT
	.align		4
        /*001c*/ 	.byte	0x03, 0x1b
        /*001e*/ 	.short	0x00a8


	//----- nvinfo : EIATTR_MERCURY_ISA_VERSION
	.align		4
        /*0020*/ 	.byte	0x03, 0x5f
        /*0022*/ 	.short	0x0101


	//----- nvinfo : EIATTR_VRC_CTA_INIT_COUNT
	.align		4
        /*0024*/ 	.byte	0x02, 0x4a
	.zero		1
	.zero		1


	//----- nvinfo : EIATTR_EXIT_INSTR_OFFSETS
	.align		4
        /*0028*/ 	.byte	0x04, 0x1c
        /*002a*/ 	.short	(.L_160 - .L_159)


	//   ....[0]....
.L_159:
        /*002c*/ 	.word	0x00000010


	//----- nvinfo : EIATTR_MAX_THREADS
	.align		4
.L_160:
        /*0030*/ 	.byte	0x04, 0x05
        /*0032*/ 	.short	(.L_162 - .L_161)
.L_161:
        /*0034*/ 	.word	0x00000180
        /*0038*/ 	.word	0x00000001
        /*003c*/ 	.word	0x00000001


	//----- nvinfo : EIATTR_CBANK_PARAM_SIZE
	.align		4
.L_162:
        /*0040*/ 	.byte	0x03, 0x19
        /*0042*/ 	.short	0x0900


	//----- nvinfo : EIATTR_PARAM_CBANK
	.align		4
        /*0044*/ 	.byte	0x04, 0x0a
        /*0046*/ 	.short	(.L_164 - .L_163)
	.align		4
.L_163:
        /*0048*/ 	.word	index@(.nv.constant0._ZN7cutlass13device_kernelIN5flash11enable_sm90INS1_16FlashAttnBwdSm90INS1_25CollectiveMainloopBwdSm90ILi2ELi1ELi1EN4cute5tupleIJNS5_1CILi1EEES8_S8_EEENS6_IJNS7_ILi64EEENS7_ILi80EEENS7_ILi256EEEEEENS_6half_tEfNS_4arch4Sm90ELb0ELb1ELb1ELb0ELb0ELb0ELb1ELb1ELi2ELi1ELi1ELi1ELb0EEENS1_21CollectiveEpilogueBwdISD_SE_SG_Li256ELb0ELb1ELi2EEENS1_19SingleTileSchedulerILb0ELb0ELb0ELi80EEEEEEEEEvNT_6ParamsE)
        /*004c*/ 	.short	0x0380
        /*004e*/ 	.short	0x0900


	//----- nvinfo : EIATTR_SW_WAR
	.align		4
.L_164:
        /*0050*/ 	.byte	0x04, 0x36
        /*0052*/ 	.short	(.L_166 - .L_165)
.L_165:
        /*0054*/ 	.word	0x00000008
.L_166:


//--------------------- .nv.info._ZN7cutlass13device_kernelIN5flash11enable_sm90INS1_16FlashAttnBwdSm90INS1_25CollectiveMainloopBwdSm90ILi2ELi1ELi1EN4cute5tupleIJNS5_1CILi1EEES8_S8_EEENS6_IJNS7_ILi64EEENS7_ILi80EEENS7_ILi256EEEEEENS_6half_tEfNS_4arch4Sm90ELb0ELb1ELb1ELb0ELb0ELb0ELb1ELb1ELi2ELi1ELi1ELi1ELb0EEENS1_24CollectiveEpilogueBwdGQAISD_fSG_Li256ELb0ELb0EEENS1_19SingleTileSchedulerILb0ELb0ELb0ELi80EEEEEEEEEvNT_6ParamsE --------------------------
	.section	.nv.info._ZN7cutlass13device_kernelIN5flash11enable_sm90INS1_16FlashAttnBwdSm90INS1_25CollectiveMainloopBwdSm90ILi2ELi1ELi1EN4cute5tupleIJNS5_1CILi1EEES8_S8_EEENS6_IJNS7_ILi64EEENS7_ILi80EEENS7_ILi256EEEEEENS_6half_tEfNS_4arch4Sm90ELb0ELb1ELb1ELb0ELb0ELb0ELb1ELb1ELi2ELi1ELi1ELi1ELb0EEENS1_24CollectiveEpilogueBwdGQAISD_fSG_Li256ELb0ELb0EEENS1_19SingleTileSchedulerILb0ELb0ELb0ELi80EEEEEEEEEvNT_6ParamsE,"",@"SHT_CUDA_INFO"
	.sectionflags	@""
	.align	4


	//----- nvinfo : EIATTR_CUDA_API_VERSION
	.align		4
        /*0000*/ 	.byte	0x04, 0x37
        /*0002*/ 	.short	(.L_168 - .L_167)
.L_167:
        /*0004*/ 	.word	0x00000082


	//----- nvinfo : EIATTR_KPARAM_INFO
	.align		4
.L_168:
        /*0008*/ 	.byte	0x04, 0x17
        /*000a*/ 	.short	(.L_170 - .L_169)
.L_169:
        /*000c*/ 	.word	0x00000000
        /*0010*/ 	.short	0x0000
        /*0012*/ 	.short	0x0000
        /*0014*/ 	.byte	0x00, 0xf0, 0x01, 0x1a


	//----- nvinfo : EIATTR_SPARSE_MMA_MASK
	.align		4
.L_170:
        /*0018*/ 	.byte	0x03, 0x50
        /*001a*/ 	.short	0x0000


	//----- nvinfo : EIATTR_MAXREG_COUNT
	.align		4
        /*001c*/ 	.byte	0x03, 0x1b
        /*001e*/ 	.short	0x00a8


	//----- nvinfo : EIATTR_MERCURY_ISA_VERSION
	.align		4
        /*0020*/ 	.byte	0x03, 0x5f
        /*0022*/ 	.short	0x0101


	//----- nvinfo : EIATTR_VRC_CTA_INIT_COUNT
	.align		4
        /*0024*/ 	.byte	0x02, 0x4a
	.zero		1
	.zero		1


	//----- nvinfo : EIATTR_EXIT_INSTR_OFFSETS
	.align		4
        /*0028*/ 	.byte	0x04, 0x1c
        /*002a*/ 	.short	(.L_172 - .L_171)


	//   ....[0]....
.L_171:
        /*002c*/ 	.word	0x00000010


	//----- nvinfo : EIATTR_MAX_THREADS
	.align		4
.L_172:
        /*0030*/ 	.byte	0x04, 0x05
        /*0032*/ 	.short	(.L_174 - .L_173)
.L_173:
        /*0034*/ 	.word	0x00000180
        /*0038*/ 	.word	0x00000001
        /*003c*/ 	.word	0x00000001


	//----- nvinfo : EIATTR_CBANK_PARAM_SIZE
	.align		4
.L_174:
        /*0040*/ 	.byte	0x03, 0x19
        /*0042*/ 	.short	0x0680


	//----- nvinfo : EIATTR_PARAM_CBANK
	.align		4
        /*0044*/ 	.byte	0x04, 0x0a
        /*0046*/ 	.short	(.L_176 - .L_175)
	.align		4
.L_175:
        /*0048*/ 	.word	index@(.nv.constant0._ZN7cutlass13device_kernelIN5flash11enable_sm90INS1_16FlashAttnBwdSm90INS1_25CollectiveMainloopBwdSm90ILi2ELi1ELi1EN4cute5tupleIJNS5_1CILi1EEES8_S8_EEENS6_IJNS7_ILi64EEENS7_ILi80EEENS7_ILi256EEEEEENS_6half_tEfNS_4arch4Sm90ELb0ELb1ELb1ELb0ELb0ELb0ELb1ELb1ELi2ELi1ELi1ELi1ELb0EEENS1_24CollectiveEpilogueBwdGQAISD_fSG_Li256ELb0ELb0EEENS1_19SingleTileSchedulerILb0ELb0ELb0ELi80EEEEEEEEEvNT_6ParamsE)
        /*004c*/ 	.short	0x0380
        /*004e*/ 	.short	0x0680


	//----- nvinfo : EIATTR_SW_WAR
	.align		4
.L_176:
        /*0050*/ 	.byte	0x04, 0x36
        /*0052*/ 	.short	(.L_178 - .L_177)
.L_177:
        /*0054*/ 	.word	0x00000008
.L_178:


//--------------------- .nv.info._ZN7cutlass13device_kernelIN5flash11enable_sm90INS1_16FlashAttnBwdSm90INS1_25CollectiveMainloopBwdSm90ILi2ELi1ELi1EN4cute5tupleIJNS5_1CILi1EEES8_S8_EEENS6_IJNS7_ILi64EEENS7_ILi80EEENS7_ILi256EEEEEENS_6half_tEfNS_4arch4Sm90ELb0ELb1ELb1ELb1ELb0ELb0ELb1ELb1ELi2ELi1ELi1ELi1ELb0EEENS1_21CollectiveEpilogueBwdISD_SE_SG_Li256ELb1ELb1ELi2EEENS1_19SingleTileSchedulerILb1ELb0ELb0ELi80EEEEEEEEEvNT_6ParamsE --------------------------
	.section	.nv.info._ZN7cutlass13device_kernelIN5flash11enable_sm90INS1_16FlashAttnBwdSm90INS1_25CollectiveMainloopBwdSm90ILi2ELi1ELi1EN4cute5tupleIJNS5_1CILi1EEES8_S8_EEENS6_IJNS7_ILi64EEENS7_ILi80EEENS7_ILi256EEEEEENS_6half_tEfNS_4arch4Sm90ELb0ELb1ELb1ELb1ELb0ELb0ELb1ELb1ELi2ELi1ELi1ELi1ELb0EEENS1_21CollectiveEpilogueBwdISD_SE_SG_Li256ELb1ELb1ELi2EEENS1_19SingleTileSchedulerILb1ELb0ELb0ELi80EEEEEEEEEvNT_6ParamsE,"",@"SHT_CUDA_INFO"
	.sectionflags	@""
	.align	4


	//----- nvinfo : EIATTR_CUDA_API_VERSION
	.align		4
        /*0000*/ 	.byte	0x04, 0x37
        /*0002*/ 	.short	(.L_180 - .L_179)
.L_179:
        /*0004*/ 	.word	0x00000082


	//----- nvinfo : EIATTR_KPARAM_INFO
	.align		4
.L_180:
        /*0008*/ 	.byte	0x04, 0x17
        /*000a*/ 	.short	(.L_182 - .L_181)
.L_181:
        /*000c*/ 	.word	0x00000000
        /*0010*/ 	.short	0x0000
        /*0012*/ 	.short	0x0000
        /*0014*/ 	.byte	0x00, 0xf0, 0x01, 0x1a


	//----- nvinfo : EIATTR_SPARSE_MMA_MASK
	.align		4
.L_182:
        /*0018*/ 	.byte	0x03, 0x50
        /*001a*/ 	.short	0x0000


	//----- nvinfo : EIATTR_MAXREG_COUNT
	.align		4
        /*001c*/ 	.byte	0x03, 0x1b
        /*001e*/ 	.short	0x00a8


	//----- nvinfo : EIATTR_MERCURY_ISA_VERSION
	.align		4
        /*0020*/ 	.byte	0x03, 0x5f
        /*0022*/ 	.short	0x0101


	//----- nvinfo : EIATTR_VRC_CTA_INIT_COUNT
	.align		4
        /*0024*/ 	.byte	0x02, 0x4a
	.zero		1
	.zero		1


	//----- nvinfo : EIATTR_EXIT_INSTR_OFFSETS
	.align		4
        /*0028*/ 	.byte	0x04, 0x1c
        /*002a*/ 	.short	(.L_184 - .L_183)


	//   ....[0]....
.L_183:
        /*002c*/ 	.word	0x00000010


	//----- nvinfo : EIATTR_MAX_THREADS
	.align		4
.L_184:
        /*0030*/ 	.byte	0x04, 0x05
        /*0032*/ 	.short	(.L_186 - .L_185)
.L_185:
        /*0034*/ 	.word	0x00000180
        /*0038*/ 	.word	0x00000001
        /*003c*/ 	.word	0x00000001


	//----- nvinfo : EIATTR_CBANK_PARAM_SIZE
	.align		4
.L_186:
        /*0040*/ 	.byte	0x03, 0x19
        /*0042*/ 	.short	0x0680


	//----- nvinfo : EIATTR_PARAM_CBANK
	.align		4
        /*0044*/ 	.byte	0x04, 0x0a
        /*0046*/ 	.short	(.L_188 - .L_187)
	.align		4
.L_187:
        /*0048*/ 	.word	index@(.nv.constant0._ZN7cutlass13device_kernelIN5flash11enable_sm90INS1_16FlashAttnBwdSm90INS1_25CollectiveMainloopBwdSm90ILi2ELi1ELi1EN4cute5tupleIJNS5_1CILi1EEES8_S8_EEENS6_IJNS7_ILi64EEENS7_ILi80EEENS7_ILi256EEEEEENS_6half_tEfNS_4arch4Sm90ELb0ELb1ELb1ELb1ELb0ELb0ELb1ELb1ELi2ELi1ELi1ELi1ELb0EEENS1_21CollectiveEpilogueBwdISD_SE_SG_Li256ELb1ELb1ELi2EEENS1_19SingleTileSchedulerILb1ELb0ELb0ELi80EEEEEEEEEvNT_6ParamsE)
        /*004c*/ 	.short	0x0380
        /*004e*/ 	.short	0x0680


	//----- nvinfo : EIATTR_SW_WAR
	.align		4
.L_188:
        /*0050*/ 	.byte	0x04, 0x36
        /*0052*/ 	.short	(.L_190 - .L_189)
.L_189:
        /*0054*/ 	.word	0x00000008
.L_190:


//--------------------- .nv.info._ZN7cutlass13device_kernelIN5flash11enable_sm90INS1_16FlashAttnBwdSm90INS1_25CollectiveMainloopBwdSm90ILi2ELi1ELi1EN4cute5tupleIJNS5_1CILi1EEES8_S8_EEENS6_IJNS7_ILi64EEENS7_ILi80EEENS7_ILi256EEEEEENS_6half_tEfNS_4arch4Sm90ELb0ELb1ELb1ELb1ELb0ELb0ELb1ELb1ELi2ELi1ELi1ELi1ELb0EEENS1_24CollectiveEpilogueBwdGQAISD_fSG_Li256ELb1ELb0EEENS1_19SingleTileSchedulerILb1ELb0ELb0ELi80EEEEEEEEEvNT_6ParamsE --------------------------
	.section	.nv.info._ZN7cutlass13device_kernelIN5flash11enable_sm90INS1_16FlashAttnBwdSm90INS1_25CollectiveMainloopBwdSm90ILi2ELi1ELi1EN4cute5tupleIJNS5_1CILi1EEES8_S8_EEENS6_IJNS7_ILi64EEENS7_ILi80EEENS7_ILi256EEEEEENS_6half_tEfNS_4arch4Sm90ELb0ELb1ELb1ELb1ELb0ELb0ELb1ELb1ELi2ELi1ELi1ELi1ELb0EEENS1_24CollectiveEpilogueBwdGQAISD_fSG_Li256ELb1ELb0EEENS1_19SingleTileSchedulerILb1ELb0ELb0ELi80EEEEEEEEEvNT_6ParamsE,"",@"SHT_CUDA_INFO"
	.sectionflags	@""
	.align	4


	//----- nvinfo : EIATTR_CUDA_API_VERSION
	.align		4
        /*0000*/ 	.byte	0x04, 0x37
        /*0002*/ 	.short	(.L_192 - .L_191)
.L_191:
        /*0004*/ 	.word	0x00000082


	//----- nvinfo : EIATTR_KPARAM_INFO
	.align		4
.L_192:
        /*0008*/ 	.byte	0x04, 0x17
        /*000a*/ 	.short	(.L_194 - .L_193)
.L_193:
        /*000c*/ 	.word	0x00000000
        /*0010*/ 	.short	0x0000
        /*0012*/ 	.short	0x0000
        /*0014*/ 	.byte	0x00, 0xf0, 0x01, 0x1a


	//----- nvinfo : EIATTR_SPARSE_MMA_MASK
	.align		4
.L_194:
        /*0018*/ 	.byte	0x03, 0x50
        /*001a*/ 	.short	0x0000


	//----- nvinfo : EIATTR_MAXREG_COUNT
	.align		4
        /*001c*/ 	.byte	0x03, 0x1b
        /*001e*/ 	.short	0x00a8


	//----- nvinfo : EIATTR_MERCURY_ISA_VERSION
	.align		4
        /*0020*/ 	.byte	0x03, 0x5f
        /*0022*/ 	.short	0x0101


	//----- nvinfo : EIATTR_VRC_CTA_INIT_COUNT
	.align		4
        /*0024*/ 	.byte	0x02, 0x4a
	.zero		1
	.zero		1


	//----- nvinfo : EIATTR_EXIT_INSTR_OFFSETS
	.align		4
        /*0028*/ 	.byte	0x04, 0x1c
        /*002a*/ 	.short	(.L_196 - .L_195)


	//   ....[0]....
.L_195:
        /*002c*/ 	.word	0x00000010


	//----- nvinfo : EIATTR_MAX_THREADS
	.align		4
.L_196:
        /*0030*/ 	.byte	0x04, 0x05
        /*0032*/ 	.short	(.L_198 - .L_197)
.L_197:
        /*0034*/ 	.word	0x00000180
        /*0038*/ 	.word	0x00000001
        /*003c*/ 	.word	0x00000001


	//----- nvinfo : EIATTR_CBANK_PARAM_SIZE
	.align		4
.L_198:
        /*0040*/ 	.byte	0x03, 0x19
        /*0042*/ 	.short	0x0680


	//----- nvinfo : EIATTR_PARAM_CBANK
	.align		4
        /*0044*/ 	.byte	0x04, 0x0a
        /*0046*/ 	.short	(.L_200 - .L_199)
	.align		4
.L_199:
        /*0048*/ 	.word	index@(.nv.constant0._ZN7cutlass13device_kernelIN5flash11enable_sm90INS1_16FlashAttnBwdSm90INS1_25CollectiveMainloopBwdSm90ILi2ELi1ELi1EN4cute5tupleIJNS5_1CILi1EEES8_S8_EEENS6_IJNS7_ILi64EEENS7_ILi80EEENS7_ILi256EEEEEENS_6half_tEfNS_4arch4Sm90ELb0ELb1ELb1ELb1ELb0ELb0ELb1ELb1ELi2ELi1ELi1ELi1ELb0EEENS1_24CollectiveEpilogueBwdGQAISD_fSG_Li256ELb1ELb0EEENS1_19SingleTileSchedulerILb1ELb0ELb0ELi80EEEEEEEEEvNT_6ParamsE)
        /*004c*/ 	.short	0x0380
        /*004e*/ 	.short	0x0680


	//----- nvinfo : EIATTR_SW_WAR
	.align		4
.L_200:
        /*0050*/ 	.byte	0x04, 0x36
        /*0052*/ 	.short	(.L_202 - .L_201)
.L_201:
        /*0054*/ 	.word	0x00000008
.L_202:


//--------------------- .nv.info._ZN7cutlass13device_kernelIN5flash11enable_sm90INS1_16FlashAttnBwdSm90INS1_25CollectiveMainloopBwdSm90ILi2ELi1ELi1EN4cute5tupleIJNS5_1CILi1EEES8_S8_EEENS6_IJNS7_ILi64EEENS7_ILi80EEENS7_ILi256EEEEEENS_6half_tEfNS_4arch4Sm90ELb1ELb0ELb1ELb0ELb0ELb0ELb1ELb1ELi2ELi1ELi1ELi1ELb0EEENS1_21CollectiveEpilogueBwdISD_SE_SG_Li256ELb0ELb1ELi2EEENS1_25SingleTileBwdLPTSchedulerILb0ELi80ELb0EEEEEEEEEvNT_6ParamsE --------------------------
	.section	.nv.info._ZN7cutlass13device_kernelIN5flash11enable_sm90INS1_16FlashAttnBwdSm90INS1_25CollectiveMainloopBwdSm90ILi2ELi1ELi1EN4cute5tupleIJNS5_1CILi1EEES8_S8_EEENS6_IJNS7_ILi64EEENS7_ILi80EEENS7_ILi256EEEEEENS_6half_tEfNS_4arch4Sm90ELb1ELb0ELb1ELb0ELb0ELb0ELb1ELb1ELi2ELi1ELi1ELi1ELb0EEENS1_21CollectiveEpilogueBwdISD_SE_SG_Li256ELb0ELb1ELi2EEENS1_25SingleTileBwdLPTSchedulerILb0ELi80ELb0EEEEEEEEEvNT_6ParamsE,"",@"SHT_CUDA_INFO"
	.sectionflags	@""
	.align	4


	//----- nvinfo : EIATTR_CUDA_API_VERSION
	.align		4
        /*0000*/ 	.byte	0x04, 0x37
        /*0002*/ 	.short	(.L_204 - .L_203)
.L_203:
        /*0004*/ 	.word	0x00000082


	//----- nvinfo : EIATTR_KPARAM_INFO
	.align		4
.L_204:
        /*0008*/ 	.byte	0x04, 0x17
        /*000a*/ 	.short	(.L_206 - .L_205)
.L_205:
        /*000c*/ 	.word	0x00000000
        /*0010*/ 	.short	0x0000
        /*0012*/ 	.short	0x0000
        /*0014*/ 	.byte	0x00, 0xf0, 0x01, 0x24


	//----- nvinfo : EIATTR_SPARSE_MMA_MASK
	.align		4
.L_206:
        /*0018*/ 	.byte	0x03, 0x50
        /*001a*/ 	.short	0x0000


	//----- nvinfo : EIATTR_MAXREG_COUNT
	.align		4
        /*001c*/ 	.byte	0x03, 0x1b
        /*001e*/ 	.short	0x00a8


	//----- nvinfo : EIATTR_MERCURY_ISA_VERSION
	.align		4
        /*0020*/ 	.byte	0x03, 0x5f
        /*0022*/ 	.short	0x0101


	//----- nvinfo : EIATTR_VRC_CTA_INIT_COUNT
	.align		4
        /*0024*/ 	.byte	0x02, 0x4a
	.zero		1
	.zero		1


	//----- nvinfo : EIATTR_EXIT_INSTR_OFFSETS
	.align		4
        /*0028*/ 	.byte	0x04, 0x1c
        /*002a*/ 	.short	(.L_208 - .L_207)


	//   ....[0]....
.L_207:
        /*002c*/ 	.word	0x00000010


	//----- nvinfo : EIATTR_MAX_THREADS
	.align		4
.L_208:
        /*0030*/ 	.byte	0x04, 0x05
        /*0032*/ 	.short	(.L_210 - .L_209)
.L_209:
        /*0034*/ 	.word	0x00000180
        /*0038*/ 	.word	0x00000001
        /*003c*/ 	.word	0x00000001


	//----- nvinfo : EIATTR_CBANK_PARAM_SIZE
	.align		4
.L_210:
        /*0040*/ 	.byte	0x03, 0x19
        /*0042*/ 	.short	0x0900


	//----- nvinfo : EIATTR_PARAM_CBANK
	.align		4
        /*0044*/ 	.byte	0x04, 0x0a
        /*0046*/ 	.short	(.L_212 - .L_211)
	.align		4
.L_211:
        /*0048*/ 	.word	index@(.nv.constant0._ZN7cutlass13device_kernelIN5flash11enable_sm90INS1_16FlashAttnBwdSm90INS1_25CollectiveMainloopBwdSm90ILi2ELi1ELi1EN4cute5tupleIJNS5_1CILi1EEES8_S8_EEENS6_IJNS7_ILi64EEENS7_ILi80EEENS7_ILi256EEEEEENS_6half_tEfNS_4arch4Sm90ELb1ELb0ELb1ELb0ELb0ELb0ELb1ELb1ELi2ELi1ELi1ELi1ELb0EEENS1_21CollectiveEpilogueBwdISD_SE_SG_Li256ELb0ELb1ELi2EEENS1_25SingleTileBwdLPTSchedulerILb0ELi80ELb0EEEEEEEEEvNT_6ParamsE)
        /*004c*/ 	.short	0x0380
        /*004e*/ 	.short	0x0900


	//----- nvinfo : EIATTR_SW_WAR
	.align		4
.L_212:
        /*0050*/ 	.byte	0x04, 0x36
        /*0052*/ 	.short	(.L_214 - .L_213)
.L_213:
        /*0054*/ 	.word	0x00000008
.L_214:


//--------------------- .nv.info._ZN7cutlass13device_kernelIN5flash11enable_sm90INS1_16FlashAttnBwdSm90INS1_25CollectiveMainloopBwdSm90ILi2ELi1ELi1EN4cute5tupleIJNS5_1CILi1EEES8_S8_EEENS6_IJNS7_ILi64EEENS7_ILi80EEENS7_ILi256EEEEEENS_6half_tEfNS_4arch4Sm90ELb1ELb0ELb1ELb0ELb0ELb0ELb1ELb1ELi2ELi1ELi1ELi1ELb0EEENS1_24CollectiveEpilogueBwdGQAISD_fSG_Li256ELb0ELb0EEENS1_25SingleTileBwdLPTSchedulerILb0ELi80ELb0EEEEEEEEEvNT_6ParamsE --------------------------
	.section	.nv.info._ZN7cutlass13device_kernelIN5flash11enable_sm90INS1_16FlashAttnBwdSm90INS1_25CollectiveMainloopBwdSm90ILi2ELi1ELi1EN4cute5tupleIJNS5_1CILi1EEES8_S8_EEENS6_IJNS7_ILi64EEENS7_ILi80EEENS7_ILi256EEEEEENS_6half_tEfNS_4arch4Sm90ELb1ELb0ELb1ELb0ELb0ELb0ELb1ELb1ELi2ELi1ELi1ELi1ELb0EEENS1_24CollectiveEpilogueBwdGQAISD_fSG_Li256ELb0ELb0EEENS1_25SingleTileBwdLPTSchedulerILb0ELi80ELb0EEEEEEEEEvNT_6ParamsE,"",@"SHT_CUDA_INFO"
	.sectionflags	@""
	.align	4


	//----- nvinfo : EIATTR_CUDA_API_VERSION
	.align		4
        /*0000*/ 	.byte	0x04, 0x37
        /*0002*/ 	.short	(.L_216 - .L_215)
.L_215:
        /*0004*/ 	.word	0x00000082


	//----- nvinfo : EIATTR_KPARAM_INFO
	.align		4
.L_216:
        /*0008*/ 	.byte	0x04, 0x17
        /*000a*/ 	.short	(.L_218 - .L_217)
.L_217:
        /*000c*/ 	.word	0x00000000
        /*0010*/ 	.short	0x0000
        /*0012*/ 	.short	0x0000
        /*0014*/ 	.byte	0x00, 0xf0, 0x01, 0x1c


	//----- nvinfo : EIATTR_SPARSE_MMA_MASK
	.align		4
.L_218:
        /*0018*/ 	.byte	0x03, 0x50
        /*001a*/ 	.short	0x0000


	//----- nvinfo : EIATTR_MAXREG_COUNT
	.align		4
        /*001c*/ 	.byte	0x03, 0x1b
        /*001e*/ 	.short	0x00a8


	//----- nvinfo : EIATTR_MERCURY_ISA_VERSION
	.align		4
        /*0020*/ 	.byte	0x03, 0x5f
        /*0022*/ 	.short	0x0101


	//----- nvinfo : EIATTR_VRC_CTA_INIT_COUNT
	.align		4
        /*0024*/ 	.byte	0x02, 0x4a
	.zero		1
	.zero		1


	//----- nvinfo : EIATTR_EXIT_INSTR_OFFSETS
	.align		4
        /*0028*/ 	.byte	0x04, 0x1c
        /*002a*/ 	.short	(.L_220 - .L_219)


	//   ....[0]....
.L_219:
        /*002c*/ 	.word	0x00000010


	//----- nvinfo : EIATTR_MAX_THREADS
	.align		4
.L_220:
        /*0030*/ 	.byte	0x04, 0x05
        /*0032*/ 	.short	(.L_222 - .L_221)
.L_221:
        /*0034*/ 	.word	0x00000180
        /*0038*/ 	.word	0x00000001
        /*003c*/ 	.word	0x00000001


	//----- nvinfo : EIATTR_CBANK_PARAM_SIZE
	.align		4
.L_222:
        /*0040*/ 	.byte	0x03, 0x19
        /*0042*/ 	.short	0x0700


	//----- nvinfo : EIATTR_PARAM_CBANK
	.align		4
        /*0044*/ 	.byte	0x04, 0x0a
        /*0046*/ 	.short	(.L_224 - .L_223)
	.align		4
.L_223:
        /*0048*/ 	.word	index@(.nv.constant0._ZN7cutlass13device_kernelIN5flash11enable_sm90INS1_16FlashAttnBwdSm90INS1_25CollectiveMainloopBwdSm90ILi2ELi1ELi1EN4cute5tupleIJNS5_1CILi1EEES8_S8_EEENS6_IJNS7_ILi64EEENS7_ILi80EEENS7_ILi256EEEEEENS_6half_tEfNS_4arch4Sm90ELb1ELb0ELb1ELb0ELb0ELb0ELb1ELb1ELi2ELi1ELi1ELi1ELb0EEENS1_24CollectiveEpilogueBwdGQAISD_fSG_Li256ELb0ELb0EEENS1_25SingleTileBwdLPTSchedulerILb0ELi80ELb0EEEEEEEEEvNT_6ParamsE)
        /*004c*/ 	.short	0x0380
        /*004e*/ 	.short	0x0700


	//----- nvinfo : EIATTR_SW_WAR
	.align		4
.L_224:
        /*0050*/ 	.byte	0x04, 0x36
        /*0052*/ 	.short	(.L_226 - .L_225)
.L_225:
        /*0054*/ 	.word	0x00000008
.L_226:


//--------------------- .nv.info._ZN7cutlass13device_kernelIN5flash22FlashAttnBwdPreprocessIN4cute5tupleIJNS3_1CILi64EEENS5_ILi256EEEEEENS_6half_tEfNS_4arch4Sm90ELb1ELb0EEEEEvNT_6ParamsE --------------------------
	.section	.nv.info._ZN7cutlass13device_kernelIN5flash22FlashAttnBwdPreprocessIN4cute5tupleIJNS3_1CILi64EEENS5_ILi256EEEEEENS_6half_tEfNS_4arch4Sm90ELb1ELb0EEEEEvNT_6ParamsE,"",@"SHT_CUDA_INFO"
	.sectionflags	@""
	.align	4


	//----- nvinfo : EIATTR_CUDA_API_VERSION
	.align		4
        /*0000*/ 	.byte	0x04, 0x37
        /*0002*/ 	.short	(.L_228 - .L_227)
.L_227:
        /*0004*/ 	.word	0x00000082


	//----- nvinfo : EIATTR_KPARAM_INFO
	.align		4
.L_228:
        /*0008*/ 	.byte	0x04, 0x17
        /*000a*/ 	.short	(.L_230 - .L_229)
.L_229:
        /*000c*/ 	.word	0x00000000
        /*0010*/ 	.short	0x0000
        /*0012*/ 	.short	0x0000
        /*0014*/ 	.byte	0x00, 0xf0, 0xc1, 0x03


	//----- nvinfo : EIATTR_SPARSE_MMA_MASK
	.align		4
.L_230:
        /*0018*/ 	.byte	0x03, 0x50
        /*001a*/ 	.short	0x0000


	//----- nvinfo : EIATTR_MAXREG_COUNT
	.align		4
        /*001c*/ 	.byte	0x03, 0x1b
        /*001e*/ 	.short	0x0080


	//----- nvinfo : EIATTR_MERCURY_ISA_VERSION
	.align		4
        /*0020*/ 	.byte	0x03, 0x5f
        /*0022*/ 	.short	0x0101


	//----- nvinfo : EIATTR_COOP_GROUP_MASK_REGIDS
	.align		4
        /*0024*/ 	.byte	0x04, 0x29
        /*0026*/ 	.short	(.L_232 - .L_231)


	//   ....[0]....
.L_231:
        /*0028*/ 	.word	0xffffffff


	//   ....[1]....
        /*002c*/ 	.word	0xffffffff


	//   ....[2]....
        /*0030*/ 	.word	0xffffffff


	//   ....[3]....
        /*0034*/ 	.word	0xffffffff


	//   ....[4]....
        /*0038*/ 	.word	0xffffffff


	//   ....[5]....
        /*003c*/ 	.word	0xffffffff


	//   ....[6]....
        /*0040*/ 	.word	0xffffffff


	//   ....[7]....
        /*0044*/ 	.word	0xffffffff


	//   ....[8]....
        /*0048*/ 	.word	0xffffffff


	//   ....[9]....
        /*004c*/ 	.word	0xffffffff


	//   ....[10]....
        /*0050*/ 	.word	0xffffffff


	//   ....[11]....
        /*0054*/ 	.word	0xffffffff


	//   ....[12]....
        /*0058*/ 	.word	0xffffffff


	//   ....[13]....
        /*005c*/ 	.word	0xffffffff


	//   ....[14]....
        /*0060*/ 	.word	0xffffffff


	//   ....[15]....
        /*0064*/ 	.word	0xffffffff


	//----- nvinfo : EIATTR_COOP_GROUP_INSTR_OFFSETS
	.align		4
.L_232:
        /*0068*/ 	.byte	0x04, 0x28
        /*006a*/ 	.short	(.L_234 - .L_233)


	//   ....[0]....
.L_233:
        /*006c*/ 	.word	0x00001a90


	//   ....[1]....
        /*0070*/ 	.word	0x00001ab0


	//   ....[2]....
        /*0074*/ 	.word	0x00001ac0


	//   ....[3]....
        /*0078*/ 	.word	0x00001ad0


	//   ....[4]....
        /*007c*/ 	.word	0x00001b00


	//   ....[5]....
        /*0080*/ 	.word	0x00001b20


	//   ....[6]....
        /*0084*/ 	.word	0x00001b40


	//   ....[7]....
        /*0088*/ 	.word	0x00001b50


	//   ....[8]....
        /*008c*/ 	.word	0x00001b80


	//   ....[9]....
        /*0090*/ 	.word	0x00001ba0


	//   ....[10]....
        /*0094*/ 	.word	0x00001bc0


	//   ....[11]....
        /*0098*/ 	.word	0x00001bd0


	//   ....[12]....
        /*009c*/ 	.word	0x00001c00


	//   ....[13]....
        /*00a0*/ 	.word	0x00001c30


	//   ....[14]....
        /*00a4*/ 	.word	0x00001c60


	//   ....[15]....
        /*00a8*/ 	.word	0x00001c70


	//----- nvinfo : EIATTR_VRC_CTA_INIT_COUNT
	.align		4
.L_234:
        /*00ac*/ 	.byte	0x02, 0x4a
	.zero		1
	.zero		1


	//----- nvinfo : EIATTR_EXIT_INSTR_OFFSETS
	.align		4
        /*00b0*/ 	.byte	0x04, 0x1c
        /*00b2*/ 	.short	(.L_236 - .L_235)


	//   ....[0]....
.L_235:
        /*00b4*/ 	.word	0x00002270


	//   ....[1]....
        /*00b8*/ 	.word	0x000022f0


	//----- nvinfo : EIATTR_MAX_THREADS
	.align		4
.L_236:
        /*00bc*/ 	.byte	0x04, 0x05
        /*00be*/ 	.short	(.L_238 - .L_237)
.L_237:
        /*00c0*/ 	.word	0x00000100
        /*00c4*/ 	.word	0x00000001
        /*00c8*/ 	.word	0x00000001


	//----- nvinfo : EIATTR_CRS_STACK_SIZE
	.align		4
.L_238:
        /*00cc*/ 	.byte	0x04, 0x1e
        /*00ce*/ 	.short	(.L_240 - .L_239)
.L_239:
        /*00d0*/ 	.word	0x00000000


	//----- nvinfo : EIATTR_CBANK_PARAM_SIZE
	.align		4
.L_240:
        /*00d4*/ 	.byte	0x03, 0x19
        /*00d6*/ 	.short	0x00f0


	//----- nvinfo : EIATTR_PARAM_CBANK
	.align		4
        /*00d8*/ 	.byte	0x04, 0x0a
        /*00da*/ 	.short	(.L_242 - .L_241)
	.align		4
.L_241:
        /*00dc*/ 	.word	index@(.nv.constant0._ZN7cutlass13device_kernelIN5flash22FlashAttnBwdPreprocessIN4cute5tupleIJNS3_1CILi64EEENS5_ILi256EEEEEENS_6half_tEfNS_4arch4Sm90ELb1ELb0EEEEEvNT_6ParamsE)
        /*00e0*/ 	.short	0x0380
        /*00e2*/ 	.short	0x00f0


	//----- nvinfo : EIATTR_SW_WAR
	.align		4
.L_242:
        /*00e4*/ 	.byte	0x04, 0x36
        /*00e6*/ 	.short	(.L_244 - .L_243)
.L_243:
        /*00e8*/ 	.word	0x00000008
.L_244:


//--------------------- .nv.info._ZN7cutlass13device_kernelIN5flash11enable_sm90INS1_16FlashAttnBwdSm90INS1_25CollectiveMainloopBwdSm90ILi2ELi1ELi1EN4cute5tupleIJNS5_1CILi1EEES8_S8_EEENS6_IJNS7_ILi64EEENS7_ILi80EEENS7_ILi256EEEEEENS_6half_tEfNS_4arch4Sm90ELb1ELb0ELb1ELb1ELb0ELb0ELb1ELb1ELi2ELi1ELi1ELi1ELb0EEENS1_21CollectiveEpilogueBwdISD_SE_SG_Li256ELb1ELb1ELi2EEENS1_25SingleTileBwdLPTSchedulerILb1ELi80ELb0EEEEEEEEEvNT_6ParamsE --------------------------
	.section	.nv.info._ZN7cutlass13device_kernelIN5flash11enable_sm90INS1_16FlashAttnBwdSm90INS1_25CollectiveMainloopBwdSm90ILi2ELi1ELi1EN4cute5tupleIJNS5_1CILi1EEES8_S8_EEENS6_IJNS7_ILi64EEENS7_ILi80EEENS7_ILi256EEEEEENS_6half_tEfNS_4arch4Sm90ELb1ELb0ELb1ELb1ELb0ELb0ELb1ELb1ELi2ELi1ELi1ELi1ELb0EEENS1_21CollectiveEpilogueBwdISD_SE_SG_Li256ELb1ELb1ELi2EEENS1_25SingleTileBwdLPTSchedulerILb1ELi80ELb0EEEEEEEEEvNT_6ParamsE,"",@"SHT_CUDA_INFO"
	.sectionflags	@""
	.align	4


	//----- nvinfo : EIATTR_CUDA_API_VERSION
	.align		4
        /*0000*/ 	.byte	0x04, 0x37
        /*0002*/ 	.short	(.L_246 - .L_245)
.L_245:
        /*0004*/ 	.word	0x00000082


	//----- nvinfo : EIATTR_KPARAM_INFO
	.align		4
.L_246:
        /*0008*/ 	.byte	0x04, 0x17
        /*000a*/ 	.short	(.L_248 - .L_247)
.L_247:
        /*000c*/ 	.word	0x00000000
        /*0010*/ 	.short	0x0000
        /*0012*/ 	.short	0x0000
        /*0014*/ 	.byte	0x00, 0xf0, 0x01, 0x1a


	//----- nvinfo : EIATTR_SPARSE_MMA_MASK
	.align		4
.L_248:
        /*0018*/ 	.byte	0x03, 0x50
        /*001a*/ 	.short	0x0000


	//----- nvinfo : EIATTR_MAXREG_COUNT
	.align		4
        /*001c*/ 	.byte	0x03, 0x1b
        /*001e*/ 	.short	0x00a8


	//----- nvinfo : EIATTR_MERCURY_ISA_VERSION
	.align		4
        /*0020*/ 	.byte	0x03, 0x5f
        /*0022*/ 	.short	0x0101


	//----- nvinfo : EIATTR_VRC_CTA_INIT_COUNT
	.align		4
        /*0024*/ 	.byte	0x02, 0x4a
	.zero		1
	.zero		1


	//----- nvinfo : EIATTR_EXIT_INSTR_OFFSETS
	.align		4
        /*0028*/ 	.byte	0x04, 0x1c
        /*002a*/ 	.short	(.L_250 - .L_249)


	//   ....[0]....
.L_249:
        /*002c*/ 	.word	0x00000010


	//----- nvinfo : EIATTR_MAX_THREADS
	.align		4
.L_250:
        /*0030*/ 	.byte	0x04, 0x05
        /*0032*/ 	.short	(.L_252 - .L_251)
.L_251:
        /*0034*/ 	.word	0x00000180
        /*0038*/ 	.word	0x00000001
        /*003c*/ 	.word	0x00000001


	//----- nvinfo : EIATTR_CBANK_PARAM_SIZE
	.align		4
.L_252:
        /*0040*/ 	.byte	0x03, 0x19
        /*0042*/ 	.short	0x0680


	//----- nvinfo : EIATTR_PARAM_CBANK
	.align		4
        /*0044*/ 	.byte	0x04, 0x0a
        /*0046*/ 	.short	(.L_254 - .L_253)
	.align		4
.L_253:
        /*0048*/ 	.word	index@(.nv.constant0._ZN7cutlass13device_kernelIN5flash11enable_sm90INS1_16FlashAttnBwdSm90INS1_25CollectiveMainloopBwdSm90ILi2ELi1ELi1EN4cute5tupleIJNS5_1CILi1EEES8_S8_EEENS6_IJNS7_ILi64EEENS7_ILi80EEENS7_ILi256EEEEEENS_6half_tEfNS_4arch4Sm90ELb1ELb0ELb1ELb1ELb0ELb0ELb1ELb1ELi2ELi1ELi1ELi1ELb0EEENS1_21CollectiveEpilogueBwdISD_SE_SG_Li256ELb1ELb1ELi2EEENS1_25SingleTileBwdLPTSchedulerILb1ELi80ELb0EEEEEEEEEvNT_6ParamsE)
        /*004c*/ 	.short	0x0380
        /*004e*/ 	.short	0x0680


	//----- nvinfo : EIATTR_SW_WAR
	.align		4
.L_254:
        /*0050*/ 	.byte	0x04, 0x36
        /*0052*/ 	.short	(.L_256 - .L_255)
.L_255:
        /*0054*/ 	.word	0x00000008
.L_256:


//--------------------- .nv.info._ZN7cutlass13device_kernelIN5flash32FlashAttnBwdPostprocessConvertdQIN4cute5tupleIJNS3_1CILi80EEENS5_ILi256EEEEEENS_6half_tEfNS_4arch4Sm90ELi256ENS3_8TiledMMAINS3_8MMA_AtomIJNS3_4SM904GMMA25MMA_64x16x16_F32F16F16_SSILNSF_5MajorE1ELSH_1ELNSF_7ScaleInE1ELSI_1EEEEEENS3_6LayoutINS4_IJNS5_ILi2EEENS5_ILi1EEESN_EEENS4_IJSN_NS5_ILi0EEESP_EEEEENS4_IJNS3_10UnderscoreESS_SS_EEEEELb1EEEEEvNT_6ParamsE --------------------------
	.section	.nv.info._ZN7cutlass13device_kernelIN5flash32FlashAttnBwdPostprocessConvertdQIN4cute5tupleIJNS3_1CILi80EEENS5_ILi256EEEEEENS_6half_tEfNS_4arch4Sm90ELi256ENS3_8TiledMMAINS3_8MMA_AtomIJNS3_4SM904GMMA25MMA_64x16x16_F32F16F16_SSILNSF_5MajorE1ELSH_1ELNSF_7ScaleInE1ELSI_1EEEEEENS3_6LayoutINS4_IJNS5_ILi2EEENS5_ILi1EEESN_EEENS4_IJSN_NS5_ILi0EEESP_EEEEENS4_IJNS3_10UnderscoreESS_SS_EEEEELb1EEEEEvNT_6ParamsE,"",@"SHT_CUDA_INFO"
	.sectionflags	@""
	.align	4


	//----- nvinfo : EIATTR_CUDA_API_VERSION
	.align		4
        /*0000*/ 	.byte	0x04, 0x37
        /*0002*/ 	.short	(.L_258 - .L_257)
.L_257:
        /*0004*/ 	.word	0x00000082


	//----- nvinfo : EIATTR_KPARAM_INFO
	.align		4
.L_258:
        /*0008*/ 	.byte	0x04, 0x17
        /*000a*/ 	.short	(.L_260 - .L_259)
.L_259:
        /*000c*/ 	.word	0x00000000
        /*0010*/ 	.short	0x0000
        /*0012*/ 	.short	0x0000
        /*0014*/ 	.byte	0x00, 0xf0, 0xc1, 0x01


	//----- nvinfo : EIATTR_SPARSE_MMA_MASK
	.align		4
.L_260:
        /*0018*/ 	.byte	0x03, 0x50
        /*001a*/ 	.short	0x0000


	//----- nvinfo : EIATTR_MAXREG_COUNT
	.align		4
        /*001c*/ 	.byte	0x03, 0x1b
        /*001e*/ 	.short	0x0080


	//----- nvinfo : EIATTR_NUM_BARRIERS
	.align		4
        /*0020*/ 	.byte	0x02, 0x4c
        /*0022*/ 	.byte	0x01
	.zero		1


	//----- nvinfo : EIATTR_MERCURY_ISA_VERSION
	.align		4
        /*0024*/ 	.byte	0x03, 0x5f
        /*0026*/ 	.short	0x0101


	//----- nvinfo : EIATTR_VRC_CTA_INIT_COUNT
	.align		4
        /*0028*/ 	.byte	0x02, 0x4a
	.zero		1
	.zero		1


	//----- nvinfo : EIATTR_MBARRIER_INSTR_OFFSETS
	.align		4
        /*002c*/ 	.byte	0x04, 0x39
        /*002e*/ 	.short	(.L_262 - .L_261)


	//   ....[0]....
.L_261:
        /*0030*/ 	.word	0x00000470
        /*0034*/ 	.word	0x000000ff
        /*0038*/ 	.word	0x0001e000
        /*003c*/ 	.short	0x0100
        /*003e*/ 	.byte	0x06
	.zero		1


	//   ....[1]....
        /*0040*/ 	.word	0x00000550
        /*0044*/ 	.word	0x0000004f
        /*0048*/ 	.word	0x0001e000
        /*004c*/ 	.short	0x010a
        /*004e*/ 	.byte	0xff
	.zero		1


	//----- nvinfo : EIATTR_NUM_MBARRIERS
	.align		4
.L_262:
        /*0050*/ 	.byte	0x03, 0x38
        /*0052*/ 	.short	0x0001


	//----- nvinfo : EIATTR_EXIT_INSTR_OFFSETS
	.align		4
        /*0054*/ 	.byte	0x04, 0x1c
        /*0056*/ 	.short	(.L_264 - .L_263)


	//   ....[0]....
.L_263:
        /*0058*/ 	.word	0x00000270


	//   ....[1]....
        /*005c*/ 	.word	0x00001c60


	//   ....[2]....
        /*0060*/ 	.word	0x00001d30


	//----- nvinfo : EIATTR_MAX_THREADS
	.align		4
.L_264:
        /*0064*/ 	.byte	0x04, 0x05
        /*0066*/ 	.short	(.L_266 - .L_265)
.L_265:
        /*0068*/ 	.word	0x00000100
        /*006c*/ 	.word	0x00000001
        /*0070*/ 	.word	0x00000001


	//----- nvinfo : EIATTR_CRS_STACK_SIZE
	.align		4
.L_266:
        /*0074*/ 	.byte	0x04, 0x1e
        /*0076*/ 	.short	(.L_268 - .L_267)
.L_267:
        /*0078*/ 	.word	0x00000000


	//----- nvinfo : EIATTR_CBANK_PARAM_SIZE
	.align		4
.L_268:
        /*007c*/ 	.byte	0x03, 0x19
        /*007e*/ 	.short	0x0070


	//----- nvinfo : EIATTR_PARAM_CBANK
	.align		4
        /*0080*/ 	.byte	0x04, 0x0a
        /*0082*/ 	.short	(.L_270 - .L_269)
	.align		4
.L_269:
        /*0084*/ 	.word	index@(.nv.constant0._ZN7cutlass13device_kernelIN5flash32FlashAttnBwdPostprocessConvertdQIN4cute5tupleIJNS3_1CILi80EEENS5_ILi256EEEEEENS_6half_tEfNS_4arch4Sm90ELi256ENS3_8TiledMMAINS3_8MMA_AtomIJNS3_4SM904GMMA25MMA_64x16x16_F32F16F16_SSILNSF_5MajorE1ELSH_1ELNSF_7ScaleInE1ELSI_1EEEEEENS3_6LayoutINS4_IJNS5_ILi2EEENS5_ILi1EEESN_EEENS4_IJSN_NS5_ILi0EEESP_EEEEENS4_IJNS3_10UnderscoreESS_SS_EEEEELb1EEEEEvNT_6ParamsE)
        /*0088*/ 	.short	0x0380
        /*008a*/ 	.short	0x0070


	//----- nvinfo : EIATTR_SW_WAR
	.align		4
.L_270:
        /*008c*/ 	.byte	0x04, 0x36
        /*008e*/ 	.short	(.L_272 - .L_271)
.L_271:
        /*0090*/ 	.word	0x00000008
.L_272:


//--------------------- .nv.info._ZN7cutlass13device_kernelIN5flash32FlashAttnBwdPostprocessConvertdQIN4cute5tupleIJNS3_1CILi64EEENS5_ILi256EEEEEENS_6half_tEfNS_4arch4Sm90ELi256ENS3_8TiledMMAINS3_8MMA_AtomIJNS3_4SM904GMMA25MMA_64x64x16_F32F16F16_SSILNSF_5MajorE1ELSH_0ELNSF_7ScaleInE1ELSI_1EEEEEENS3_6LayoutINS4_IJNS5_ILi2EEENS5_ILi1EEESN_EEENS4_IJSN_NS5_ILi0EEESP_EEEEENS4_IJNS3_10UnderscoreESS_SS_EEEEELb1EEEEEvNT_6ParamsE --------------------------
	.section	.nv.info._ZN7cutlass13device_kernelIN5flash32FlashAttnBwdPostprocessConvertdQIN4cute5tupleIJNS3_1CILi64EEENS5_ILi256EEEEEENS_6half_tEfNS_4arch4Sm90ELi256ENS3_8TiledMMAINS3_8MMA_AtomIJNS3_4SM904GMMA25MMA_64x64x16_F32F16F16_SSILNSF_5MajorE1ELSH_0ELNSF_7ScaleInE1ELSI_1EEEEEENS3_6LayoutINS4_IJNS5_ILi2EEENS5_ILi1EEESN_EEENS4_IJSN_NS5_ILi0EEESP_EEEEENS4_IJNS3_10UnderscoreESS_SS_EEEEELb1EEEEEvNT_6ParamsE,"",@"SHT_CUDA_INFO"
	.sectionflags	@""
	.align	4


	//----- nvinfo : EIATTR_CUDA_API_VERSION
	.align		4
        /*0000*/ 	.byte	0x04, 0x37
        /*0002*/ 	.short	(.L_274 - .L_273)
.L_273:
        /*0004*/ 	.word	0x00000082


	//----- nvinfo : EIATTR_KPARAM_INFO
	.align		4
.L_274:
        /*0008*/ 	.byte	0x04, 0x17
        /*000a*/ 	.short	(.L_276 - .L_275)
.L_275:
        /*000c*/ 	.word	0x00000000
        /*0010*/ 	.short	0x0000
        /*0012*/ 	.short	0x0000
        /*0014*/ 	.byte	0x00, 0xf0, 0xc1, 0x01


	//----- nvinfo : EIATTR_SPARSE_MMA_MASK
	.align		4
.L_276:
        /*0018*/ 	.byte	0x03, 0x50
        /*001a*/ 	.short	0x0000


	//----- nvinfo : EIATTR_MAXREG_COUNT
	.align		4
        /*001c*/ 	.byte	0x03, 0x1b
        /*001e*/ 	.short	0x0080


	//----- nvinfo : EIATTR_NUM_BARRIERS
	.align		4
        /*0020*/ 	.byte	0x02, 0x4c
        /*0022*/ 	.byte	0x01
	.zero		1


	//----- nvinfo : EIATTR_MERCURY_ISA_VERSION
	.align		4
        /*0024*/ 	.byte	0x03, 0x5f
        /*0026*/ 	.short	0x0101


	//----- nvinfo : EIATTR_VRC_CTA_INIT_COUNT
	.align		4
        /*0028*/ 	.byte	0x02, 0x4a
	.zero		1
	.zero		1


	//----- nvinfo : EIATTR_MBARRIER_INSTR_OFFSETS
	.align		4
        /*002c*/ 	.byte	0x04, 0x39
        /*002e*/ 	.short	(.L_278 - .L_277)


	//   ....[0]....
.L_277:
        /*0030*/ 	.word	0x00000470
        /*0034*/ 	.word	0x000000ff
        /*0038*/ 	.word	0x00018000
        /*003c*/ 	.short	0x0100
        /*003e*/ 	.byte	0x06
	.zero		1


	//   ....[1]....
        /*0040*/ 	.word	0x00000550
        /*0044*/ 	.word	0x0000002d
        /*0048*/ 	.word	0x00018000
        /*004c*/ 	.short	0x010a
        /*004e*/ 	.byte	0xff
	.zero		1


	//----- nvinfo : EIATTR_NUM_MBARRIERS
	.align		4
.L_278:
        /*0050*/ 	.byte	0x03, 0x38
        /*0052*/ 	.short	0x0001


	//----- nvinfo : EIATTR_EXIT_INSTR_OFFSETS
	.align		4
        /*0054*/ 	.byte	0x04, 0x1c
        /*0056*/ 	.short	(.L_280 - .L_279)


	//   ....[0]....
.L_279:
        /*0058*/ 	.word	0x00000280


	//   ....[1]....
        /*005c*/ 	.word	0x000017e0


	//   ....[2]....
        /*0060*/ 	.word	0x000018b0


	//----- nvinfo : EIATTR_MAX_THREADS
	.align		4
.L_280:
        /*0064*/ 	.byte	0x04, 0x05
        /*0066*/ 	.short	(.L_282 - .L_281)
.L_281:
        /*0068*/ 	.word	0x00000100
        /*006c*/ 	.word	0x00000001
        /*0070*/ 	.word	0x00000001


	//----- nvinfo : EIATTR_CRS_STACK_SIZE
	.align		4
.L_282:
        /*0074*/ 	.byte	0x04, 0x1e
        /*0076*/ 	.short	(.L_284 - .L_283)
.L_283:
        /*0078*/ 	.word	0x00000000


	//----- nvinfo : EIATTR_CBANK_PARAM_SIZE
	.align		4
.L_284:
        /*007c*/ 	.byte	0x03, 0x19
        /*007e*/ 	.short	0x0070


	//----- nvinfo : EIATTR_PARAM_CBANK
	.align		4
        /*0080*/ 	.byte	0x04, 0x0a
        /*0082*/ 	.short	(.L_286 - .L_285)
	.align		4
.L_285:
        /*0084*/ 	.word	index@(.nv.constant0._ZN7cutlass13device_kernelIN5flash32FlashAttnBwdPostprocessConvertdQIN4cute5tupleIJNS3_1CILi64EEENS5_ILi256EEEEEENS_6half_tEfNS_4arch4Sm90ELi256ENS3_8TiledMMAINS3_8MMA_AtomIJNS3_4SM904GMMA25MMA_64x64x16_F32F16F16_SSILNSF_5MajorE1ELSH_0ELNSF_7ScaleInE1ELSI_1EEEEEENS3_6LayoutINS4_IJNS5_ILi2EEENS5_ILi1EEESN_EEENS4_IJSN_NS5_ILi0EEESP_EEEEENS4_IJNS3_10UnderscoreESS_SS_EEEEELb1EEEEEvNT_6ParamsE)
        /*0088*/ 	.short	0x0380
        /*008a*/ 	.short	0x0070


	//----- nvinfo : EIATTR_SW_WAR
	.align		4
.L_286:
        /*008c*/ 	.byte	0x04, 0x36
        /*008e*/ 	.short	(.L_288 - .L_287)
.L_287:
        /*0090*/ 	.word	0x00000008
.L_288:


//--------------------- .nv.info._ZN7cutlass13device_kernelIN5flash11enable_sm90INS1_16FlashAttnBwdSm90INS1_25CollectiveMainloopBwdSm90ILi2ELi1ELi1EN4cute5tupleIJNS5_1CILi1EEES8_S8_EEENS6_IJNS7_ILi64EEENS7_ILi80EEENS7_ILi256EEEEEENS_6half_tEfNS_4arch4Sm90ELb1ELb0ELb1ELb1ELb0ELb0ELb1ELb1ELi2ELi1ELi1ELi1ELb0EEENS1_24CollectiveEpilogueBwdGQAISD_fSG_Li256ELb1ELb0EEENS1_25SingleTileBwdLPTSchedulerILb1ELi80ELb0EEEEEEEEEvNT_6ParamsE --------------------------
	.section	.nv.info._ZN7cutlass13device_kernelIN5flash11enable_sm90INS1_16FlashAttnBwdSm90INS1_25CollectiveMainloopBwdSm90ILi2ELi1ELi1EN4cute5tupleIJNS5_1CILi1EEES8_S8_EEENS6_IJNS7_ILi64EEENS7_ILi80EEENS7_ILi256EEEEEENS_6half_tEfNS_4arch4Sm90ELb1ELb0ELb1ELb1ELb0ELb0ELb1ELb1ELi2ELi1ELi1ELi1ELb0EEENS1_24CollectiveEpilogueBwdGQAISD_fSG_Li256ELb1ELb0EEENS1_25SingleTileBwdLPTSchedulerILb1ELi80ELb0EEEEEEEEEvNT_6ParamsE,"",@"SHT_CUDA_INFO"
	.sectionflags	@""
	.align	4


	//----- nvinfo : EIATTR_CUDA_API_VERSION
	.align		4
        /*0000*/ 	.byte	0x04, 0x37
        /*0002*/ 	.short	(.L_290 - .L_289)
.L_289:
        /*0004*/ 	.word	0x00000082


	//----- nvinfo : EIATTR_KPARAM_INFO
	.align		4
.L_290:
        /*0008*/ 	.byte	0x04, 0x17
        /*000a*/ 	.short	(.L_292 - .L_291)
.L_291:
        /*000c*/ 	.word	0x00000000
        /*0010*/ 	.short	0x0000
        /*0012*/ 	.short	0x0000
        /*0014*/ 	.byte	0x00, 0xf0, 0x01, 0x1c


	//----- nvinfo : EIATTR_SPARSE_MMA_MASK
	.align		4
.L_292:
        /*0018*/ 	.byte	0x03, 0x50
        /*001a*/ 	.short	0x0000


	//----- nvinfo : EIATTR_MAXREG_COUNT
	.align		4
        /*001c*/ 	.byte	0x03, 0x1b
        /*001e*/ 	.short	0x00a8


	//----- nvinfo : EIATTR_MERCURY_ISA_VERSION
	.align		4
        /*0020*/ 	.byte	0x03, 0x5f
        /*0022*/ 	.short	0x0101


	//----- nvinfo : EIATTR_VRC_CTA_INIT_COUNT
	.align		4
        /*0024*/ 	.byte	0x02, 0x4a
	.zero		1
	.zero		1


	//----- nvinfo : EIATTR_EXIT_INSTR_OFFSETS
	.align		4
        /*0028*/ 	.byte	0x04, 0x1c
        /*002a*/ 	.short	(.L_294 - .L_293)


	//   ....[0]....
.L_293:
        /*002c*/ 	.word	0x00000010


	//----- nvinfo : EIATTR_MAX_THREADS
	.align		4
.L_294:
        /*0030*/ 	.byte	0x04, 0x05
        /*0032*/ 	.short	(.L_296 - .L_295)
.L_295:
        /*0034*/ 	.word	0x00000180
        /*0038*/ 	.word	0x00000001
        /*003c*/ 	.word	0x00000001


	//----- nvinfo : EIATTR_CBANK_PARAM_SIZE
	.align		4
.L_296:
        /*0040*/ 	.byte	0x03, 0x19
        /*0042*/ 	.short	0x0700


	//----- nvinfo : EIATTR_PARAM_CBANK
	.align		4
        /*0044*/ 	.byte	0x04, 0x0a
        /*0046*/ 	.short	(.L_298 - .L_297)
	.align		4
.L_297:
        /*0048*/ 	.word	index@(.nv.constant0._ZN7cutlass13device_kernelIN5flash11enable_sm90INS1_16FlashAttnBwdSm90INS1_25CollectiveMainloopBwdSm90ILi2ELi1ELi1EN4cute5tupleIJNS5_1CILi1EEES8_S8_EEENS6_IJNS7_ILi64EEENS7_ILi80EEENS7_ILi256EEEEEENS_6half_tEfNS_4arch4Sm90ELb1ELb0ELb1ELb1ELb0ELb0ELb1ELb1ELi2ELi1ELi1ELi1ELb0EEENS1_24CollectiveEpilogueBwdGQAISD_fSG_Li256ELb1ELb0EEENS1_25SingleTileBwdLPTSchedulerILb1ELi80ELb0EEEEEEEEEvNT_6ParamsE)
        /*004c*/ 	.short	0x0380
        /*004e*/ 	.short	0x0700


	//----- nvinfo : EIATTR_SW_WAR
	.align		4
.L_298:
        /*0050*/ 	.byte	0x04, 0x36
        /*0052*/ 	.short	(.L_300 - .L_299)
.L_299:
        /*0054*/ 	.word	0x00000008
.L_300:


//--------------------- .nv.info._ZN7cutlass13device_kernelIN5flash22FlashAttnBwdPreprocessIN4cute5tupleIJNS3_1CILi64EEENS5_ILi256EEEEEENS_6half_tEfNS_4arch4Sm90ELb1ELb1EEEEEvNT_6ParamsE --------------------------
	.section	.nv.info._ZN7cutlass13device_kernelIN5flash22FlashAttnBwdPreprocessIN4cute5tupleIJNS3_1CILi64EEENS5_ILi256EEEEEENS_6half_tEfNS_4arch4Sm90ELb1ELb1EEEEEvNT_6ParamsE,"",@"SHT_CUDA_INFO"
	.sectionflags	@""
	.align	4


	//----- nvinfo : EIATTR_CUDA_API_VERSION
	.align		4
        /*0000*/ 	.byte	0x04, 0x37
        /*0002*/ 	.short	(.L_302 - .L_301)
.L_301:
        /*0004*/ 	.word	0x00000082


	//----- nvinfo : EIATTR_KPARAM_INFO
	.align		4
.L_302:
        /*0008*/ 	.byte	0x04, 0x17
        /*000a*/ 	.short	(.L_304 - .L_303)
.L_303:
        /*000c*/ 	.word	0x00000000
        /*0010*/ 	.short	0x0000
        /*0012*/ 	.short	0x0000
        /*0014*/ 	.byte	0x00, 0xf0, 0xc1, 0x03


	//----- nvinfo : EIATTR_SPARSE_MMA_MASK
	.align		4
.L_304:
        /*0018*/ 	.byte	0x03, 0x50
        /*001a*/ 	.short	0x0000


	//----- nvinfo : EIATTR_MAXREG_COUNT
	.align		4
        /*001c*/ 	.byte	0x03, 0x1b
        /*001e*/ 	.short	0x0080


	//----- nvinfo : EIATTR_MERCURY_ISA_VERSION
	.align		4
        /*0020*/ 	.byte	0x03, 0x5f
        /*0022*/ 	.short	0x0101


	//----- nvinfo : EIATTR_COOP_GROUP_MASK_REGIDS
	.align		4
        /*0024*/ 	.byte	0x04, 0x29
        /*0026*/ 	.short	(.L_306 - .L_305)


	//   ....[0]....
.L_305:
        /*0028*/ 	.word	0xffffffff


	//   ....[1]....
        /*002c*/ 	.word	0xffffffff


	//   ....[2]....
        /*0030*/ 	.word	0xffffffff


	//   ....[3]....
        /*0034*/ 	.word	0xffffffff


	//   ....[4]....
        /*0038*/ 	.word	0xffffffff


	//   ....[5]....
        /*003c*/ 	.word	0xffffffff


	//   ....[6]....
        /*0040*/ 	.word	0xffffffff


	//   ....[7]....
        /*0044*/ 	.word	0xffffffff


	//   ....[8]....
        /*0048*/ 	.word	0xffffffff


	//   ....[9]....
        /*004c*/ 	.word	0xffffffff


	//   ....[10]....
        /*0050*/ 	.word	0xffffffff


	//   ....[11]....
        /*0054*/ 	.word	0xffffffff


	//   ....[12]....
        /*0058*/ 	.word	0xffffffff


	//   ....[13]....
        /*005c*/ 	.word	0xffffffff


	//   ....[14]....
        /*0060*/ 	.word	0xffffffff


	//   ....[15]....
        /*0064*/ 	.word	0xffffffff


	//----- nvinfo : EIATTR_COOP_GROUP_INSTR_OFFSETS
	.align		4
.L_306:
        /*0068*/ 	.byte	0x04, 0x28
        /*006a*/ 	.short	(.L_308 - .L_307)


	//   ....[0]....
.L_307:
        /*006c*/ 	.word	0x00001d40


	//   ....[1]....
        /*0070*/ 	.word	0x00001d60


	//   ....[2]....
        /*0074*/ 	.word	0x00001d70


	//   ....[3]....
        /*0078*/ 	.word	0x00001d80


	//   ....[4]....
        /*007c*/ 	.word	0x00001dd0


	//   ....[5]....
        /*0080*/ 	.word	0x00001de0


	//   ....[6]....
        /*0084*/ 	.word	0x00001df0


	//   ....[7]....
        /*0088*/ 	.word	0x00001e00


	//   ....[8]....
        /*008c*/ 	.word	0x00001e60


	//   ....[9]....
        /*0090*/ 	.word	0x00001e70


	//   ....[10]....
        /*0094*/ 	.word	0x00001e80


	//   ....[11]....
        /*0098*/ 	.word	0x00001e90


	//   ....[12]....
        /*009c*/ 	.word	0x00001ef0


	//   ....[13]....
        /*00a0*/ 	.word	0x00001f00


	//   ....[14]....
        /*00a4*/ 	.word	0x00001f10


	//   ....[15]....
        /*00a8*/ 	.word	0x00001f20


	//----- nvinfo : EIATTR_VRC_CTA_INIT_COUNT
	.align		4
.L_308:
        /*00ac*/ 	.byte	0x02, 0x4a
	.zero		1
	.zero		1


	//----- nvinfo : EIATTR_EXIT_INSTR_OFFSETS
	.align		4
        /*00b0*/ 	.byte	0x04, 0x1c
        /*00b2*/ 	.short	(.L_310 - .L_309)


	//   ....[0]....
.L_309:
        /*00b4*/ 	.word	0x00000310


	//   ....[1]....
        /*00b8*/ 	.word	0x000025c0


	//   ....[2]....
        /*00bc*/ 	.word	0x00002660


	//----- nvinfo : EIATTR_MAX_THREADS
	.align		4
.L_310:
        /*00c0*/ 	.byte	0x04, 0x05
        /*00c2*/ 	.short	(.L_312 - .L_311)
.L_311:
        /*00c4*/ 	.word	0x00000100
        /*00c8*/ 	.word	0x00000001
        /*00cc*/ 	.word	0x00000001


	//----- nvinfo : EIATTR_CRS_STACK_SIZE
	.align		4
.L_312:
        /*00d0*/ 	.byte	0x04, 0x1e
        /*00d2*/ 	.short	(.L_314 - .L_313)
.L_313:
        /*00d4*/ 	.word	0x00000000


	//----- nvinfo : EIATTR_CBANK_PARAM_SIZE
	.align		4
.L_314:
        /*00d8*/ 	.byte	0x03, 0x19
        /*00da*/ 	.short	0x00f0


	//----- nvinfo : EIATTR_PARAM_CBANK
	.align		4
        /*00dc*/ 	.byte	0x04, 0x0a
        /*00de*/ 	.short	(.L_316 - .L_315)
	.align		4
.L_315:
        /*00e0*/ 	.word	index@(.nv.constant0._ZN7cutlass13device_kernelIN5flash22FlashAttnBwdPreprocessIN4cute5tupleIJNS3_1CILi64EEENS5_ILi256EEEEEENS_6half_tEfNS_4arch4Sm90ELb1ELb1EEEEEvNT_6ParamsE)
        /*00e4*/ 	.short	0x0380
        /*00e6*/ 	.short	0x00f0


	//----- nvinfo : EIATTR_SW_WAR
	.align		4
.L_316:
        /*00e8*/ 	.byte	0x04, 0x36
        /*00ea*/ 	.short	(.L_318 - .L_317)
.L_317:
        /*00ec*/ 	.word	0x00000008
.L_318:


//--------------------- .nv.callgraph             --------------------------
	.section	.nv.callgraph,"",@"SHT_CUDA_CALLGRAPH"
	.align	4
	.sectionentsize	8
	.align		4
        /*0000*/ 	.word	0x00000000
	.align		4
        /*0004*/ 	.word	0xffffffff
	.align		4
        /*0008*/ 	.word	0x00000000
	.align		4
        /*000c*/ 	.word	0xfffffffe
	.align		4
        /*0010*/ 	.word	0x00000000
	.align		4
        /*0014*/ 	.word	0xfffffffd
	.align		4
        /*0018*/ 	.word	0x00000000
	.align		4
        /*001c*/ 	.word	0xfffffffc


//--------------------- .nv.constant4             --------------------------
	.section	.nv.constant4,"a",@progbits
	.align	8
	.align		8
.nv.constant4:
        /*0000*/ 	.dword	_ZN74_INTERNAL_7ab731fe_38_flash_bwd_hdim256_fp16_softcap_sm90_cu_49158569_28454cuda3std3__45__cpo5beginE
	.align		8
        /*0008*/ 	.dword	_ZN74_INTERNAL_7ab731fe_38_flash_bwd_hdim256_fp16_softcap_sm90_cu_49158569_28454cuda3std3__45__cpo3endE
	.align		8
        /*0010*/ 	.dword	_ZN74_INTERNAL_7ab731fe_38_flash_bwd_hdim256_fp16_softcap_sm90_cu_49158569_28454cuda3std3__45__cpo6cbeginE
	.align		8
        /*0018*/ 	.dword	_ZN74_INTERNAL_7ab731fe_38_flash_bwd_hdim256_fp16_softcap_sm90_cu_49158569_28454cuda3std3__45__cpo4cendE
	.align		8
        /*0020*/ 	.dword	_ZN74_INTERNAL_7ab731fe_38_flash_bwd_hdim256_fp16_softcap_sm90_cu_49158569_28454cuda3std3__476_GLOBAL__N__7ab731fe_38_flash_bwd_hdim256_fp16_softcap_sm90_cu_49158569_28456ignoreE
	.align		8
        /*0028*/ 	.dword	_ZN74_INTERNAL_7ab731fe_38_flash_bwd_hdim256_fp16_softcap_sm90_cu_49158569_28454cuda3std3__419piecewise_constructE
	.align		8
        /*0030*/ 	.dword	_ZN74_INTERNAL_7ab731fe_38_flash_bwd_hdim256_fp16_softcap_sm90_cu_49158569_28454cuda3std3__48in_placeE
	.align		8
        /*0038*/ 	.dword	_ZN74_INTERNAL_7ab731fe_38_flash_bwd_hdim256_fp16_softcap_sm90_cu_49158569_28454cuda3std6ranges3__45__cpo4swapE
	.align		8
        /*0040*/ 	.dword	_ZN74_INTERNAL_7ab731fe_38_flash_bwd_hdim256_fp16_softcap_sm90_cu_49158569_28454cuda3std6ranges3__45__cpo9iter_moveE
	.align		8
        /*0048*/ 	.dword	_ZN74_INTERNAL_7ab731fe_38_flash_bwd_hdim256_fp16_softcap_sm90_cu_49158569_28454cute7productE
	.align		8
        /*0050*/ 	.dword	_ZN74_INTERNAL_7ab731fe_38_flash_bwd_hdim256_fp16_softcap_sm90_cu_49158569_28454cute1_E


//--------------------- .text._ZN7cutlass13device_kernelIN5flash11enable_sm90INS1_16FlashAttnBwdSm90INS1_25CollectiveMainloopBwdSm90ILi2ELi1ELi1EN4cute5tupleIJNS5_1CILi1EEES8_S8_EEENS6_IJNS7_ILi64EEENS7_ILi80EEENS7_ILi256EEEEEENS_6half_tEfNS_4arch4Sm90ELb0ELb0ELb1ELb0ELb0ELb0ELb1ELb1ELi2ELi1ELi1ELi1ELb0EEENS1_21CollectiveEpilogueBwdISD_SE_SG_Li256ELb0ELb1ELi2EEENS1_19SingleTileSchedulerILb0ELb0ELb0ELi80EEEEEEEEEvNT_6ParamsE --------------------------
	.section	.text._ZN7cutlass13device_kernelIN5flash11enable_sm90INS1_16FlashAttnBwdSm90INS1_25CollectiveMainloopBwdSm90ILi2ELi1ELi1EN4cute5tupleIJNS5_1CILi1EEES8_S8_EEENS6_IJNS7_ILi64EEENS7_ILi80EEENS7_ILi256EEEEEENS_6half_tEfNS_4arch4Sm90ELb0ELb0ELb1ELb0ELb0ELb0ELb1ELb1ELi2ELi1ELi1ELi1ELb0EEENS1_21CollectiveEpilogueBwdISD_SE_SG_Li256ELb0ELb1ELi2EEENS1_19SingleTileSchedulerILb0ELb0ELb0ELi80EEEEEEEEEvNT_6ParamsE,"ax",@progbits
	.align	128
.text._ZN7cutlass13device_kernelIN5flash11enable_sm90INS1_16FlashAttnBwdSm90INS1_25CollectiveMainloopBwdSm90ILi2ELi1ELi1EN4cute5tupleIJNS5_1CILi1EEES8_S8_EEENS6_IJNS7_ILi64EEENS7_ILi80EEENS7_ILi256EEEEEENS_6half_tEfNS_4arch4Sm90ELb0ELb0ELb1ELb0ELb0ELb0ELb1ELb1ELi2ELi1ELi1ELi1ELb0EEENS1_21CollectiveEpilogueBwdISD_SE_SG_Li256ELb0ELb1ELi2EEENS1_19SingleTileSchedulerILb0ELb0ELb0ELi80EEEEEEEEEvNT_6ParamsE:
        .type           _ZN7cutlass13device_kernelIN5flash11enable_sm90INS1_16FlashAttnBwdSm90INS1_25CollectiveMainloopBwdSm90ILi2ELi1ELi1EN4cute5tupleIJNS5_1CILi1EEES8_S8_EEENS6_IJNS7_ILi64EEENS7_ILi80EEENS7_ILi256EEEEEENS_6half_tEfNS_4arch4Sm90ELb0ELb0ELb1ELb0ELb0ELb0ELb1ELb1ELi2ELi1ELi1ELi1ELb0EEENS1_21CollectiveEpilogueBwdISD_SE_SG_Li256ELb0ELb1ELi2EEENS1_19SingleTileSchedulerILb0ELb0ELb0ELi80EEEEEEEEEvNT_6ParamsE,@function
        .size           _ZN7cutlass13device_kernelIN5flash11enable_sm90INS1_16FlashAttnBwdSm90INS1_25CollectiveMainloopBwdSm90ILi2ELi1ELi1EN4cute5tupleIJNS5_1CILi1EEES8_S8_EEENS6_IJNS7_ILi64EEENS7_ILi80EEENS7_ILi256EEEEEENS_6half_tEfNS_4arch4Sm90ELb0ELb0ELb1ELb0ELb0ELb0ELb1ELb1ELi2ELi1ELi1ELi1ELb0EEENS1_21CollectiveEpilogueBwdISD_SE_SG_Li256ELb0ELb1ELi2EEENS1_19SingleTileSchedulerILb0ELb0ELb0ELi80EEEEEEEEEvNT_6ParamsE,(.L_x_108 - _ZN7cutlass13device_kernelIN5flash11enable_sm90INS1_16FlashAttnBwdSm90INS1_25CollectiveMainloopBwdSm90ILi2ELi1ELi1EN4cute5tupleIJNS5_1CILi1EEES8_S8_EEENS6_IJNS7_ILi64EEENS7_ILi80EEENS7_ILi256EEEEEENS_6half_tEfNS_4arch4Sm90ELb0ELb0ELb1ELb0ELb0ELb0ELb1ELb1ELi2ELi1ELi1ELi1ELb0EEENS1_21CollectiveEpilogueBwdISD_SE_SG_Li256ELb0ELb1ELi2EEENS1_19SingleTileSchedulerILb0ELb0ELb0ELi80EEEEEEEEEvNT_6ParamsE)
        .other          _ZN7cutlass13device_kernelIN5flash11enable_sm90INS1_16FlashAttnBwdSm90INS1_25CollectiveMainloopBwdSm90ILi2ELi1ELi1EN4cute5tupleIJNS5_1CILi1EEES8_S8_EEENS6_IJNS7_ILi64EEENS7_ILi80EEENS7_ILi256EEEEEENS_6half_tEfNS_4arch4Sm90ELb0ELb0ELb1ELb0ELb0ELb0ELb1ELb1ELi2ELi1ELi1ELi1ELb0EEENS1_21CollectiveEpilogueBwdISD_SE_SG_Li256ELb0ELb1ELi2EEENS1_19SingleTileSchedulerILb0ELb0ELb0ELi80EEEEEEEEEvNT_6ParamsE,@"STO_CUDA_ENTRY STV_DEFAULT"
_ZN7cutlass13device_kernelIN5flash11enable_sm90INS1_16FlashAttnBwdSm90INS1_25CollectiveMainloopBwdSm90ILi2ELi1ELi1EN4cute5tupleIJNS5_1CILi1EEES8_S8_EEENS6_IJNS7_ILi64EEENS7_ILi80EEENS7_ILi256EEEEEENS_6half_tEfNS_4arch4Sm90ELb0ELb0ELb1ELb0ELb0ELb0ELb1ELb1ELi2ELi1ELi1ELi1ELb0EEENS1_21CollectiveEpilogueBwdISD_SE_SG_Li256ELb0ELb1ELi2EEENS1_19SingleTileSchedulerILb0ELb0ELb0ELi80EEEEEEEEEvNT_6ParamsE:
[----:B------:R-:W-:Y:S01]  /*0000*/  LDC R1, c[0x0][0x37c] ;  /* 0x0000df00ff017b82 */ /* 0x000fe20000000800 */
[----:B------:R-:W-:Y:S05]  /*0010*/  EXIT ;  /* 0x000000000000794d */ /* 0x000fea0003800000 */
.L_x_0:
[----:B------:R-:W-:-:S00]  /*0020*/  BRA `(.L_x_0) ;  /* 0xfffffffc00fc7947 */ /* 0x000fc0000383ffff */
[----:B------:R-:W-:-:S00]  /*0030*/  NOP ;  /* 0x0000000000007918 */ /* 0x000fc00000000000 */
        /* <DEDUP_REMOVED lines=12> */
.L_x_108:


//--------------------- .text._ZN7cutlass13device_kernelIN5flash11enable_sm90INS1_16FlashAttnBwdSm90INS1_25CollectiveMainloopBwdSm90ILi2ELi1ELi1EN4cute5tupleIJNS5_1CILi1EEES8_S8_EEENS6_IJNS7_ILi64EEENS7_ILi80EEENS7_ILi256EEEEEENS_6half_tEfNS_4arch4Sm90ELb0ELb0ELb1ELb0ELb0ELb0ELb1ELb1ELi2ELi1ELi1ELi1ELb0EEENS1_24CollectiveEpilogueBwdGQAISD_fSG_Li256ELb0ELb0EEENS1_19SingleTileSchedulerILb0ELb0ELb0ELi80EEEEEEEEEvNT_6ParamsE --------------------------
	.section	.text._ZN7cutlass13device_kernelIN5flash11enable_sm90INS1_16FlashAttnBwdSm90INS1_25CollectiveMainloopBwdSm90ILi2ELi1ELi1EN4cute5tupleIJNS5_1CILi1EEES8_S8_EEENS6_IJNS7_ILi64EEENS7_ILi80EEENS7_ILi256EEEEEENS_6half_tEfNS_4arch4Sm90ELb0ELb0ELb1ELb0ELb0ELb0ELb1ELb1ELi2ELi1ELi1ELi1ELb0EEENS1_24CollectiveEpilogueBwdGQAISD_fSG_Li256ELb0ELb0EEENS1_19SingleTileSchedulerILb0ELb0ELb0ELi80EEEEEEEEEvNT_6ParamsE,"ax",@progbits
	.align	128
.text._ZN7cutlass13device_kernelIN5flash11enable_sm90INS1_16FlashAttnBwdSm90INS1_25CollectiveMainloopBwdSm90ILi2ELi1ELi1EN4cute5tupleIJNS5_1CILi1EEES8_S8_EEENS6_IJNS7_ILi64EEENS7_ILi80EEENS7_ILi256EEEEEENS_6half_tEfNS_4arch4Sm90ELb0ELb0ELb1ELb0ELb0ELb0ELb1ELb1ELi2ELi1ELi1ELi1ELb0EEENS1_24CollectiveEpilogueBwdGQAISD_fSG_Li256ELb0ELb0EEENS1_19SingleTileSchedulerILb0ELb0ELb0ELi80EEEEEEEEEvNT_6ParamsE:
        .type           _ZN7cutlass13device_kernelIN5flash11enable_sm90INS1_16FlashAttnBwdSm90INS1_25CollectiveMainloopBwdSm90ILi2ELi1ELi1EN4cute5tupleIJNS5_1CILi1EEES8_S8_EEENS6_IJNS7_ILi64EEENS7_ILi80EEENS7_ILi256EEEEEENS_6half_tEfNS_4arch4Sm90ELb0ELb0ELb1ELb0ELb0ELb0ELb1ELb1ELi2ELi1ELi1ELi1ELb0EEENS1_24CollectiveEpilogueBwdGQAISD_fSG_Li256ELb0ELb0EEENS1_19SingleTileSchedulerILb0ELb0ELb0ELi80EEEEEEEEEvNT_6ParamsE,@function
        .size           _ZN7cutlass13device_kernelIN5flash11enable_sm90INS1_16FlashAttnBwdSm90INS1_25CollectiveMainloopBwdSm90ILi2ELi1ELi1EN4cute5tupleIJNS5_1CILi1EEES8_S8_EEENS6_IJNS7_ILi64EEENS7_ILi80EEENS7_ILi256EEEEEENS_6half_tEfNS_4arch4Sm90ELb0ELb0ELb1ELb0ELb0ELb0ELb1ELb1ELi2ELi1ELi1ELi1ELb0EEENS1_24CollectiveEpilogueBwdGQAISD_fSG_Li256ELb0ELb0EEENS1_19SingleTileSchedulerILb0ELb0ELb0ELi80EEEEEEEEEvNT_6ParamsE,(.L_x_109 - _ZN7cutlass13device_kernelIN5flash11enable_sm90INS1_16FlashAttnBwdSm90INS1_25CollectiveMainloopBwdSm90ILi2ELi1ELi1EN4cute5tupleIJNS5_1CILi1EEES8_S8_EEENS6_IJNS7_ILi64EEENS7_ILi80EEENS7_ILi256EEEEEENS_6half_tEfNS_4arch4Sm90ELb0ELb0ELb1ELb0ELb0ELb0ELb1ELb1ELi2ELi1ELi1ELi1ELb0EEENS1_24CollectiveEpilogueBwdGQAISD_fSG_Li256ELb0ELb0EEENS1_19SingleTileSchedulerILb0ELb0ELb0ELi80EEEEEEEEEvNT_6ParamsE)
        .other          _ZN7cutlass13device_kernelIN5flash11enable_sm90INS1_16FlashAttnBwdSm90INS1_25CollectiveMainloopBwdSm90ILi2ELi1ELi1EN4cute5tupleIJNS5_1CILi1EEES8_S8_EEENS6_IJNS7_ILi64EEENS7_ILi80EEENS7_ILi256EEEEEENS_6half_tEfNS_4arch4Sm90ELb0ELb0ELb1ELb0ELb0ELb0ELb1ELb1ELi2ELi1ELi1ELi1ELb0EEENS1_24CollectiveEpilogueBwdGQAISD_fSG_Li256ELb0ELb0EEENS1_19SingleTileSchedulerILb0ELb0ELb0ELi80EEEEEEEEEvNT_6ParamsE,@"STO_CUDA_ENTRY STV_DEFAULT"
_ZN7cutlass13device_kernelIN5flash11enable_sm90INS1_16FlashAttnBwdSm90INS1_25CollectiveMainloopBwdSm90ILi2ELi1ELi1EN4cute5tupleIJNS5_1CILi1EEES8_S8_EEENS6_IJNS7_ILi64EEENS7_ILi80EEENS7_ILi256EEEEEENS_6half_tEfNS_4arch4Sm90ELb0ELb0ELb1ELb0ELb0ELb0ELb1ELb1ELi2ELi1ELi1ELi1ELb0EEENS1_24CollectiveEpilogueBwdGQAISD_fSG_Li256ELb0ELb0EEENS1_19SingleTileSchedulerILb0ELb0ELb0ELi80EEEEEEEEEvNT_6ParamsE:
[----:B------:R-:W-:Y:S01]  /*0000*/  LDC R1, c[0x0][0x37c] ;  /* 0x0000df00ff017b82 */ /* 0x000fe20000000800 */
[----:B------:R-:W-:Y:S05]  /*0010*/  EXIT ;  /* 0x000000000000794d */ /* 0x000fea0003800000 */
.L_x_1:
        /* <DEDUP_REMOVED lines=14> */
.L_x_109:


//--------------------- .text._ZN7cutlass13device_kernelIN5flash11enable_sm90INS1_16FlashAttnBwdSm90INS1_25CollectiveMainloopBwdSm90ILi2ELi1ELi1EN4cute5tupleIJNS5_1CILi1EEES8_S8_EEENS6_IJNS7_ILi64EEENS7_ILi80EEENS7_ILi256EEEEEENS_6half_tEfNS_4arch4Sm90ELb0ELb0ELb1ELb1ELb0ELb0ELb1ELb1ELi2ELi1ELi1ELi1ELb0EEENS1_21CollectiveEpilogueBwdISD_SE_SG_Li256ELb1ELb1ELi2EEENS1_19SingleTileSchedulerILb1ELb0ELb0ELi80EEEEEEEEEvNT_6ParamsE --------------------------
	.section	.text._ZN7cutlass13device_kernelIN5flash11enable_sm90INS1_16FlashAttnBwdSm90INS1_25CollectiveMainloopBwdSm90ILi2ELi1ELi1EN4cute5tupleIJNS5_1CILi1EEES8_S8_EEENS6_IJNS7_ILi64EEENS7_ILi80EEENS7_ILi256EEEEEENS_6half_tEfNS_4arch4Sm90ELb0ELb0ELb1ELb1ELb0ELb0ELb1ELb1ELi2ELi1ELi1ELi1ELb0EEENS1_21CollectiveEpilogueBwdISD_SE_SG_Li256ELb1ELb1ELi2EEENS1_19SingleTileSchedulerILb1ELb0ELb0ELi80EEEEEEEEEvNT_6ParamsE,"ax",@progbits
	.align	128
.text._ZN7cutlass13device_kernelIN5flash11enable_sm90INS1_16FlashAttnBwdSm90INS1_25CollectiveMainloopBwdSm90ILi2ELi1ELi1EN4cute5tupleIJNS5_1CILi1EEES8_S8_EEENS6_IJNS7_ILi64EEENS7_ILi80EEENS7_ILi256EEEEEENS_6half_tEfNS_4arch4Sm90ELb0ELb0ELb1ELb1ELb0ELb0ELb1ELb1ELi2ELi1ELi1ELi1ELb0EEENS1_21CollectiveEpilogueBwdISD_SE_SG_Li256ELb1ELb1ELi2EEENS1_19SingleTileSchedulerILb1ELb0ELb0ELi80EEEEEEEEEvNT_6ParamsE:
        .type           _ZN7cutlass13device_kernelIN5flash11enable_sm90INS1_16FlashAttnBwdSm90INS1_25CollectiveMainloopBwdSm90ILi2ELi1ELi1EN4cute5tupleIJNS5_1CILi1EEES8_S8_EEENS6_IJNS7_ILi64EEENS7_ILi80EEENS7_ILi256EEEEEENS_6half_tEfNS_4arch4Sm90ELb0ELb0ELb1ELb1ELb0ELb0ELb1ELb1ELi2ELi1ELi1ELi1ELb0EEENS1_21CollectiveEpilogueBwdISD_SE_SG_Li256ELb1ELb1ELi2EEENS1_19SingleTileSchedulerILb1ELb0ELb0ELi80EEEEEEEEEvNT_6ParamsE,@function
        .size           _ZN7cutlass13device_kernelIN5flash11enable_sm90INS1_16FlashAttnBwdSm90INS1_25CollectiveMainloopBwdSm90ILi2ELi1ELi1EN4cute5tupleIJNS5_1CILi1EEES8_S8_EEENS6_IJNS7_ILi64EEENS7_ILi80EEENS7_ILi256EEEEEENS_6half_tEfNS_4arch4Sm90ELb0ELb0ELb1ELb1ELb0ELb0ELb1ELb1ELi2ELi1ELi1ELi1ELb0EEENS1_21CollectiveEpilogueBwdISD_SE_SG_Li256ELb1ELb1ELi2EEENS1_19SingleTileSchedulerILb1ELb0ELb0ELi80EEEEEEEEEvNT_6ParamsE,(.L_x_110 - _ZN7cutlass13device_kernelIN5flash11enable_sm90INS1_16FlashAttnBwdSm90INS1_25CollectiveMainloopBwdSm90ILi2ELi1ELi1EN4cute5tupleIJNS5_1CILi1EEES8_S8_EEENS6_IJNS7_ILi64EEENS7_ILi80EEENS7_ILi256EEEEEENS_6half_tEfNS_4arch4Sm90ELb0ELb0ELb1ELb1ELb0ELb0ELb1ELb1ELi2ELi1ELi1ELi1ELb0EEENS1_21CollectiveEpilogueBwdISD_SE_SG_Li256ELb1ELb1ELi2EEENS1_19SingleTileSchedulerILb1ELb0ELb0ELi80EEEEEEEEEvNT_6ParamsE)
        .other          _ZN7cutlass13device_kernelIN5flash11enable_sm90INS1_16FlashAttnBwdSm90INS1_25CollectiveMainloopBwdSm90ILi2ELi1ELi1EN4cute5tupleIJNS5_1CILi1EEES8_S8_EEENS6_IJNS7_ILi64EEENS7_ILi80EEENS7_ILi256EEEEEENS_6half_tEfNS_4arch4Sm90ELb0ELb0ELb1ELb1ELb0ELb0ELb1ELb1ELi2ELi1ELi1ELi1ELb0EEENS1_21CollectiveEpilogueBwdISD_SE_SG_Li256ELb1ELb1ELi2EEENS1_19SingleTileSchedulerILb1ELb0ELb0ELi80EEEEEEEEEvNT_6ParamsE,@"STO_CUDA_ENTRY STV_DEFAULT"
_ZN7cutlass13device_kernelIN5flash11enable_sm90INS1_16FlashAttnBwdSm90INS1_25CollectiveMainloopBwdSm90ILi2ELi1ELi1EN4cute5tupleIJNS5_1CILi1EEES8_S8_EEENS6_IJNS7_ILi64EEENS7_ILi80EEENS7_ILi256EEEEEENS_6half_tEfNS_4arch4Sm90ELb0ELb0ELb1ELb1ELb0ELb0ELb1ELb1ELi2ELi1ELi1ELi1ELb0EEENS1_21CollectiveEpilogueBwdISD_SE_SG_Li256ELb1ELb1ELi2EEENS1_19SingleTileSchedulerILb1ELb0ELb0ELi80EEEEEEEEEvNT_6ParamsE:
[----:B------:R-:W-:Y:S01]  /*0000*/  LDC R1, c[0x0][0x37c] ;  /* 0x0000df00ff017b82 */ /* 0x000fe20000000800 */
[----:B------:R-:W-:Y:S05]  /*0010*/  EXIT ;  /* 0x000000000000794d */ /* 0x000fea0003800000 */
.L_x_2:
        /* <DEDUP_REMOVED lines=14> */
.L_x_110:


//--------------------- .text._ZN7cutlass13device_kernelIN5flash11enable_sm90INS1_16FlashAttnBwdSm90INS1_25CollectiveMainloopBwdSm90ILi2ELi1ELi1EN4cute5tupleIJNS5_1CILi1EEES8_S8_EEENS6_IJNS7_ILi64EEENS7_ILi80EEENS7_ILi256EEEEEENS_6half_tEfNS_4arch4Sm90ELb0ELb0ELb1ELb1ELb0ELb0ELb1ELb1ELi2ELi1ELi1ELi1ELb0EEENS1_24CollectiveEpilogueBwdGQAISD_fSG_Li256ELb1ELb0EEENS1_19SingleTileSchedulerILb1ELb0ELb0ELi80EEEEEEEEEvNT_6ParamsE --------------------------
	.section	.text._ZN7cutlass13device_kernelIN5flash11enable_sm90INS1_16FlashAttnBwdSm90INS1_25CollectiveMainloopBwdSm90ILi2ELi1ELi1EN4cute5tupleIJNS5_1CILi1EEES8_S8_EEENS6_IJNS7_ILi64EEENS7_ILi80EEENS7_ILi256EEEEEENS_6half_tEfNS_4arch4Sm90ELb0ELb0ELb1ELb1ELb0ELb0ELb1ELb1ELi2ELi1ELi1ELi1ELb0EEENS1_24CollectiveEpilogueBwdGQAISD_fSG_Li256ELb1ELb0EEENS1_19SingleTileSchedulerILb1ELb0ELb0ELi80EEEEEEEEEvNT_6ParamsE,"ax",@progbits
	.align	128
.text._ZN7cutlass13device_kernelIN5flash11enable_sm90INS1_16FlashAttnBwdSm90INS1_25CollectiveMainloopBwdSm90ILi2ELi1ELi1EN4cute5tupleIJNS5_1CILi1EEES8_S8_EEENS6_IJNS7_ILi64EEENS7_ILi80EEENS7_ILi256EEEEEENS_6half_tEfNS_4arch4Sm90ELb0ELb0ELb1ELb1ELb0ELb0ELb1ELb1ELi2ELi1ELi1ELi1ELb0EEENS1_24CollectiveEpilogueBwdGQAISD_fSG_Li256ELb1ELb0EEENS1_19SingleTileSchedulerILb1ELb0ELb0ELi80EEEEEEEEEvNT_6ParamsE:
        .type           _ZN7cutlass13device_kernelIN5flash11enable_sm90INS1_16FlashAttnBwdSm90INS1_25CollectiveMainloopBwdSm90ILi2ELi1ELi1EN4cute5tupleIJNS5_1CILi1EEES8_S8_EEENS6_IJNS7_ILi64EEENS7_ILi80EEENS7_ILi256EEEEEENS_6half_tEfNS_4arch4Sm90ELb0ELb0ELb1ELb1ELb0ELb0ELb1ELb1ELi2ELi1ELi1ELi1ELb0EEENS1_24CollectiveEpilogueBwdGQAISD_fSG_Li256ELb1ELb0EEENS1_19SingleTileSchedulerILb1ELb0ELb0ELi80EEEEEEEEEvNT_6ParamsE,@function
        .size           _ZN7cutlass13device_kernelIN5flash11enable_sm90INS1_16FlashAttnBwdSm90INS1_25CollectiveMainloopBwdSm90ILi2ELi1ELi1EN4cute5tupleIJNS5_1CILi1EEES8_S8_EEENS6_IJNS7_ILi64EEENS7_ILi80EEENS7_ILi256EEEEEENS_6half_tEfNS_4arch4Sm90ELb0ELb0ELb1ELb1ELb0ELb0ELb1ELb1ELi2ELi1ELi1ELi1ELb0EEENS1_24CollectiveEpilogueBwdGQAISD_fSG_Li256ELb1ELb0EEENS1_19SingleTileSchedulerILb1ELb0ELb0ELi80EEEEEEEEEvNT_6ParamsE,(.L_x_111 - _ZN7cutlass13device_kernelIN5flash11enable_sm90INS1_16FlashAttnBwdSm90INS1_25CollectiveMainloopBwdSm90ILi2ELi1ELi1EN4cute5tupleIJNS5_1CILi1EEES8_S8_EEENS6_IJNS7_ILi64EEENS7_ILi80EEENS7_ILi256EEEEEENS_6half_tEfNS_4arch4Sm90ELb0ELb0ELb1ELb1ELb0ELb0ELb1ELb1ELi2ELi1ELi1ELi1ELb0EEENS1_24CollectiveEpilogueBwdGQAISD_fSG_Li256ELb1ELb0EEENS1_19SingleTileSchedulerILb1ELb0ELb0ELi80EEEEEEEEEvNT_6ParamsE)
        .other          _ZN7cutlass13device_kernelIN5flash11enable_sm90INS1_16FlashAttnBwdSm90INS1_25CollectiveMainloopBwdSm90ILi2ELi1ELi1EN4cute5tupleIJNS5_1CILi1EEES8_S8_EEENS6_IJNS7_ILi64EEENS7_ILi80EEENS7_ILi256EEEEEENS_6half_tEfNS_4arch4Sm90ELb0ELb0ELb1ELb1ELb0ELb0ELb1ELb1ELi2ELi1ELi1ELi1ELb0EEENS1_24CollectiveEpilogueBwdGQAISD_fSG_Li256ELb1ELb0EEENS1_19SingleTileSchedulerILb1ELb0ELb0ELi80EEEEEEEEEvNT_6ParamsE,@"STO_CUDA_ENTRY STV_DEFAULT"
_ZN7cutlass13device_kernelIN5flash11enable_sm90INS1_16FlashAttnBwdSm90INS1_25CollectiveMainloopBwdSm90ILi2ELi1ELi1EN4cute5tupleIJNS5_1CILi1EEES8_S8_EEENS6_IJNS7_ILi64EEENS7_ILi80EEENS7_ILi256EEEEEENS_6half_tEfNS_4arch4Sm90ELb0ELb0ELb1ELb1ELb0ELb0ELb1ELb1ELi2ELi1ELi1ELi1ELb0EEENS1_24CollectiveEpilogueBwdGQAISD_fSG_Li256ELb1ELb0EEENS1_19SingleTileSchedulerILb1ELb0ELb0ELi80EEEEEEEEEvNT_6ParamsE:
[----:B------:R-:W-:Y:S01]  /*0000*/  LDC R1, c[0x0][0x37c] ;  /* 0x0000df00ff017b82 */ /* 0x000fe20000000800 */
[----:B------:R-:W-:Y:S05]  /*0010*/  EXIT ;  /* 0x000000000000794d */ /* 0x000fea0003800000 */
.L_x_3:
        /* <DEDUP_REMOVED lines=14> */
.L_x_111:


//--------------------- .text._ZN7cutlass13device_kernelIN5flash11enable_sm90INS1_16FlashAttnBwdSm90INS1_25CollectiveMainloopBwdSm90ILi2ELi1ELi1EN4cute5tupleIJNS5_1CILi1EEES8_S8_EEENS6_IJNS7_ILi64EEENS7_ILi80EEENS7_ILi256EEEEEENS_6half_tEfNS_4arch4Sm90ELb0ELb1ELb1ELb0ELb0ELb0ELb1ELb1ELi2ELi1ELi1ELi1ELb0EEENS1_21CollectiveEpilogueBwdISD_SE_SG_Li256ELb0ELb1ELi2EEENS1_19SingleTileSchedulerILb0ELb0ELb0ELi80EEEEEEEEEvNT_6ParamsE --------------------------
	.section	.text._ZN7cutlass13device_kernelIN5flash11enable_sm90INS1_16FlashAttnBwdSm90INS1_25CollectiveMainloopBwdSm90ILi2ELi1ELi1EN4cute5tupleIJNS5_1CILi1EEES8_S8_EEENS6_IJNS7_ILi64EEENS7_ILi80EEENS7_ILi256EEEEEENS_6half_tEfNS_4arch4Sm90ELb0ELb1ELb1ELb0ELb0ELb0ELb1ELb1ELi2ELi1ELi1ELi1ELb0EEENS1_21CollectiveEpilogueBwdISD_SE_SG_Li256ELb0ELb1ELi2EEENS1_19SingleTileSchedulerILb0ELb0ELb0ELi80EEEEEEEEEvNT_6ParamsE,"ax",@progbits
	.align	128
.text._ZN7cutlass13device_kernelIN5flash11enable_sm90INS1_16FlashAttnBwdSm90INS1_25CollectiveMainloopBwdSm90ILi2ELi1ELi1EN4cute5tupleIJNS5_1CILi1EEES8_S8_EEENS6_IJNS7_ILi64EEENS7_ILi80EEENS7_ILi256EEEEEENS_6half_tEfNS_4arch4Sm90ELb0ELb1ELb1ELb0ELb0ELb0ELb1ELb1ELi2ELi1ELi1ELi1ELb0EEENS1_21CollectiveEpilogueBwdISD_SE_SG_Li256ELb0ELb1ELi2EEENS1_19SingleTileSchedulerILb0ELb0ELb0ELi80EEEEEEEEEvNT_6ParamsE:
        .type           _ZN7cutlass13device_kernelIN5flash11enable_sm90INS1_16FlashAttnBwdSm90INS1_25CollectiveMainloopBwdSm90ILi2ELi1ELi1EN4cute5tupleIJNS5_1CILi1EEES8_S8_EEENS6_IJNS7_ILi64EEENS7_ILi80EEENS7_ILi256EEEEEENS_6half_tEfNS_4arch4Sm90ELb0ELb1ELb1ELb0ELb0ELb0ELb1ELb1ELi2ELi1ELi1ELi1ELb0EEENS1_21CollectiveEpilogueBwdISD_SE_SG_Li256ELb0ELb1ELi2EEENS1_19SingleTileSchedulerILb0ELb0ELb0ELi80EEEEEEEEEvNT_6ParamsE,@function
        .size           _ZN7cutlass13device_kernelIN5flash11enable_sm90INS1_16FlashAttnBwdSm90INS1_25CollectiveMainloopBwdSm90ILi2ELi1ELi1EN4cute5tupleIJNS5_1CILi1EEES8_S8_EEENS6_IJNS7_ILi64EEENS7_ILi80EEENS7_ILi256EEEEEENS_6half_tEfNS_4arch4Sm90ELb0ELb1ELb1ELb0ELb0ELb0ELb1ELb1ELi2ELi1ELi1ELi1ELb0EEENS1_21CollectiveEpilogueBwdISD_SE_SG_Li256ELb0ELb1ELi2EEENS1_19SingleTileSchedulerILb0ELb0ELb0ELi80EEEEEEEEEvNT_6ParamsE,(.L_x_112 - _ZN7cutlass13device_kernelIN5flash11enable_sm90INS1_16FlashAttnBwdSm90INS1_25CollectiveMainloopBwdSm90ILi2ELi1ELi1EN4cute5tupleIJNS5_1CILi1EEES8_S8_EEENS6_IJNS7_ILi64EEENS7_ILi80EEENS7_ILi256EEEEEENS_6half_tEfNS_4arch4Sm90ELb0ELb1ELb1ELb0ELb0ELb0ELb1ELb1ELi2ELi1ELi1ELi1ELb0EEENS1_21CollectiveEpilogueBwdISD_SE_SG_Li256ELb0ELb1ELi2EEENS1_19SingleTileSchedulerILb0ELb0ELb0ELi80EEEEEEEEEvNT_6ParamsE)
        .other          _ZN7cutlass13device_kernelIN5flash11enable_sm90INS1_16FlashAttnBwdSm90INS1_25CollectiveMainloopBwdSm90ILi2ELi1ELi1EN4cute5tupleIJNS5_1CILi1EEES8_S8_EEENS6_IJNS7_ILi64EEENS7_ILi80EEENS7_ILi256EEEEEENS_6half_tEfNS_4arch4Sm90ELb0ELb1ELb1ELb0ELb0ELb0ELb1ELb1ELi2ELi1ELi1ELi1ELb0EEENS1_21CollectiveEpilogueBwdISD_SE_SG_Li256ELb0ELb1ELi2EEENS1_19SingleTileSchedulerILb0ELb0ELb0ELi80EEEEEEEEEvNT_6ParamsE,@"STO_CUDA_ENTRY STV_DEFAULT"
_ZN7cutlass13device_kernelIN5flash11enable_sm90INS1_16FlashAttnBwdSm90INS1_25CollectiveMainloopBwdSm90ILi2ELi1ELi1EN4cute5tupleIJNS5_1CILi1EEES8_S8_EEENS6_IJNS7_ILi64EEENS7_ILi80EEENS7_ILi256EEEEEENS_6half_tEfNS_4arch4Sm90ELb0ELb1ELb1ELb0ELb0ELb0ELb1ELb1ELi2ELi1ELi1ELi1ELb0EEENS1_21CollectiveEpilogueBwdISD_SE_SG_Li256ELb0ELb1ELi2EEENS1_19SingleTileSchedulerILb0ELb0ELb0ELi80EEEEEEEEEvNT_6ParamsE:
[----:B------:R-:W-:Y:S01]  /*0000*/  LDC R1, c[0x0][0x37c] ;  /* 0x0000df00ff017b82 */ /* 0x000fe20000000800 */
[----:B------:R-:W-:Y:S05]  /*0010*/  EXIT ;  /* 0x000000000000794d */ /* 0x000fea0003800000 */
.L_x_4:
        /* <DEDUP_REMOVED lines=14> */
.L_x_112:


//--------------------- .text._ZN7cutlass13device_kernelIN5flash11enable_sm90INS1_16FlashAttnBwdSm90INS1_25CollectiveMainloopBwdSm90ILi2ELi1ELi1EN4cute5tupleIJNS5_1CILi1EEES8_S8_EEENS6_IJNS7_ILi64EEENS7_ILi80EEENS7_ILi256EEEEEENS_6half_tEfNS_4arch4Sm90ELb0ELb1ELb1ELb0ELb0ELb0ELb1ELb1ELi2ELi1ELi1ELi1ELb0EEENS1_24CollectiveEpilogueBwdGQAISD_fSG_Li256ELb0ELb0EEENS1_19SingleTileSchedulerILb0ELb0ELb0ELi80EEEEEEEEEvNT_6ParamsE --------------------------
	.section	.text._ZN7cutlass13device_kernelIN5flash11enable_sm90INS1_16FlashAttnBwdSm90INS1_25CollectiveMainloopBwdSm90ILi2ELi1ELi1EN4cute5tupleIJNS5_1CILi1EEES8_S8_EEENS6_IJNS7_ILi64EEENS7_ILi80EEENS7_ILi256EEEEEENS_6half_tEfNS_4arch4Sm90ELb0ELb1ELb1ELb0ELb0ELb0ELb1ELb1ELi2ELi1ELi1ELi1ELb0EEENS1_24CollectiveEpilogueBwdGQAISD_fSG_Li256ELb0ELb0EEENS1_19SingleTileSchedulerILb0ELb0ELb0ELi80EEEEEEEEEvNT_6ParamsE,"ax",@progbits
	.align	128
.text._ZN7cutlass13device_kernelIN5flash11enable_sm90INS1_16FlashAttnBwdSm90INS1_25CollectiveMainloopBwdSm90ILi2ELi1ELi1EN4cute5tupleIJNS5_1CILi1EEES8_S8_EEENS6_IJNS7_ILi64EEENS7_ILi80EEENS7_ILi256EEEEEENS_6half_tEfNS_4arch4Sm90ELb0ELb1ELb1ELb0ELb0ELb0ELb1ELb1ELi2ELi1ELi1ELi1ELb0EEENS1_24CollectiveEpilogueBwdGQAISD_fSG_Li256ELb0ELb0EEENS1_19SingleTileSchedulerILb0ELb0ELb0ELi80EEEEEEEEEvNT_6ParamsE:
        .type           _ZN7cutlass13device_kernelIN5flash11enable_sm90INS1_16FlashAttnBwdSm90INS1_25CollectiveMainloopBwdSm90ILi2ELi1ELi1EN4cute5tupleIJNS5_1CILi1EEES8_S8_EEENS6_IJNS7_ILi64EEENS7_ILi80EEENS7_ILi256EEEEEENS_6half_tEfNS_4arch4Sm90ELb0ELb1ELb1ELb0ELb0ELb0ELb1ELb1ELi2ELi1ELi1ELi1ELb0EEENS1_24CollectiveEpilogueBwdGQAISD_fSG_Li256ELb0ELb0EEENS1_19SingleTileSchedulerILb0ELb0ELb0ELi80EEEEEEEEEvNT_6ParamsE,@function
        .size           _ZN7cutlass13device_kernelIN5flash11enable_sm90INS1_16FlashAttnBwdSm90INS1_25CollectiveMainloopBwdSm90ILi2ELi1ELi1EN4cute5tupleIJNS5_1CILi1EEES8_S8_EEENS6_IJNS7_ILi64EEENS7_ILi80EEENS7_ILi256EEEEEENS_6half_tEfNS_4arch4Sm90ELb0ELb1ELb1ELb0ELb0ELb0ELb1ELb1ELi2ELi1ELi1ELi1ELb0EEENS1_24CollectiveEpilogueBwdGQAISD_fSG_Li256ELb0ELb0EEENS1_19SingleTileSchedulerILb0ELb0ELb0ELi80EEEEEEEEEvNT_6ParamsE,(.L_x_113 - _ZN7cutlass13device_kernelIN5flash11enable_sm90INS1_16FlashAttnBwdSm90INS1_25CollectiveMainloopBwdSm90ILi2ELi1ELi1EN4cute5tupleIJNS5_1CILi1EEES8_S8_EEENS6_IJNS7_ILi64EEENS7_ILi80EEENS7_ILi256EEEEEENS_6half_tEfNS_4arch4Sm90ELb0ELb1ELb1ELb0ELb0ELb0ELb1ELb1ELi2ELi1ELi1ELi1ELb0EEENS1_24CollectiveEpilogueBwdGQAISD_fSG_Li256ELb0ELb0EEENS1_19SingleTileSchedulerILb0ELb0ELb0ELi80EEEEEEEEEvNT_6ParamsE)
        .other          _ZN7cutlass13device_kernelIN5flash11enable_sm90INS1_16FlashAttnBwdSm90INS1_25CollectiveMainloopBwdSm90ILi2ELi1ELi1EN4cute5tupleIJNS5_1CILi1EEES8_S8_EEENS6_IJNS7_ILi64EEENS7_ILi80EEENS7_ILi256EEEEEENS_6half_tEfNS_4arch4Sm90ELb0ELb1ELb1ELb0ELb0ELb0ELb1ELb1ELi2ELi1ELi1ELi1ELb0EEENS1_24CollectiveEpilogueBwdGQAISD_fSG_Li256ELb0ELb0EEENS1_19SingleTileSchedulerILb0ELb0ELb0ELi80EEEEEEEEEvNT_6ParamsE,@"STO_CUDA_ENTRY STV_DEFAULT"
_ZN7cutlass13device_kernelIN5flash11enable_sm90INS1_16FlashAttnBwdSm90INS1_25CollectiveMainloopBwdSm90ILi2ELi1ELi1EN4cute5tupleIJNS5_1CILi1EEES8_S8_EEENS6_IJNS7_ILi64EEENS7_ILi80EEENS7_ILi256EEEEEENS_6half_tEfNS_4arch4Sm90ELb0ELb1ELb1ELb0ELb0ELb0ELb1ELb1ELi2ELi1ELi1ELi1ELb0EEENS1_24CollectiveEpilogueBwdGQAISD_fSG_Li256ELb0ELb0EEENS1_19SingleTileSchedulerILb0ELb0ELb0ELi80EEEEEEEEEvNT_6ParamsE:
[----:B------:R-:W-:Y:S01]  /*0000*/  LDC R1, c[0x0][0x37c] ;  /* 0x0000df00ff017b82 */ /* 0x000fe20000000800 */
[----:B------:R-:W-:Y:S05]  /*0010*/  EXIT ;  /* 0x000000000000794d */ /* 0x000fea0003800000 */
.L_x_5:
        /* <DEDUP_REMOVED lines=14> */
.L_x_113:


//--------------------- .text._ZN7cutlass13device_kernelIN5flash11enable_sm90INS1_16FlashAttnBwdSm90INS1_25CollectiveMainloopBwdSm90ILi2ELi1ELi1EN4cute5tupleIJNS5_1CILi1EEES8_S8_EEENS6_IJNS7_ILi64EEENS7_ILi80EEENS7_ILi256EEEEEENS_6half_tEfNS_4arch4Sm90ELb0ELb1ELb1ELb1ELb0ELb0ELb1ELb1ELi2ELi1ELi1ELi1ELb0EEENS1_21CollectiveEpilogueBwdISD_SE_SG_Li256ELb1ELb1ELi2EEENS1_19SingleTileSchedulerILb1ELb0ELb0ELi80EEEEEEEEEvNT_6ParamsE --------------------------
	.section	.text._ZN7cutlass13device_kernelIN5flash11enable_sm90INS1_16FlashAttnBwdSm90INS1_25CollectiveMainloopBwdSm90ILi2ELi1ELi1EN4cute5tupleIJNS5_1CILi1EEES8_S8_EEENS6_IJNS7_ILi64EEENS7_ILi80EEENS7_ILi256EEEEEENS_6half_tEfNS_4arch4Sm90ELb0ELb1ELb1ELb1ELb0ELb0ELb1ELb1ELi2ELi1ELi1ELi1ELb0EEENS1_21CollectiveEpilogueBwdISD_SE_SG_Li256ELb1ELb1ELi2EEENS1_19SingleTileSchedulerILb1ELb0ELb0ELi80EEEEEEEEEvNT_6ParamsE,"ax",@progbits
	.align	128
.text._ZN7cutlass13device_kernelIN5flash11enable_sm90INS1_16FlashAttnBwdSm90INS1_25CollectiveMainloopBwdSm90ILi2ELi1ELi1EN4cute5tupleIJNS5_1CILi1EEES8_S8_EEENS6_IJNS7_ILi64EEENS7_ILi80EEENS7_ILi256EEEEEENS_6half_tEfNS_4arch4Sm90ELb0ELb1ELb1ELb1ELb0ELb0ELb1ELb1ELi2ELi1ELi1ELi1ELb0EEENS1_21CollectiveEpilogueBwdISD_SE_SG_Li256ELb1ELb1ELi2EEENS1_19SingleTileSchedulerILb1ELb0ELb0ELi80EEEEEEEEEvNT_6ParamsE:
        .type           _ZN7cutlass13device_kernelIN5flash11enable_sm90INS1_16FlashAttnBwdSm90INS1_25CollectiveMainloopBwdSm90ILi2ELi1ELi1EN4cute5tupleIJNS5_1CILi1EEES8_S8_EEENS6_IJNS7_ILi64EEENS7_ILi80EEENS7_ILi256EEEEEENS_6half_tEfNS_4arch4Sm90ELb0ELb1ELb1ELb1ELb0ELb0ELb1ELb1ELi2ELi1ELi1ELi1ELb0EEENS1_21CollectiveEpilogueBwdISD_SE_SG_Li256ELb1ELb1ELi2EEENS1_19SingleTileSchedulerILb1ELb0ELb0ELi80EEEEEEEEEvNT_6ParamsE,@function
        .size           _ZN7cutlass13device_kernelIN5flash11enable_sm90INS1_16FlashAttnBwdSm90INS1_25CollectiveMainloopBwdSm90ILi2ELi1ELi1EN4cute5tupleIJNS5_1CILi1EEES8_S8_EEENS6_IJNS7_ILi64EEENS7_ILi80EEENS7_ILi256EEEEEENS_6half_tEfNS_4arch4Sm90ELb0ELb1ELb1ELb1ELb0ELb0ELb1ELb1ELi2ELi1ELi1ELi1ELb0EEENS1_21CollectiveEpilogueBwdISD_SE_SG_Li256ELb1ELb1ELi2EEENS1_19SingleTileSchedulerILb1ELb0ELb0ELi80EEEEEEEEEvNT_6ParamsE,(.L_x_114 - _ZN7cutlass13device_kernelIN5flash11enable_sm90INS1_16FlashAttnBwdSm90INS1_25CollectiveMainloopBwdSm90ILi2ELi1ELi1EN4cute5tupleIJNS5_1CILi1EEES8_S8_EEENS6_IJNS7_ILi64EEENS7_ILi80EEENS7_ILi256EEEEEENS_6half_tEfNS_4arch4Sm90ELb0ELb1ELb1ELb1ELb0ELb0ELb1ELb1ELi2ELi1ELi1ELi1ELb0EEENS1_21CollectiveEpilogueBwdISD_SE_SG_Li256ELb1ELb1ELi2EEENS1_19SingleTileSchedulerILb1ELb0ELb0ELi80EEEEEEEEEvNT_6ParamsE)
        .other          _ZN7cutlass13device_kernelIN5flash11enable_sm90INS1_16FlashAttnBwdSm90INS1_25CollectiveMainloopBwdSm90ILi2ELi1ELi1EN4cute5tupleIJNS5_1CILi1EEES8_S8_EEENS6_IJNS7_ILi64EEENS7_ILi80EEENS7_ILi256EEEEEENS_6half_tEfNS_4arch4Sm90ELb0ELb1ELb1ELb1ELb0ELb0ELb1ELb1ELi2ELi1ELi1ELi1ELb0EEENS1_21CollectiveEpilogueBwdISD_SE_SG_Li256ELb1ELb1ELi2EEENS1_19SingleTileSchedulerILb1ELb0ELb0ELi80EEEEEEEEEvNT_6ParamsE,@"STO_CUDA_ENTRY STV_DEFAULT"
_ZN7cutlass13device_kernelIN5flash11enable_sm90INS1_16FlashAttnBwdSm90INS1_25CollectiveMainloopBwdSm90ILi2ELi1ELi1EN4cute5tupleIJNS5_1CILi1EEES8_S8_EEENS6_IJNS7_ILi64EEENS7_ILi80EEENS7_ILi256EEEEEENS_6half_tEfNS_4arch4Sm90ELb0ELb1ELb1ELb1ELb0ELb0ELb1ELb1ELi2ELi1ELi1ELi1ELb0EEENS1_21CollectiveEpilogueBwdISD_SE_SG_Li256ELb1ELb1ELi2EEENS1_19SingleTileSchedulerILb1ELb0ELb0ELi80EEEEEEEEEvNT_6ParamsE:
[----:B------:R-:W-:Y:S01]  /*0000*/  LDC R1, c[0x0][0x37c] ;  /* 0x0000df00ff017b82 */ /* 0x000fe20000000800 */
[----:B------:R-:W-:Y:S05]  /*0010*/  EXIT ;  /* 0x000000000000794d */ /* 0x000fea0003800000 */
.L_x_6:
        /* <DEDUP_REMOVED lines=14> */
.L_x_114:


//--------------------- .text._ZN7cutlass13device_kernelIN5flash11enable_sm90INS1_16FlashAttnBwdSm90INS1_25CollectiveMainloopBwdSm90ILi2ELi1ELi1EN4cute5tupleIJNS5_1CILi1EEES8_S8_EEENS6_IJNS7_ILi64EEENS7_ILi80EEENS7_ILi256EEEEEENS_6half_tEfNS_4arch4Sm90ELb0ELb1ELb1ELb1ELb0ELb0ELb1ELb1ELi2ELi1ELi1ELi1ELb0EEENS1_24CollectiveEpilogueBwdGQAISD_fSG_Li256ELb1ELb0EEENS1_19SingleTileSchedulerILb1ELb0ELb0ELi80EEEEEEEEEvNT_6ParamsE --------------------------
	.section	.text._ZN7cutlass13device_kernelIN5flash11enable_sm90INS1_16FlashAttnBwdSm90INS1_25CollectiveMainloopBwdSm90ILi2ELi1ELi1EN4cute5tupleIJNS5_1CILi1EEES8_S8_EEENS6_IJNS7_ILi64EEENS7_ILi80EEENS7_ILi256EEEEEENS_6half_tEfNS_4arch4Sm90ELb0ELb1ELb1ELb1ELb0ELb0ELb1ELb1ELi2ELi1ELi1ELi1ELb0EEENS1_24CollectiveEpilogueBwdGQAISD_fSG_Li256ELb1ELb0EEENS1_19SingleTileSchedulerILb1ELb0ELb0ELi80EEEEEEEEEvNT_6ParamsE,"ax",@progbits
	.align	128
.text._ZN7cutlass13device_kernelIN5flash11enable_sm90INS1_16FlashAttnBwdSm90INS1_25CollectiveMainloopBwdSm90ILi2ELi1ELi1EN4cute5tupleIJNS5_1CILi1EEES8_S8_EEENS6_IJNS7_ILi64EEENS7_ILi80EEENS7_ILi256EEEEEENS_6half_tEfNS_4arch4Sm90ELb0ELb1ELb1ELb1ELb0ELb0ELb1ELb1ELi2ELi1ELi1ELi1ELb0EEENS1_24CollectiveEpilogueBwdGQAISD_fSG_Li256ELb1ELb0EEENS1_19SingleTileSchedulerILb1ELb0ELb0ELi80EEEEEEEEEvNT_6ParamsE:
        .type           _ZN7cutlass13device_kernelIN5flash11enable_sm90INS1_16FlashAttnBwdSm90INS1_25CollectiveMainloopBwdSm90ILi2ELi1ELi1EN4cute5tupleIJNS5_1CILi1EEES8_S8_EEENS6_IJNS7_ILi64EEENS7_ILi80EEENS7_ILi256EEEEEENS_6half_tEfNS_4arch4Sm90ELb0ELb1ELb1ELb1ELb0ELb0ELb1ELb1ELi2ELi1ELi1ELi1ELb0EEENS1_24CollectiveEpilogueBwdGQAISD_fSG_Li256ELb1ELb0EEENS1_19SingleTileSchedulerILb1ELb0ELb0ELi80EEEEEEEEEvNT_6ParamsE,@function
        .size           _ZN7cutlass13device_kernelIN5flash11enable_sm90INS1_16FlashAttnBwdSm90INS1_25CollectiveMainloopBwdSm90ILi2ELi1ELi1EN4cute5tupleIJNS5_1CILi1EEES8_S8_EEENS6_IJNS7_ILi64EEENS7_ILi80EEENS7_ILi256EEEEEENS_6half_tEfNS_4arch4Sm90ELb0ELb1ELb1ELb1ELb0ELb0ELb1ELb1ELi2ELi1ELi1ELi1ELb0EEENS1_24CollectiveEpilogueBwdGQAISD_fSG_Li256ELb1ELb0EEENS1_19SingleTileSchedulerILb1ELb0ELb0ELi80EEEEEEEEEvNT_6ParamsE,(.L_x_115 - _ZN7cutlass13device_kernelIN5flash11enable_sm90INS1_16FlashAttnBwdSm90INS1_25CollectiveMainloopBwdSm90ILi2ELi1ELi1EN4cute5tupleIJNS5_1CILi1EEES8_S8_EEENS6_IJNS7_ILi64EEENS7_ILi80EEENS7_ILi256EEEEEENS_6half_tEfNS_4arch4Sm90ELb0ELb1ELb1ELb1ELb0ELb0ELb1ELb1ELi2ELi1ELi1ELi1ELb0EEENS1_24CollectiveEpilogueBwdGQAISD_fSG_Li256ELb1ELb0EEENS1_19SingleTileSchedulerILb1ELb0ELb0ELi80EEEEEEEEEvNT_6ParamsE)
        .other          _ZN7cutlass13device_kernelIN5flash11enable_sm90INS1_16FlashAttnBwdSm90INS1_25CollectiveMainloopBwdSm90ILi2ELi1ELi1EN4cute5tupleIJNS5_1CILi1EEES8_S8_EEENS6_IJNS7_ILi64EEENS7_ILi80EEENS7_ILi256EEEEEENS_6half_tEfNS_4arch4Sm90ELb0ELb1ELb1ELb1ELb0ELb0ELb1ELb1ELi2ELi1ELi1ELi1ELb0EEENS1_24CollectiveEpilogueBwdGQAISD_fSG_Li256ELb1ELb0EEENS1_19SingleTileSchedulerILb1ELb0ELb0ELi80EEEEEEEEEvNT_6ParamsE,@"STO_CUDA_ENTRY STV_DEFAULT"
_ZN7cutlass13device_kernelIN5flash11enable_sm90INS1_16FlashAttnBwdSm90INS1_25CollectiveMainloopBwdSm90ILi2ELi1ELi1EN4cute5tupleIJNS5_1CILi1EEES8_S8_EEENS6_IJNS7_ILi64EEENS7_ILi80EEENS7_ILi256EEEEEENS_6half_tEfNS_4arch4Sm90ELb0ELb1ELb1ELb1ELb0ELb0ELb1ELb1ELi2ELi1ELi1ELi1ELb0EEENS1_24CollectiveEpilogueBwdGQAISD_fSG_Li256ELb1ELb0EEENS1_19SingleTileSchedulerILb1ELb0ELb0ELi80EEEEEEEEEvNT_6ParamsE:
[----:B------:R-:W-:Y:S01]  /*0000*/  LDC R1, c[0x0][0x37c] ;  /* 0x0000df00ff017b82 */ /* 0x000fe20000000800 */
[----:B------:R-:W-:Y:S05]  /*0010*/  EXIT ;  /* 0x000000000000794d */ /* 0x000fea0003800000 */
.L_x_7:
        /* <DEDUP_REMOVED lines=14> */
.L_x_115:


//--------------------- .text._ZN7cutlass13device_kernelIN5flash11enable_sm90INS1_16FlashAttnBwdSm90INS1_25CollectiveMainloopBwdSm90ILi2ELi1ELi1EN4cute5tupleIJNS5_1CILi1EEES8_S8_EEENS6_IJNS7_ILi64EEENS7_ILi80EEENS7_ILi256EEEEEENS_6half_tEfNS_4arch4Sm90ELb1ELb0ELb1ELb0ELb0ELb0ELb1ELb1ELi2ELi1ELi1ELi1ELb0EEENS1_21CollectiveEpilogueBwdISD_SE_SG_Li256ELb0ELb1ELi2EEENS1_25SingleTileBwdLPTSchedulerILb0ELi80ELb0EEEEEEEEEvNT_6ParamsE --------------------------
	.section	.text._ZN7cutlass13device_kernelIN5flash11enable_sm90INS1_16FlashAttnBwdSm90INS1_25CollectiveMainloopBwdSm90ILi2ELi1ELi1EN4cute5tupleIJNS5_1CILi1EEES8_S8_EEENS6_IJNS7_ILi64EEENS7_ILi80EEENS7_ILi256EEEEEENS_6half_tEfNS_4arch4Sm90ELb1ELb0ELb1ELb0ELb0ELb0ELb1ELb1ELi2ELi1ELi1ELi1ELb0EEENS1_21CollectiveEpilogueBwdISD_SE_SG_Li256ELb0ELb1ELi2EEENS1_25SingleTileBwdLPTSchedulerILb0ELi80ELb0EEEEEEEEEvNT_6ParamsE,"ax",@progbits
	.align	128
.text._ZN7cutlass13device_kernelIN5flash11enable_sm90INS1_16FlashAttnBwdSm90INS1_25CollectiveMainloopBwdSm90ILi2ELi1ELi1EN4cute5tupleIJNS5_1CILi1EEES8_S8_EEENS6_IJNS7_ILi64EEENS7_ILi80EEENS7_ILi256EEEEEENS_6half_tEfNS_4arch4Sm90ELb1ELb0ELb1ELb0ELb0ELb0ELb1ELb1ELi2ELi1ELi1ELi1ELb0EEENS1_21CollectiveEpilogueBwdISD_SE_SG_Li256ELb0ELb1ELi2EEENS1_25SingleTileBwdLPTSchedulerILb0ELi80ELb0EEEEEEEEEvNT_6ParamsE:
        .type           _ZN7cutlass13device_kernelIN5flash11enable_sm90INS1_16FlashAttnBwdSm90INS1_25CollectiveMainloopBwdSm90ILi2ELi1ELi1EN4cute5tupleIJNS5_1CILi1EEES8_S8_EEENS6_IJNS7_ILi64EEENS7_ILi80EEENS7_ILi256EEEEEENS_6half_tEfNS_4arch4Sm90ELb1ELb0ELb1ELb0ELb0ELb0ELb1ELb1ELi2ELi1ELi1ELi1ELb0EEENS1_21CollectiveEpilogueBwdISD_SE_SG_Li256ELb0ELb1ELi2EEENS1_25SingleTileBwdLPTSchedulerILb0ELi80ELb0EEEEEEEEEvNT_6ParamsE,@function
        .size           _ZN7cutlass13device_kernelIN5flash11enable_sm90INS1_16FlashAttnBwdSm90INS1_25CollectiveMainloopBwdSm90ILi2ELi1ELi1EN4cute5tupleIJNS5_1CILi1EEES8_S8_EEENS6_IJNS7_ILi64EEENS7_ILi80EEENS7_ILi256EEEEEENS_6half_tEfNS_4arch4Sm90ELb1ELb0ELb1ELb0ELb0ELb0ELb1ELb1ELi2ELi1ELi1ELi1ELb0EEENS1_21CollectiveEpilogueBwdISD_SE_SG_Li256ELb0ELb1ELi2EEENS1_25SingleTileBwdLPTSchedulerILb0ELi80ELb0EEEEEEEEEvNT_6ParamsE,(.L_x_116 - _ZN7cutlass13device_kernelIN5flash11enable_sm90INS1_16FlashAttnBwdSm90INS1_25CollectiveMainloopBwdSm90ILi2ELi1ELi1EN4cute5tupleIJNS5_1CILi1EEES8_S8_EEENS6_IJNS7_ILi64EEENS7_ILi80EEENS7_ILi256EEEEEENS_6half_tEfNS_4arch4Sm90ELb1ELb0ELb1ELb0ELb0ELb0ELb1ELb1ELi2ELi1ELi1ELi1ELb0EEENS1_21CollectiveEpilogueBwdISD_SE_SG_Li256ELb0ELb1ELi2EEENS1_25SingleTileBwdLPTSchedulerILb0ELi80ELb0EEEEEEEEEvNT_6ParamsE)
        .other          _ZN7cutlass13device_kernelIN5flash11enable_sm90INS1_16FlashAttnBwdSm90INS1_25CollectiveMainloopBwdSm90ILi2ELi1ELi1EN4cute5tupleIJNS5_1CILi1EEES8_S8_EEENS6_IJNS7_ILi64EEENS7_ILi80EEENS7_ILi256EEEEEENS_6half_tEfNS_4arch4Sm90ELb1ELb0ELb1ELb0ELb0ELb0ELb1ELb1ELi2ELi1ELi1ELi1ELb0EEENS1_21CollectiveEpilogueBwdISD_SE_SG_Li256ELb0ELb1ELi2EEENS1_25SingleTileBwdLPTSchedulerILb0ELi80ELb0EEEEEEEEEvNT_6ParamsE,@"STO_CUDA_ENTRY STV_DEFAULT"
_ZN7cutlass13device_kernelIN5flash11enable_sm90INS1_16FlashAttnBwdSm90INS1_25CollectiveMainloopBwdSm90ILi2ELi1ELi1EN4cute5tupleIJNS5_1CILi1EEES8_S8_EEENS6_IJNS7_ILi64EEENS7_ILi80EEENS7_ILi256EEEEEENS_6half_tEfNS_4arch4Sm90ELb1ELb0ELb1ELb0ELb0ELb0ELb1ELb1ELi2ELi1ELi1ELi1ELb0EEENS1_21CollectiveEpilogueBwdISD_SE_SG_Li256ELb0ELb1ELi2EEENS1_25SingleTileBwdLPTSchedulerILb0ELi80ELb0EEEEEEEEEvNT_6ParamsE:
[----:B------:R-:W-:Y:S01]  /*0000*/  LDC R1, c[0x0][0x37c] ;  /* 0x0000df00ff017b82 */ /* 0x000fe20000000800 */
[----:B------:R-:W-:Y:S05]  /*0010*/  EXIT ;  /* 0x000000000000794d */ /* 0x000fea0003800000 */
.L_x_8:
        /* <DEDUP_REMOVED lines=14> */
.L_x_116:


//--------------------- .text._ZN7cutlass13device_kernelIN5flash11enable_sm90INS1_16FlashAttnBwdSm90INS1_25CollectiveMainloopBwdSm90ILi2ELi1ELi1EN4cute5tupleIJNS5_1CILi1EEES8_S8_EEENS6_IJNS7_ILi64EEENS7_ILi80EEENS7_ILi256EEEEEENS_6half_tEfNS_4arch4Sm90ELb1ELb0ELb1ELb0ELb0ELb0ELb1ELb1ELi2ELi1ELi1ELi1ELb0EEENS1_24CollectiveEpilogueBwdGQAISD_fSG_Li256ELb0ELb0EEENS1_25SingleTileBwdLPTSchedulerILb0ELi80ELb0EEEEEEEEEvNT_6ParamsE --------------------------
	.section	.text._ZN7cutlass13device_kernelIN5flash11enable_sm90INS1_16FlashAttnBwdSm90INS1_25CollectiveMainloopBwdSm90ILi2ELi1ELi1EN4cute5tupleIJNS5_1CILi1EEES8_S8_EEENS6_IJNS7_ILi64EEENS7_ILi80EEENS7_ILi256EEEEEENS_6half_tEfNS_4arch4Sm90ELb1ELb0ELb1ELb0ELb0ELb0ELb1ELb1ELi2ELi1ELi1ELi1ELb0EEENS1_24CollectiveEpilogueBwdGQAISD_fSG_Li256ELb0ELb0EEENS1_25SingleTileBwdLPTSchedulerILb0ELi80ELb0EEEEEEEEEvNT_6ParamsE,"ax",@progbits
	.align	128
.text._ZN7cutlass13device_kernelIN5flash11enable_sm90INS1_16FlashAttnBwdSm90INS1_25CollectiveMainloopBwdSm90ILi2ELi1ELi1EN4cute5tupleIJNS5_1CILi1EEES8_S8_EEENS6_IJNS7_ILi64EEENS7_ILi80EEENS7_ILi256EEEEEENS_6half_tEfNS_4arch4Sm90ELb1ELb0ELb1ELb0ELb0ELb0ELb1ELb1ELi2ELi1ELi1ELi1ELb0EEENS1_24CollectiveEpilogueBwdGQAISD_fSG_Li256ELb0ELb0EEENS1_25SingleTileBwdLPTSchedulerILb0ELi80ELb0EEEEEEEEEvNT_6ParamsE:
        .type           _ZN7cutlass13device_kernelIN5flash11enable_sm90INS1_16FlashAttnBwdSm90INS1_25CollectiveMainloopBwdSm90ILi2ELi1ELi1EN4cute5tupleIJNS5_1CILi1EEES8_S8_EEENS6_IJNS7_ILi64EEENS7_ILi80EEENS7_ILi256EEEEEENS_6half_tEfNS_4arch4Sm90ELb1ELb0ELb1ELb0ELb0ELb0ELb1ELb1ELi2ELi1ELi1ELi1ELb0EEENS1_24CollectiveEpilogueBwdGQAISD_fSG_Li256ELb0ELb0EEENS1_25SingleTileBwdLPTSchedulerILb0ELi80ELb0EEEEEEEEEvNT_6ParamsE,@function
        .size           _ZN7cutlass13device_kernelIN5flash11enable_sm90INS1_16FlashAttnBwdSm90INS1_25CollectiveMainloopBwdSm90ILi2ELi1ELi1EN4cute5tupleIJNS5_1CILi1EEES8_S8_EEENS6_IJNS7_ILi64EEENS7_ILi80EEENS7_ILi256EEEEEENS_6half_tEfNS_4arch4Sm90ELb1ELb0ELb1ELb0ELb0ELb0ELb1ELb1ELi2ELi1ELi1ELi1ELb0EEENS1_24CollectiveEpilogueBwdGQAISD_fSG_Li256ELb0ELb0EEENS1_25SingleTileBwdLPTSchedulerILb0ELi80ELb0EEEEEEEEEvNT_6ParamsE,(.L_x_117 - _ZN7cutlass13device_kernelIN5flash11enable_sm90INS1_16FlashAttnBwdSm90INS1_25CollectiveMainloopBwdSm90ILi2ELi1ELi1EN4cute5tupleIJNS5_1CILi1EEES8_S8_EEENS6_IJNS7_ILi64EEENS7_ILi80EEENS7_ILi256EEEEEENS_6half_tEfNS_4arch4Sm90ELb1ELb0ELb1ELb0ELb0ELb0ELb1ELb1ELi2ELi1ELi1ELi1ELb0EEENS1_24CollectiveEpilogueBwdGQAISD_fSG_Li256ELb0ELb0EEENS1_25SingleTileBwdLPTSchedulerILb0ELi80ELb0EEEEEEEEEvNT_6ParamsE)
        .other          _ZN7cutlass13device_kernelIN5flash11enable_sm90INS1_16FlashAttnBwdSm90INS1_25CollectiveMainloopBwdSm90ILi2ELi1ELi1EN4cute5tupleIJNS5_1CILi1EEES8_S8_EEENS6_IJNS7_ILi64EEENS7_ILi80EEENS7_ILi256EEEEEENS_6half_tEfNS_4arch4Sm90ELb1ELb0ELb1ELb0ELb0ELb0ELb1ELb1ELi2ELi1ELi1ELi1ELb0EEENS1_24CollectiveEpilogueBwdGQAISD_fSG_Li256ELb0ELb0EEENS1_25SingleTileBwdLPTSchedulerILb0ELi80ELb0EEEEEEEEEvNT_6ParamsE,@"STO_CUDA_ENTRY STV_DEFAULT"
_ZN7cutlass13device_kernelIN5flash11enable_sm90INS1_16FlashAttnBwdSm90INS1_25CollectiveMainloopBwdSm90ILi2ELi1ELi1EN4cute5tupleIJNS5_1CILi1EEES8_S8_EEENS6_IJNS7_ILi64EEENS7_ILi80EEENS7_ILi256EEEEEENS_6half_tEfNS_4arch4Sm90ELb1ELb0ELb1ELb0ELb0ELb0ELb1ELb1ELi2ELi1ELi1ELi1ELb0EEENS1_24CollectiveEpilogueBwdGQAISD_fSG_Li256ELb0ELb0EEENS1_25SingleTileBwdLPTSchedulerILb0ELi80ELb0EEEEEEEEEvNT_6ParamsE:
[----:B------:R-:W-:Y:S01]  /*0000*/  LDC R1, c[0x0][0x37c] ;  /* 0x0000df00ff017b82 */ /* 0x000fe20000000800 */
[----:B------:R-:W-:Y:S05]  /*0010*/  EXIT ;  /* 0x000000000000794d */ /* 0x000fea0003800000 */
.L_x_9:
        /* <DEDUP_REMOVED lines=14> */
.L_x_117:


//--------------------- .text._ZN7cutlass13device_kernelIN5flash22FlashAttnBwdPreprocessIN4cute5tupleIJNS3_1CILi64EEENS5_ILi256EEEEEENS_6half_tEfNS_4arch4Sm90ELb1ELb0EEEEEvNT_6ParamsE --------------------------
	.section	.text._ZN7cutlass13device_kernelIN5flash22FlashAttnBwdPreprocessIN4cute5tupleIJNS3_1CILi64EEENS5_ILi256EEEEEENS_6half_tEfNS_4arch4Sm90ELb1ELb0EEEEEvNT_6ParamsE,"ax",@progbits
	.align	128
.text._ZN7cutlass13device_kernelIN5flash22FlashAttnBwdPreprocessIN4cute5tupleIJNS3_1CILi64EEENS5_ILi256EEEEEENS_6half_tEfNS_4arch4Sm90ELb1ELb0EEEEEvNT_6ParamsE:
        .type           _ZN7cutlass13device_kernelIN5flash22FlashAttnBwdPreprocessIN4cute5tupleIJNS3_1CILi64EEENS5_ILi256EEEEEENS_6half_tEfNS_4arch4Sm90ELb1ELb0EEEEEvNT_6ParamsE,@function
        .size           _ZN7cutlass13device_kernelIN5flash22FlashAttnBwdPreprocessIN4cute5tupleIJNS3_1CILi64EEENS5_ILi256EEEEEENS_6half_tEfNS_4arch4Sm90ELb1ELb0EEEEEvNT_6ParamsE,(.L_x_118 - _ZN7cutlass13device_kernelIN5flash22FlashAttnBwdPreprocessIN4cute5tupleIJNS3_1CILi64EEENS5_ILi256EEEEEENS_6half_tEfNS_4arch4Sm90ELb1ELb0EEEEEvNT_6ParamsE)
        .other          _ZN7cutlass13device_kernelIN5flash22FlashAttnBwdPreprocessIN4cute5tupleIJNS3_1CILi64EEENS5_ILi256EEEEEENS_6half_tEfNS_4arch4Sm90ELb1ELb0EEEEEvNT_6ParamsE,@"STO_CUDA_ENTRY STV_DEFAULT"
_ZN7cutlass13device_kernelIN5flash22FlashAttnBwdPreprocessIN4cute5tupleIJNS3_1CILi64EEENS5_ILi256EEEEEENS_6half_tEfNS_4arch4Sm90ELb1ELb0EEEEEvNT_6ParamsE:
[----:B------:R-:W-:Y:S08]  /*0000*/  LDC R1, c[0x0][0x37c] ;  /* 0x0000df00ff017b82 */ /* 0x000ff00000000800 */
[----:B------:R-:W0:Y:S01]  /*0010*/  S2UR UR12, SR_CTAID.X ;  /* 0x00000000000c79c3 */ /* 0x000e220000002500 */
[----:B------:R-:W1:Y:S01]  /*0020*/  S2R R73, SR_TID.X ;  /* 0x0000000000497919 */ /* 0x000e620000002100 */
[----:B------:R-:W2:Y:S01]  /*0030*/  LDCU UR6, c[0x0][0x388] ;  /* 0x00007100ff0677ac */ /* 0x000ea20008000800 */
[----:B------:R-:W-:Y:S01]  /*0040*/  MOV R96, 0x7f800000 ;  /* 0x7f80000000607802 */ /* 0x000fe20000000f00 */
[----:B------:R-:W3:Y:S01]  /*0050*/  S2R R0, SR_CTAID.Z ;  /* 0x0000000000007919 */ /* 0x000ee20000002700 */
[----:B------:R-:W4:Y:S03]  /*0060*/  LDCU.64 UR10, c[0x0][0x358] ;  /* 0x00006b00ff0a77ac */ /* 0x000f260008000a00 */
[----:B------:R-:W4:Y:S08]  /*0070*/  S2UR UR13, SR_CTAID.Y ;  /* 0x00000000000d79c3 */ /* 0x000f300000002600 */
[----:B------:R-:W4:Y:S01]  /*0080*/  LDC.64 R4, c[0x0][0x400] ;  /* 0x00010000ff047b82 */ /* 0x000f220000000a00 */
[----:B0-----:R-:W-:-:S07]  /*0090*/  USHF.L.U32 UR4, UR12, 0x6, URZ ;  /* 0x000000060c047899 */ /* 0x001fce00080006ff */
[----:B------:R-:W3:Y:S01]  /*00a0*/  LDC.64 R6, c[0x0][0x408] ;  /* 0x00010200ff067b82 */ /* 0x000ee20000000a00 */
[----:B--2---:R-:W-:-:S07]  /*00b0*/  UIADD3 UR5, UPT, UPT, -UR4, UR6, URZ ;  /* 0x0000000604057290 */ /* 0x004fce000fffe1ff */
[----:B------:R-:W0:Y:S01]  /*00c0*/  LDC.64 R10, c[0x0][0x3a0] ;  /* 0x0000e800ff0a7b82 */ /* 0x000e220000000a00 */
[----:B-1----:R-:W-:-:S04]  /*00d0*/  ISETP.GE.AND P0, PT, R73, UR5, PT ;  /* 0x0000000549007c0c */ /* 0x002fc8000bf06270 */
[----:B------:R-:W-:-:S03]  /*00e0*/  ISETP.GT.U32.OR P0, PT, R73, 0x3f, P0 ;  /* 0x0000003f4900780c */ /* 0x000fc60000704470 */
[----:B------:R-:W1:Y:S08]  /*00f0*/  LDC.64 R12, c[0x0][0x3c0] ;  /* 0x0000f000ff0c7b82 */ /* 0x000e700000000a00 */
[----:B------:R-:W2:Y:S02]  /*0100*/  LDC.64 R18, c[0x0][0x3a8] ;  /* 0x0000ea00ff127b82 */ /* 0x000ea40000000a00 */
[----:B------:R-:W-:-:S02]  /*0110*/  @!P0 IADD3 R2, PT, PT, R73, UR4, RZ ;  /* 0x0000000449028c10 */ /* 0x000fc4000fffe0ff */
[----:B------:R-:W-:-:S04]  /*0120*/  @!P0 MOV R3, RZ ;  /* 0x000000ff00038202 */ /* 0x000fc80000000f00 */
[----:B------:R-:W0:Y:S01]  /*0130*/  @!P0 LDC.64 R8, c[0x0][0x3f8] ;  /* 0x0000fe00ff088b82 */ /* 0x000e220000000a00 */
[----:B----4-:R-:W-:-:S04]  /*0140*/  @!P0 IMAD.WIDE.U32 R2, R4, UR13, R2 ;  /* 0x0000000d04028c25 */ /* 0x010fc8000f8e0002 */
[----:B------:R-:W-:-:S03]  /*0150*/  @!P0 IMAD R3, R5, UR13, R3 ;  /* 0x0000000d05038c24 */ /* 0x000fc6000f8e0203 */
[----:B------:R-:W4:Y:S01]  /*0160*/  LDC.64 R66, c[0x0][0x3c8] ;  /* 0x0000f200ff427b82 */ /* 0x000f220000000a00 */
[----:B---3--:R-:W-:-:S04]  /*0170*/  @!P0 IMAD.WIDE.U32 R2, R0, R6, R2 ;  /* 0x0000000600028225 */ /* 0x008fc800078e0002 */
[----:B------:R-:W-:Y:S01]  /*0180*/  @!P0 IMAD R3, R0, R7, R3 ;  /* 0x0000000700038224 */ /* 0x000fe200078e0203 */
[----:B0-----:R-:W-:-:S04]  /*0190*/  @!P0 LEA R4, P1, R2, R8, 0x2 ;  /* 0x0000000802048211 */ /* 0x001fc800078210ff */
[----:B------:R-:W-:Y:S02]  /*01a0*/  @!P0 LEA.HI.X R5, R2, R9, R3, 0x2, P1 ;  /* 0x0000000902058211 */ /* 0x000fe400008f1403 */
[----:B------:R-:W-:Y:S02]  /*01b0*/  SHF.L.U32 R2, R73, 0x3, RZ ;  /* 0x0000000349027819 */ /* 0x000fe400000006ff */
[----:B------:R-:W-:Y:S01]  /*01c0*/  SHF.R.U32.HI R73, RZ, 0x4, R73 ;  /* 0x00000004ff497819 */ /* 0x000fe20000011649 */
[----:B------:R-:W-:Y:S01]  /*01d0*/  HFMA2 R3, -RZ, RZ, 0, 0 ;  /* 0x00000000ff037431 */ /* 0x000fe200000001ff */
[----:B------:R-:W-:Y:S01]  /*01e0*/  LOP3.LUT R2, R2, 0x78, RZ, 0xc0, !PT ;  /* 0x0000007802027812 */ /* 0x000fe200078ec0ff */
[----:B------:R0:W5:Y:S01]  /*01f0*/  @!P0 LDG.E R96, desc[UR10][R4.64] ;  /* 0x0000000a04608981 */ /* 0x000162000c1e1900 */
[----:B------:R-:W-:Y:S01]  /*0200*/  ISETP.GE.AND P3, PT, R73, UR5, PT ;  /* 0x0000000549007c0c */ /* 0x000fe2000bf66270 */
[----:B------:R-:W-:Y:S01]  /*0210*/  UIMAD.WIDE.U32 UR8, UR12, 0x40, URZ ;  /* 0x000000400c0878a5 */ /* 0x000fe2000f8e00ff */
[----:B------:R-:W-:Y:S01]  /*0220*/  BSSY.RECONVERGENT B0, `(.L_x_10) ;  /* 0x0000030000007945 */ /* 0x000fe20003800200 */
[----:B------:R-:W-:Y:S01]  /*0230*/  IMAD.WIDE.U32 R6, R10, UR13, R2 ;  /* 0x0000000d0a067c25 */ /* 0x000fe2000f8e0002 */
[----:B------:R-:W-:-:S02]  /*0240*/  CS2R R68, SRZ ;  /* 0x0000000000447805 */ /* 0x000fc4000001ff00 */
[----:B------:R-:W-:Y:S02]  /*0250*/  CS2R R70, SRZ ;  /* 0x0000000000467805 */ /* 0x000fe4000001ff00 */
[----:B------:R-:W-:Y:S01]  /*0260*/  CS2R R48, SRZ ;  /* 0x0000000000307805 */ /* 0x000fe2000001ff00 */
[----:B-1----:R-:W-:Y:S01]  /*0270*/  IMAD.WIDE.U32 R8, R12, UR13, R2 ;  /* 0x0000000d0c087c25 */ /* 0x002fe2000f8e0002 */
[----:B------:R-:W-:Y:S02]  /*0280*/  CS2R R50, SRZ ;  /* 0x0000000000327805 */ /* 0x000fe4000001ff00 */
[----:B0-----:R-:W-:Y:S02]  /*0290*/  IADD3 R4, PT, PT, R73, 0x10, RZ ;  /* 0x0000001049047810 */ /* 0x001fe40007ffe0ff */
[----:B------:R-:W-:Y:S01]  /*02a0*/  CS2R R60, SRZ ;  /* 0x00000000003c7805 */ /* 0x000fe2000001ff00 */
[----:B------:R-:W-:Y:S01]  /*02b0*/  IMAD R7, R11, UR13, R7 ;  /* 0x0000000d0b077c24 */ /* 0x000fe2000f8e0207 */
[----:B------:R-:W-:Y:S01]  /*02c0*/  IADD3 R5, PT, PT, R73, 0x30, RZ ;  /* 0x0000003049057810 */ /* 0x000fe20007ffe0ff */
[----:B------:R-:W-:Y:S01]  /*02d0*/  IMAD R9, R13, UR13, R9 ;  /* 0x0000000d0d097c24 */ /* 0x000fe2000f8e0209 */
[----:B------:R-:W-:Y:S01]  /*02e0*/  ISETP.GE.AND P0, PT, R4, UR5, PT ;  /* 0x0000000504007c0c */ /* 0x000fe2000bf06270 */
[----:B--2---:R-:W-:Y:S01]  /*02f0*/  IMAD.WIDE.U32 R10, R0, R18, R6 ;  /* 0x00000012000a7225 */ /* 0x004fe200078e0006 */
[----:B------:R-:W-:-:S02]  /*0300*/  IADD3 R4, PT, PT, R73, 0x20, RZ ;  /* 0x0000002049047810 */ /* 0x000fc40007ffe0ff */
[----:B------:R-:W-:Y:S02]  /*0310*/  CS2R R62, SRZ ;  /* 0x00000000003e7805 */ /* 0x000fe4000001ff00 */
[----:B------:R-:W-:Y:S01]  /*0320*/  ISETP.GE.AND P2, PT, R5, UR5, PT ;  /* 0x0000000505007c0c */ /* 0x000fe2000bf46270 */
[----:B----4-:R-:W-:Y:S01]  /*0330*/  IMAD.WIDE.U32 R64, R0, R66, R8 ;  /* 0x0000004200407225 */ /* 0x010fe200078e0008 */
[----:B------:R-:W-:Y:S02]  /*0340*/  ISETP.GE.AND P1, PT, R4, UR5, PT ;  /* 0x0000000504007c0c */ /* 0x000fe4000bf26270 */
[----:B------:R-:W-:Y:S02]  /*0350*/  CS2R R40, SRZ ;  /* 0x0000000000287805 */ /* 0x000fe4000001ff00 */
[----:B------:R-:W-:Y:S01]  /*0360*/  CS2R R42, SRZ ;  /* 0x00000000002a7805 */ /* 0x000fe2000001ff00 */
[C---:B------:R-:W-:Y:S01]  /*0370*/  IMAD R19, R0.reuse, R19, R11 ;  /* 0x0000001300137224 */ /* 0x040fe200078e020b */
[----:B------:R-:W-:Y:S01]  /*0380*/  CS2R R12, SRZ ;  /* 0x00000000000c7805 */ /* 0x000fe2000001ff00 */
[----:B------:R-:W-:Y:S01]  /*0390*/  IMAD R67, R0, R67, R65 ;  /* 0x0000004300437224 */ /* 0x000fe200078e0241 */
[----:B------:R-:W-:-:S02]  /*03a0*/  CS2R R14, SRZ ;  /* 0x00000000000e7805 */ /* 0x000fc4000001ff00 */
[----:B------:R-:W-:Y:S02]  /*03b0*/  CS2R R32, SRZ ;  /* 0x0000000000207805 */ /* 0x000fe4000001ff00 */
[----:B------:R-:W-:Y:S02]  /*03c0*/  CS2R R34, SRZ ;  /* 0x0000000000227805 */ /* 0x000fe4000001ff00 */
[----:B------:R-:W-:Y:S02]  /*03d0*/  CS2R R4, SRZ ;  /* 0x0000000000047805 */ /* 0x000fe4000001ff00 */
[----:B------:R-:W-:Y:S02]  /*03e0*/  CS2R R6, SRZ ;  /* 0x0000000000067805 */ /* 0x000fe4000001ff00 */
[----:B------:R-:W-:Y:S02]  /*03f0*/  CS2R R24, SRZ ;  /* 0x0000000000187805 */ /* 0x000fe4000001ff00 */
[----:B------:R-:W-:-:S02]  /*0400*/  CS2R R26, SRZ ;  /* 0x00000000001a7805 */ /* 0x000fc4000001ff00 */
[----:B------:R-:W-:Y:S02]  /*0410*/  LOP3.LUT R73, R73, UR8, RZ, 0xfc, !PT ;  /* 0x0000000849497c12 */ /* 0x000fe4000f8efcff */
[----:B------:R-:W-:Y:S01]  /*0420*/  LOP3.LUT R78, R2, 0x80, RZ, 0xfc, !PT ;  /* 0x00000080024e7812 */ /* 0x000fe200078efcff */
[----:B------:R-:W-:Y:S06]  /*0430*/  @P3 BRA `(.L_x_11) ;  /* 0x0000000000383947 */ /* 0x000fec0003800000 */
[----:B------:R-:W0:Y:S01]  /*0440*/  LDC.64 R20, c[0x0][0x398] ;  /* 0x0000e600ff147b82 */ /* 0x000e220000000a00 */
[----:B------:R-:W1:Y:S01]  /*0450*/  LDCU UR4, c[0x0][0x38c] ;  /* 0x00007180ff0477ac */ /* 0x000e620008000800 */
[----:B------:R-:W-:Y:S01]  /*0460*/  MOV R18, R10 ;  /* 0x0000000a00127202 */ /* 0x000fe20000000f00 */
[----:B------:R-:W2:Y:S01]  /*0470*/  LDCU.64 UR14, c[0x0][0x380] ;  /* 0x00007000ff0e77ac */ /* 0x000ea20008000a00 */
[----:B-1----:R-:W-:Y:S02]  /*0480*/  ISETP.GE.AND P4, PT, R2, UR4, PT ;  /* 0x0000000402007c0c */ /* 0x002fe4000bf86270 */
[----:B------:R-:W-:Y:S01]  /*0490*/  ISETP.GE.AND P5, PT, R78, UR4, PT ;  /* 0x000000044e007c0c */ /* 0x000fe2000bfa6270 */
[----:B0-----:R-:W-:Y:S02]  /*04a0*/  IMAD R8, R20, UR9, RZ ;  /* 0x0000000914087c24 */ /* 0x001fe4000f8e02ff */
[----:B------:R-:W-:-:S04]  /*04b0*/  IMAD.WIDE.U32 R16, R73, R20, R18 ;  /* 0x0000001449107225 */ /* 0x000fc800078e0012 */
[----:B------:R-:W-:Y:S01]  /*04c0*/  IMAD R9, R73, R21, R8 ;  /* 0x0000001549097224 */ /* 0x000fe200078e0208 */
[----:B--2---:R-:W-:-:S04]  /*04d0*/  LEA R8, P6, R16, UR14, 0x1 ;  /* 0x0000000e10087c11 */ /* 0x004fc8000f8c08ff */
[----:B------:R-:W-:-:S04]  /*04e0*/  IADD3 R9, PT, PT, R17, R9, RZ ;  /* 0x0000000911097210 */ /* 0x000fc80007ffe0ff */
[----:B------:R-:W-:-:S05]  /*04f0*/  LEA.HI.X R9, R16, UR15, R9, 0x1, P6 ;  /* 0x0000000f10097c11 */ /* 0x000fca000b0f0c09 */
[----:B------:R0:W5:Y:S04]  /*0500*/  @!P4 LDG.E.128 R68, desc[UR10][R8.64] ;  /* 0x0000000a0844c981 */ /* 0x000168000c1e1d00 */
[----:B------:R0:W5:Y:S02]  /*0510*/  @!P5 LDG.E.128 R48, desc[UR10][R8.64+0x100] ;  /* 0x0001000a0830d981 */ /* 0x000164000c1e1d00 */
.L_x_11:
[----:B------:R-:W-:Y:S05]  /*0520*/  BSYNC.RECONVERGENT B0 ;  /* 0x0000000000007941 */ /* 0x000fea0003800200 */
.L_x_10:
[----:B------:R-:W-:Y:S04]  /*0530*/  BSSY.RECONVERGENT B0, `(.L_x_12) ;  /* 0x0000013000007945 */ /* 0x000fe80003800200 */
[----:B------:R-:W-:Y:S05]  /*0540*/  @P0 BRA `(.L_x_13) ;  /* 0x0000000000440947 */ /* 0x000fea0003800000 */
[----:B------:R-:W1:Y:S01]  /*0550*/  LDCU.64 UR14, c[0x0][0x398] ;  /* 0x00007300ff0e77ac */ /* 0x000e620008000a00 */
[----:B0-----:R-:W-:Y:S02]  /*0560*/  IADD3 R9, P4, PT, R73, 0x10, RZ ;  /* 0x0000001049097810 */ /* 0x001fe40007f9e0ff */
[----:B------:R-:W-:Y:S01]  /*0570*/  MOV R16, R10 ;  /* 0x0000000a00107202 */ /* 0x000fe20000000f00 */
[----:B------:R-:W0:Y:S01]  /*0580*/  LDCU UR4, c[0x0][0x38c] ;  /* 0x00007180ff0477ac */ /* 0x000e220008000800 */
[----:B------:R-:W-:Y:S02]  /*0590*/  IADD3.X R8, PT, PT, RZ, UR9, RZ, P4, !PT ;  /* 0x00000009ff087c10 */ /* 0x000fe4000a7fe4ff */
[----:B------:R-:W-:Y:S01]  /*05a0*/  MOV R17, R19 ;  /* 0x0000001300117202 */ /* 0x000fe20000000f00 */
[----:B------:R-:W2:Y:S02]  /*05b0*/  LDCU.64 UR16, c[0x0][0x380] ;  /* 0x00007000ff1077ac */ /* 0x000ea40008000a00 */
[----:B-1----:R-:W-:-:S02]  /*05c0*/  IMAD R8, R8, UR14, RZ ;  /* 0x0000000e08087c24 */ /* 0x002fc4000f8e02ff */
[----:B------:R-:W-:Y:S01]  /*05d0*/  IMAD.WIDE.U32 R16, R9, UR14, R16 ;  /* 0x0000000e09107c25 */ /* 0x000fe2000f8e0010 */
[----:B0-----:R-:W-:-:S03]  /*05e0*/  ISETP.GE.AND P5, PT, R2, UR4, PT ;  /* 0x0000000402007c0c */ /* 0x001fc6000bfa6270 */
[----:B------:R-:W-:Y:S01]  /*05f0*/  IMAD R9, R9, UR15, R8 ;  /* 0x0000000f09097c24 */ /* 0x000fe2000f8e0208 */
[----:B------:R-:W-:Y:S02]  /*0600*/  ISETP.GE.AND P6, PT, R78, UR4, PT ;  /* 0x000000044e007c0c */ /* 0x000fe4000bfc6270 */
[----:B--2---:R-:W-:Y:S02]  /*0610*/  LEA R8, P4, R16, UR16, 0x1 ;  /* 0x0000001010087c11 */ /* 0x004fe4000f8808ff */
[----:B------:R-:W-:-:S04]  /*0620*/  IADD3 R9, PT, PT, R17, R9, RZ ;  /* 0x0000000911097210 */ /* 0x000fc80007ffe0ff */
[----:B------:R-:W-:-:S05]  /*0630*/  LEA.HI.X R9, R16, UR17, R9, 0x1, P4 ;  /* 0x0000001110097c11 */ /* 0x000fca000a0f0c09 */
[----:B------:R1:W5:Y:S04]  /*0640*/  @!P5 LDG.E.128 R60, desc[UR10][R8.64] ;  /* 0x0000000a083cd981 */ /* 0x000368000c1e1d00 */
[----:B------:R1:W5:Y:S02]  /*0650*/  @!P6 LDG.E.128 R40, desc[UR10][R8.64+0x100] ;  /* 0x0001000a0828e981 */ /* 0x000364000c1e1d00 */
.L_x_13:
[----:B------:R-:W-:Y:S05]  /*0660*/  BSYNC.RECONVERGENT B0 ;  /* 0x0000000000007941 */ /* 0x000fea0003800200 */
.L_x_12:
[----:B------:R-:W-:Y:S04]  /*0670*/  BSSY.RECONVERGENT B0, `(.L_x_14) ;  /* 0x0000013000007945 */ /* 0x000fe80003800200 */
[----:B------:R-:W-:Y:S05]  /*0680*/  @P1 BRA `(.L_x_15) ;  /* 0x0000000000441947 */ /* 0x000fea0003800000 */
[----:B------:R-:W2:Y:S01]  /*0690*/  LDCU.64 UR14, c[0x0][0x398] ;  /* 0x00007300ff0e77ac */ /* 0x000ea20008000a00 */
[----:B01----:R-:W-:Y:S02]  /*06a0*/  IADD3 R9, P4, PT, R73, 0x20, RZ ;  /* 0x0000002049097810 */ /* 0x003fe40007f9e0ff */
[----:B------:R-:W-:Y:S01]  /*06b0*/  MOV R16, R10 ;  /* 0x0000000a00107202 */ /* 0x000fe20000000f00 */
[----:B------:R-:W0:Y:S01]  /*06c0*/  LDCU UR4, c[0x0][0x38c] ;  /* 0x00007180ff0477ac */ /* 0x000e220008000800 */
[----:B------:R-:W-:Y:S02]  /*06d0*/  IADD3.X R8, PT, PT, RZ, UR9, RZ, P4, !PT ;  /* 0x00000009ff087c10 */ /* 0x000fe4000a7fe4ff */
[----:B------:R-:W-:Y:S01]  /*06e0*/  MOV R17, R19 ;  /* 0x0000001300117202 */ /* 0x000fe20000000f00 */
[----:B------:R-:W1:Y:S02]  /*06f0*/  LDCU.64 UR16, c[0x0][0x380] ;  /* 0x00007000ff1077ac */ /* 0x000e640008000a00 */
[----:B--2---:R-:W-:-:S02]  /*0700*/  IMAD R8, R8, UR14, RZ ;  /* 0x0000000e08087c24 */ /* 0x004fc4000f8e02ff */
[----:B------:R-:W-:Y:S01]  /*0710*/  IMAD.WIDE.U32 R16, R9, UR14, R16 ;  /* 0x0000000e09107c25 */ /* 0x000fe2000f8e0010 */
[----:B0-----:R-:W-:-:S03]  /*0720*/  ISETP.GE.AND P5, PT, R2, UR4, PT ;  /* 0x0000000402007c0c */ /* 0x001fc6000bfa6270 */
[----:B------:R-:W-:Y:S01]  /*0730*/  IMAD R9, R9, UR15, R8 ;  /* 0x0000000f09097c24 */ /* 0x000fe2000f8e0208 */
[----:B------:R-:W-:Y:S02]  /*0740*/  ISETP.GE.AND P6, PT, R78, UR4, PT ;  /* 0x000000044e007c0c */ /* 0x000fe4000bfc6270 */
[----:B-1----:R-:W-:Y:S02]  /*0750*/  LEA R8, P4, R16, UR16, 0x1 ;  /* 0x0000001010087c11 */ /* 0x002fe4000f8808ff */
[----:B------:R-:W-:-:S04]  /*0760*/  IADD3 R9, PT, PT, R17, R9, RZ ;  /* 0x0000000911097210 */ /* 0x000fc80007ffe0ff */
[----:B------:R-:W-:-:S05]  /*0770*/  LEA.HI.X R9, R16, UR17, R9, 0x1, P4 ;  /* 0x0000001110097c11 */ /* 0x000fca000a0f0c09 */
[----:B------:R2:W5:Y:S04]  /*0780*/  @!P5 LDG.E.128 R12, desc[UR10][R8.64] ;  /* 0x0000000a080cd981 */ /* 0x000568000c1e1d00 */
[----:B------:R2:W5:Y:S02]  /*0790*/  @!P6 LDG.E.128 R32, desc[UR10][R8.64+0x100] ;  /* 0x0001000a0820e981 */ /* 0x000564000c1e1d00 */
.L_x_15:
[----:B------:R-:W-:Y:S05]  /*07a0*/  BSYNC.RECONVERGENT B0 ;  /* 0x0000000000007941 */ /* 0x000fea0003800200 */
.L_x_14:
[----:B------:R-:W-:Y:S04]  /*07b0*/  BSSY.RECONVERGENT B0, `(.L_x_16) ;  /* 0x0000012000007945 */ /* 0x000fe80003800200 */
[----:B------:R-:W-:Y:S05]  /*07c0*/  @P2 BRA `(.L_x_17) ;  /* 0x0000000000402947 */ /* 0x000fea0003800000 */
[----:B------:R-:W3:Y:S01]  /*07d0*/  LDCU.64 UR14, c[0x0][0x398] ;  /* 0x00007300ff0e77ac */ /* 0x000ee20008000a00 */
[----:B012---:R-:W-:Y:S02]  /*07e0*/  IADD3 R9, P4, PT, R73, 0x30, RZ ;  /* 0x0000003049097810 */ /* 0x007fe40007f9e0ff */
[----:B------:R-:W-:Y:S01]  /*07f0*/  MOV R11, R19 ;  /* 0x00000013000b7202 */ /* 0x000fe20000000f00 */
[----:B------:R-:W0:Y:S01]  /*0800*/  LDCU UR4, c[0x0][0x38c] ;  /* 0x00007180ff0477ac */ /* 0x000e220008000800 */
[----:B------:R-:W-:Y:S01]  /*0810*/  IADD3.X R8, PT, PT, RZ, UR9, RZ, P4, !PT ;  /* 0x00000009ff087c10 */ /* 0x000fe2000a7fe4ff */
[----:B------:R-:W1:Y:S04]  /*0820*/  LDCU.64 UR16, c[0x0][0x380] ;  /* 0x00007000ff1077ac */ /* 0x000e680008000a00 */
[----:B---3--:R-:W-:-:S02]  /*0830*/  IMAD R8, R8, UR14, RZ ;  /* 0x0000000e08087c24 */ /* 0x008fc4000f8e02ff */
        /* <DEDUP_REMOVED lines=9> */
.L_x_17:
[----:B------:R-:W-:Y:S05]  /*08d0*/  BSYNC.RECONVERGENT B0 ;  /* 0x0000000000007941 */ /* 0x000fea0003800200 */
.L_x_16:
[----:B------:R-:W-:Y:S01]  /*08e0*/  BSSY.RECONVERGENT B0, `(.L_x_18) ;  /* 0x0000020000007945 */ /* 0x000fe20003800200 */
[----:B------:R-:W-:Y:S02]  /*08f0*/  CS2R R16, SRZ ;  /* 0x0000000000107805 */ /* 0x000fe4000001ff00 */
[----:B------:R-:W-:Y:S02]  /*0900*/  CS2R R18, SRZ ;  /* 0x0000000000127805 */ /* 0x000fe4000001ff00 */
[----:B------:R-:W-:Y:S02]  /*0910*/  CS2R R52, SRZ ;  /* 0x0000000000347805 */ /* 0x000fe4000001ff00 */
[----:B------:R-:W-:Y:S02]  /*0920*/  CS2R R54, SRZ ;  /* 0x0000000000367805 */ /* 0x000fe4000001ff00 */
[----:B------:R-:W-:Y:S02]  /*0930*/  CS2R R56, SRZ ;  /* 0x0000000000387805 */ /* 0x000fe4000001ff00 */
[----:B------:R-:W-:-:S02]  /*0940*/  CS2R R58, SRZ ;  /* 0x00000000003a7805 */ /* 0x000fc4000001ff00 */
[----:B------:R-:W-:Y:S02]  /*0950*/  CS2R R44, SRZ ;  /* 0x00000000002c7805 */ /* 0x000fe4000001ff00 */
[----:B------:R-:W-:Y:S02]  /*0960*/  CS2R R46, SRZ ;  /* 0x00000000002e7805 */ /* 0x000fe4000001ff00 */
[----:B0123--:R-:W-:Y:S02]  /*0970*/  CS2R R8, SRZ ;  /* 0x0000000000087805 */ /* 0x00ffe4000001ff00 */
[----:B------:R-:W-:Y:S02]  /*0980*/  CS2R R10, SRZ ;  /* 0x00000000000a7805 */ /* 0x000fe4000001ff00 */
[----:B------:R-:W-:Y:S02]  /*0990*/  CS2R R36, SRZ ;  /* 0x0000000000247805 */ /* 0x000fe4000001ff00 */
[----:B------:R-:W-:-:S02]  /*09a0*/  CS2R R38, SRZ ;  /* 0x0000000000267805 */ /* 0x000fc4000001ff00 */
[----:B------:R-:W-:Y:S02]  /*09b0*/  CS2R R20, SRZ ;  /* 0x0000000000147805 */ /* 0x000fe4000001ff00 */
[----:B------:R-:W-:Y:S02]  /*09c0*/  CS2R R22, SRZ ;  /* 0x0000000000167805 */ /* 0x000fe4000001ff00 */
[----:B------:R-:W-:Y:S02]  /*09d0*/  CS2R R28, SRZ ;  /* 0x00000000001c7805 */ /* 0x000fe4000001ff00 */
[----:B------:R-:W-:Y:S01]  /*09e0*/  CS2R R30, SRZ ;  /* 0x00000000001e7805 */ /* 0x000fe2000001ff00 */
[----:B------:R-:W-:Y:S06]  /*09f0*/  @P3 BRA `(.L_x_19) ;  /* 0x0000000000383947 */ /* 0x000fec0003800000 */
[----:B------:R-:W0:Y:S01]  /*0a00*/  LDC.64 R74, c[0x0][0x3b8] ;  /* 0x0000ee00ff4a7b82 */ /* 0x000e220000000a00 */
[----:B------:R-:W1:Y:S01]  /*0a10*/  LDCU UR4, c[0x0][0x38c] ;  /* 0x00007180ff0477ac */ /* 0x000e620008000800 */
[----:B------:R-:W-:-:S06]  /*0a20*/  MOV R66, R64 ;  /* 0x0000004000427202 */ /* 0x000fcc0000000f00 */
[----:B------:R-:W2:Y:S01]  /*0a30*/  LDC.64 R80, c[0x0][0x3b0] ;  /* 0x0000ec00ff507b82 */ /* 0x000ea20000000a00 */
[----:B-1----:R-:W-:Y:S02]  /*0a40*/  ISETP.GE.AND P4, PT, R2, UR4, PT ;  /* 0x0000000402007c0c */ /* 0x002fe4000bf86270 */
[----:B------:R-:W-:Y:S01]  /*0a50*/  ISETP.GE.AND P5, PT, R78, UR4, PT ;  /* 0x000000044e007c0c */ /* 0x000fe2000bfa6270 */
[----:B0-----:R-:W-:Y:S02]  /*0a60*/  IMAD R72, R74, UR9, RZ ;  /* 0x000000094a487c24 */ /* 0x001fe4000f8e02ff */
[----:B------:R-:W-:-:S04]  /*0a70*/  IMAD.WIDE.U32 R76, R73, R74, R66 ;  /* 0x0000004a494c7225 */ /* 0x000fc800078e0042 */
[----:B------:R-:W-:Y:S01]  /*0a80*/  IMAD R75, R73, R75, R72 ;  /* 0x0000004b494b7224 */ /* 0x000fe200078e0248 */
[----:B--2---:R-:W-:-:S04]  /*0a90*/  LEA R74, P3, R76, R80, 0x1 ;  /* 0x000000504c4a7211 */ /* 0x004fc800078608ff */
[----:B------:R-:W-:-:S04]  /*0aa0*/  IADD3 R72, PT, PT, R77, R75, RZ ;  /* 0x0000004b4d487210 */ /* 0x000fc80007ffe0ff */
[----:B------:R-:W-:-:S05]  /*0ab0*/  LEA.HI.X R75, R76, R81, R72, 0x1, P3 ;  /* 0x000000514c4b7211 */ /* 0x000fca00018f0c48 */
[----:B------:R0:W5:Y:S04]  /*0ac0*/  @!P4 LDG.E.128 R16, desc[UR10][R74.64] ;  /* 0x0000000a4a10c981 */ /* 0x000168000c1e1d00 */
[----:B------:R0:W5:Y:S02]  /*0ad0*/  @!P5 LDG.E.128 R52, desc[UR10][R74.64+0x100] ;  /* 0x0001000a4a34d981 */ /* 0x000164000c1e1d00 */
.L_x_19:
[----:B------:R-:W-:Y:S05]  /*0ae0*/  BSYNC.RECONVERGENT B0 ;  /* 0x0000000000007941 */ /* 0x000fea0003800200 */
.L_x_18:
[----:B------:R-:W-:Y:S04]  /*0af0*/  BSSY.RECONVERGENT B0, `(.L_x_20) ;  /* 0x0000012000007945 */ /* 0x000fe80003800200 */
[----:B------:R-:W-:Y:S05]  /*0b00*/  @P0 BRA `(.L_x_21) ;  /* 0x0000000000400947 */ /* 0x000fea0003800000 */
[----:B------:R-:W1:Y:S01]  /*0b10*/  LDCU.128 UR16, c[0x0][0x3b0] ;  /* 0x00007600ff1077ac */ /* 0x000e620008000c00 */
[----:B0-----:R-:W-:Y:S02]  /*0b20*/  IADD3 R75, P0, PT, R73, 0x10, RZ ;  /* 0x00000010494b7810 */ /* 0x001fe40007f1e0ff */
[----:B------:R-:W-:Y:S01]  /*0b30*/  MOV R76, R64 ;  /* 0x00000040004c7202 */ /* 0x000fe20000000f00 */
[----:B------:R-:W0:Y:S01]  /*0b40*/  LDCU UR4, c[0x0][0x38c] ;  /* 0x00007180ff0477ac */ /* 0x000e220008000800 */
[----:B------:R-:W-:Y:S02]  /*0b50*/  IADD3.X R72, PT, PT, RZ, UR9, RZ, P0, !PT ;  /* 0x00000009ff487c10 */ /* 0x000fe400087fe4ff */
[----:B------:R-:W-:-:S03]  /*0b60*/  MOV R77, R67 ;  /* 0x00000043004d7202 */ /* 0x000fc60000000f00 */
[----:B-1----:R-:W-:Y:S02]  /*0b70*/  IMAD R72, R72, UR18, RZ ;  /* 0x0000001248487c24 */ /* 0x002fe4000f8e02ff */
[----:B------:R-:W-:Y:S01]  /*0b80*/  IMAD.WIDE.U32 R76, R75, UR18, R76 ;  /* 0x000000124b4c7c25 */ /* 0x000fe2000f8e004c */
[----:B0-----:R-:W-:-:S03]  /*0b90*/  ISETP.GE.AND P3, PT, R2, UR4, PT ;  /* 0x0000000402007c0c */ /* 0x001fc6000bf66270 */
[----:B------:R-:W-:Y:S01]  /*0ba0*/  IMAD R75, R75, UR19, R72 ;  /* 0x000000134b4b7c24 */ /* 0x000fe2000f8e0248 */
[----:B------:R-:W-:Y:S02]  /*0bb0*/  ISETP.GE.AND P4, PT, R78, UR4, PT ;  /* 0x000000044e007c0c */ /* 0x000fe4000bf86270 */
[----:B------:R-:W-:Y:S02]  /*0bc0*/  LEA R74, P0, R76, UR16, 0x1 ;  /* 0x000000104c4a7c11 */ /* 0x000fe4000f8008ff */
[----:B------:R-:W-:-:S04]  /*0bd0*/  IADD3 R75, PT, PT, R77, R75, RZ ;  /* 0x0000004b4d4b7210 */ /* 0x000fc80007ffe0ff */
[----:B------:R-:W-:-:S05]  /*0be0*/  LEA.HI.X R75, R76, UR17, R75, 0x1, P0 ;  /* 0x000000114c4b7c11 */ /* 0x000fca00080f0c4b */
[----:B------:R1:W5:Y:S04]  /*0bf0*/  @!P3 LDG.E.128 R56, desc[UR10][R74.64] ;  /* 0x0000000a4a38b981 */ /* 0x000368000c1e1d00 */
[----:B------:R1:W5:Y:S02]  /*0c00*/  @!P4 LDG.E.128 R44, desc[UR10][R74.64+0x100] ;  /* 0x0001000a4a2cc981 */ /* 0x000364000c1e1d00 */
.L_x_21:
[----:B------:R-:W-:Y:S05]  /*0c10*/  BSYNC.RECONVERGENT B0 ;  /* 0x0000000000007941 */ /* 0x000fea0003800200 */
.L_x_20:
[----:B------:R-:W-:Y:S04]  /*0c20*/  BSSY.RECONVERGENT B0, `(.L_x_22) ;  /* 0x0000012000007945 */ /* 0x000fe80003800200 */
[----:B------:R-:W-:Y:S05]  /*0c30*/  @P1 BRA `(.L_x_23) ;  /* 0x0000000000401947 */ /* 0x000fea0003800000 */
[----:B------:R-:W2:Y:S01]  /*0c40*/  LDCU.128 UR16, c[0x0][0x3b0] ;  /* 0x00007600ff1077ac */ /* 0x000ea20008000c00 */
[----:B01----:R-:W-:Y:S02]  /*0c50*/  IADD3 R75, P0, PT, R73, 0x20, RZ ;  /* 0x00000020494b7810 */ /* 0x003fe40007f1e0ff */
[----:B------:R-:W-:Y:S01]  /*0c60*/  MOV R76, R64 ;  /* 0x00000040004c7202 */ /* 0x000fe20000000f00 */
[----:B------:R-:W0:Y:S01]  /*0c70*/  LDCU UR4, c[0x0][0x38c] ;  /* 0x00007180ff0477ac */ /* 0x000e220008000800 */
[----:B------:R-:W-:Y:S02]  /*0c80*/  IADD3.X R72, PT, PT, RZ, UR9, RZ, P0, !PT ;  /* 0x00000009ff487c10 */ /* 0x000fe400087fe4ff */
[----:B------:R-:W-:-:S03]  /*0c90*/  MOV R77, R67 ;  /* 0x00000043004d7202 */ /* 0x000fc60000000f00 */
[----:B--2---:R-:W-:Y:S02]  /*0ca0*/  IMAD R72, R72, UR18, RZ ;  /* 0x0000001248487c24 */ /* 0x004fe4000f8e02ff */
        /* <DEDUP_REMOVED lines=9> */
.L_x_23:
[----:B------:R-:W-:Y:S05]  /*0d40*/  BSYNC.RECONVERGENT B0 ;  /* 0x0000000000007941 */ /* 0x000fea0003800200 */
.L_x_22:
[----:B------:R-:W-:Y:S04]  /*0d50*/  BSSY.RECONVERGENT B0, `(.L_x_24) ;  /* 0x0000011000007945 */ /* 0x000fe80003800200 */
[----:B------:R-:W-:Y:S05]  /*0d60*/  @P2 BRA `(.L_x_25) ;  /* 0x00000000003c2947 */ /* 0x000fea0003800000 */
[----:B------:R-:W3:Y:S01]  /*0d70*/  LDCU.128 UR16, c[0x0][0x3b0] ;  /* 0x00007600ff1077ac */ /* 0x000ee20008000c00 */
[----:B------:R-:W-:Y:S02]  /*0d80*/  IADD3 R73, P0, PT, R73, 0x30, RZ ;  /* 0x0000003049497810 */ /* 0x000fe40007f1e0ff */
[----:B------:R-:W-:Y:S01]  /*0d90*/  MOV R65, R67 ;  /* 0x0000004300417202 */ /* 0x000fe20000000f00 */
[----:B------:R-:W4:Y:S01]  /*0da0*/  LDCU UR4, c[0x0][0x38c] ;  /* 0x00007180ff0477ac */ /* 0x000f220008000800 */
[----:B------:R-:W-:-:S05]  /*0db0*/  IADD3.X R3, PT, PT, RZ, UR9, RZ, P0, !PT ;  /* 0x00000009ff037c10 */ /* 0x000fca00087fe4ff */
[----:B---3--:R-:W-:Y:S02]  /*0dc0*/  IMAD R3, R3, UR18, RZ ;  /* 0x0000001203037c24 */ /* 0x008fe4000f8e02ff */
[----:B------:R-:W-:Y:S01]  /*0dd0*/  IMAD.WIDE.U32 R64, R73, UR18, R64 ;  /* 0x0000001249407c25 */ /* 0x000fe2000f8e0040 */
[----:B----4-:R-:W-:-:S03]  /*0de0*/  ISETP.GE.AND P1, PT, R2, UR4, PT ;  /* 0x0000000402007c0c */ /* 0x010fc6000bf26270 */
[----:B------:R-:W-:Y:S01]  /*0df0*/  IMAD R3, R73, UR19, R3 ;  /* 0x0000001349037c24 */ /* 0x000fe2000f8e0203 */
[----:B------:R-:W-:Y:S02]  /*0e00*/  ISETP.GE.AND P2, PT, R78, UR4, PT ;  /* 0x000000044e007c0c */ /* 0x000fe4000bf46270 */
[----:B------:R-:W-:Y:S02]  /*0e10*/  LEA R2, P0, R64, UR16, 0x1 ;  /* 0x0000001040027c11 */ /* 0x000fe4000f8008ff */
[----:B------:R-:W-:-:S04]  /*0e20*/  IADD3 R3, PT, PT, R65, R3, RZ ;  /* 0x0000000341037210 */ /* 0x000fc80007ffe0ff */
[----:B------:R-:W-:-:S05]  /*0e30*/  LEA.HI.X R3, R64, UR17, R3, 0x1, P0 ;  /* 0x0000001140037c11 */ /* 0x000fca00080f0c03 */
[----:B------:R3:W5:Y:S04]  /*0e40*/  @!P1 LDG.E.128 R20, desc[UR10][R2.64] ;  /* 0x0000000a02149981 */ /* 0x000768000c1e1d00 */
[----:B------:R3:W5:Y:S02]  /*0e50*/  @!P2 LDG.E.128 R28, desc[UR10][R2.64+0x100] ;  /* 0x0001000a021ca981 */ /* 0x000764000c1e1d00 */
.L_x_25:
[----:B------:R-:W-:Y:S05]  /*0e60*/  BSYNC.RECONVERGENT B0 ;  /* 0x0000000000007941 */ /* 0x000fea0003800200 */
.L_x_24:
[----:B-----5:R-:W-:Y:S01]  /*0e70*/  HADD2.F32 R82, -RZ, R60.H1_H1 ;  /* 0x3000003cff527230 */ /* 0x020fe20000004100 */
[----:B------:R-:W-:Y:S01]  /*0e80*/  USHF.L.U32 UR7, UR12, 0x6, URZ ;  /* 0x000000060c077899 */ /* 0x000fe200080006ff */
[----:B------:R-:W-:Y:S01]  /*0e90*/  HADD2.F32 R87, -RZ, R56.H1_H1 ;  /* 0x30000038ff577230 */ /* 0x000fe20000004100 */
[----:B------:R-:W-:Y:S01]  /*0ea0*/  BSSY.RECONVERGENT B0, `(.L_x_26) ;  /* 0x0000101000007945 */ /* 0x000fe20003800200 */
[--C-:B------:R-:W-:Y:S02]  /*0eb0*/  HADD2.F32 R66, -RZ, R68.reuse.H0_H0 ;  /* 0x20000044ff427230 */ /* 0x100fe40000004100 */
[----:B---3--:R-:W-:Y:S02]  /*0ec0*/  HADD2.F32 R2, -RZ, R68.H1_H1 ;  /* 0x30000044ff027230 */ /* 0x008fe40000004100 */
[----:B------:R-:W-:Y:S01]  /*0ed0*/  FMUL.FTZ R114, R82, R87 ;  /* 0x0000005752727220 */ /* 0x000fe20000410000 */
[--C-:B------:R-:W-:Y:S02]  /*0ee0*/  HADD2.F32 R83, -RZ, R55.reuse.H0_H0 ;  /* 0x20000037ff537230 */ /* 0x100fe40000004100 */
[----:B------:R-:W-:-:S02]  /*0ef0*/  HADD2.F32 R80, -RZ, R55.H1_H1 ;  /* 0x30000037ff507230 */ /* 0x000fc40000004100 */
[--C-:B------:R-:W-:Y:S02]  /*0f00*/  HADD2.F32 R68, -RZ, R71.reuse.H0_H0 ;  /* 0x20000047ff447230 */ /* 0x100fe40000004100 */
[----:B------:R-:W-:Y:S02]  /*0f10*/  HADD2.F32 R67, -RZ, R71.H1_H1 ;  /* 0x30000047ff437230 */ /* 0x000fe40000004100 */
[----:B------:R-:W-:Y:S02]  /*0f20*/  HADD2.F32 R55, -RZ, R60.H0_H0 ;  /* 0x2000003cff377230 */ /* 0x000fe40000004100 */
[----:B------:R-:W-:Y:S02]  /*0f30*/  HADD2.F32 R86, -RZ, R56.H0_H0 ;  /* 0x20000038ff567230 */ /* 0x000fe40000004100 */
[----:B------:R-:W-:Y:S02]  /*0f40*/  HADD2.F32 R100, -RZ, R12.H1_H1 ;  /* 0x3000000cff647230 */ /* 0x000fe40000004100 */
[----:B------:R-:W-:-:S02]  /*0f50*/  HADD2.F32 R113, -RZ, R8.H1_H1 ;  /* 0x30000008ff717230 */ /* 0x000fc40000004100 */
[----:B------:R-:W-:Y:S01]  /*0f60*/  FFMA.FTZ R55, R55, R86, R114 ;  /* 0x0000005637377223 */ /* 0x000fe20000010072 */
[----:B------:R-:W-:Y:S02]  /*0f70*/  HADD2.F32 R71, -RZ, R16.H1_H1 ;  /* 0x30000010ff477230 */ /* 0x000fe40000004100 */
[----:B------:R-:W-:Y:S02]  /*0f80*/  HADD2.F32 R82, -RZ, R4.H1_H1 ;  /* 0x30000004ff527230 */ /* 0x000fe40000004100 */
[----:B------:R-:W-:Y:S01]  /*0f90*/  FMUL.FTZ R100, R100, R113 ;  /* 0x0000007164647220 */ /* 0x000fe20000410000 */
[----:B------:R-:W-:Y:S02]  /*0fa0*/  HADD2.F32 R87, -RZ, R20.H1_H1 ;  /* 0x30000014ff577230 */ /* 0x000fe40000004100 */
[----:B------:R-:W-:Y:S01]  /*0fb0*/  FMUL.FTZ R115, R2, R71 ;  /* 0x0000004702737220 */ /* 0x000fe20000410000 */
[----:B------:R-:W-:Y:S02]  /*0fc0*/  HADD2.F32 R65, -RZ, R16.H0_H0 ;  /* 0x20000010ff417230 */ /* 0x000fe40000004100 */
[----:B------:R-:W-:-:S02]  /*0fd0*/  HADD2.F32 R99, -RZ, R47.H0_H0 ;  /* 0x2000002fff637230 */ /* 0x000fc40000004100 */
[----:B------:R-:W-:Y:S01]  /*0fe0*/  FMUL.FTZ R116, R82, R87 ;  /* 0x0000005752747220 */ /* 0x000fe20000410000 */
[----:B------:R-:W-:Y:S02]  /*0ff0*/  HADD2.F32 R98, -RZ, R47.H1_H1 ;  /* 0x3000002fff627230 */ /* 0x000fe40000004100 */
[----:B------:R-:W-:Y:S01]  /*1000*/  FFMA.FTZ R66, R66, R65, R115 ;  /* 0x0000004142427223 */ /* 0x000fe20000010073 */
[----:B------:R-:W-:Y:S02]  /*1010*/  HADD2.F32 R47, -RZ, R12.H0_H0 ;  /* 0x2000000cff2f7230 */ /* 0x000fe40000004100 */
[----:B------:R-:W-:Y:S02]  /*1020*/  HADD2.F32 R104, -RZ, R8.H0_H0 ;  /* 0x20000008ff687230 */ /* 0x000fe40000004100 */
[----:B------:R-:W-:Y:S02]  /*1030*/  HADD2.F32 R113, -RZ, R4.H0_H0 ;  /* 0x20000004ff717230 */ /* 0x000fe40000004100 */
[----:B------:R-:W-:-:S02]  /*1040*/  HADD2.F32 R114, -RZ, R20.H0_H0 ;  /* 0x20000014ff727230 */ /* 0x000fc40000004100 */
[----:B------:R-:W-:Y:S01]  /*1050*/  FFMA.FTZ R47, R47, R104, R100 ;  /* 0x000000682f2f7223 */ /* 0x000fe20000010064 */
[----:B------:R-:W-:Y:S02]  /*1060*/  HADD2.F32 R3, -RZ, R69.H0_H0 ;  /* 0x20000045ff037230 */ /* 0x000fe40000004100 */
[----:B------:R-:W-:Y:S02]  /*1070*/  HADD2.F32 R16, -RZ, R17.H0_H0 ;  /* 0x20000011ff107230 */ /* 0x000fe40000004100 */
[--C-:B------:R-:W-:Y:S02]  /*1080*/  HADD2.F32 R87, -RZ, R21.reuse.H0_H0 ;  /* 0x20000015ff577230 */ /* 0x100fe40000004100 */
[----:B------:R-:W-:Y:S02]  /*1090*/  HADD2.F32 R82, -RZ, R21.H1_H1 ;  /* 0x30000015ff527230 */ /* 0x000fe40000004100 */
[----:B------:R-:W-:Y:S01]  /*10a0*/  FFMA.FTZ R117, R3, R16, R66 ;  /* 0x0000001003757223 */ /* 0x000fe20000010042 */
[----:B------:R-:W-:-:S02]  /*10b0*/  HADD2.F32 R60, -RZ, R61.H0_H0 ;  /* 0x2000003dff3c7230 */ /* 0x000fc40000004100 */
[----:B------:R-:W-:Y:S02]  /*10c0*/  HADD2.F32 R89, -RZ, R57.H0_H0 ;  /* 0x20000039ff597230 */ /* 0x000fe40000004100 */
[----:B------:R-:W-:Y:S02]  /*10d0*/  HADD2.F32 R12, -RZ, R13.H0_H0 ;  /* 0x2000000dff0c7230 */ /* 0x000fe40000004100 */
[----:B------:R-:W-:Y:S02]  /*10e0*/  HADD2.F32 R103, -RZ, R9.H0_H0 ;  /* 0x20000009ff677230 */ /* 0x000fe40000004100 */
[----:B------:R-:W-:Y:S01]  /*10f0*/  FFMA.FTZ R66, R60, R89, R55 ;  /* 0x000000593c427223 */ /* 0x000fe20000010037 */
[----:B------:R-:W-:Y:S02]  /*1100*/  HADD2.F32 R4, -RZ, R5.H0_H0 ;  /* 0x20000005ff047230 */ /* 0x000fe40000004100 */
[--C-:B------:R-:W-:Y:S02]  /*1110*/  HADD2.F32 R21, -RZ, R23.reuse.H0_H0 ;  /* 0x20000017ff157230 */ /* 0x100fe40000004100 */
[----:B------:R-:W-:Y:S01]  /*1120*/  FFMA.FTZ R12, R12, R103, R47 ;  /* 0x000000670c0c7223 */ /* 0x000fe2000001002f */
[----:B------:R-:W-:-:S02]  /*1130*/  HADD2.F32 R86, -RZ, R23.H1_H1 ;  /* 0x30000017ff567230 */ /* 0x000fc40000004100 */
[----:B------:R-:W-:Y:S01]  /*1140*/  FFMA.FTZ R23, R113, R114, R116 ;  /* 0x0000007271177223 */ /* 0x000fe20000010074 */
[--C-:B------:R-:W-:Y:S02]  /*1150*/  HADD2.F32 R2, -RZ, R37.reuse.H0_H0 ;  /* 0x20000025ff027230 */ /* 0x100fe40000004100 */
[----:B------:R-:W-:Y:S02]  /*1160*/  HADD2.F32 R110, -RZ, R37.H1_H1 ;  /* 0x30000025ff6e7230 */ /* 0x000fe40000004100 */
[----:B------:R-:W-:Y:S01]  /*1170*/  FFMA.FTZ R4, R4, R87, R23 ;  /* 0x0000005704047223 */ /* 0x000fe20000010017 */
[--C-:B------:R-:W-:Y:S02]  /*1180*/  HADD2.F32 R37, -RZ, R39.reuse.H0_H0 ;  /* 0x20000027ff257230 */ /* 0x100fe40000004100 */
[----:B------:R-:W-:Y:S02]  /*1190*/  HADD2.F32 R112, -RZ, R39.H1_H1 ;  /* 0x30000027ff707230 */ /* 0x000fe40000004100 */
[----:B------:R-:W-:-:S02]  /*11a0*/  HADD2.F32 R64, -RZ, R69.H1_H1 ;  /* 0x30000045ff407230 */ /* 0x000fc40000004100 */
[----:B------:R-:W-:Y:S02]  /*11b0*/  HADD2.F32 R17, -RZ, R17.H1_H1 ;  /* 0x30000011ff117230 */ /* 0x000fe40000004100 */
[----:B------:R-:W-:Y:S02]  /*11c0*/  HADD2.F32 R61, -RZ, R61.H1_H1 ;  /* 0x3000003dff3d7230 */ /* 0x000fe40000004100 */
[----:B------:R-:W-:Y:S02]  /*11d0*/  HADD2.F32 R56, -RZ, R57.H1_H1 ;  /* 0x30000039ff387230 */ /* 0x000fe40000004100 */
[----:B------:R-:W-:Y:S01]  /*11e0*/  FFMA.FTZ R64, R64, R17, R117 ;  /* 0x0000001140407223 */ /* 0x000fe20000010075 */
[----:B------:R-:W-:Y:S02]  /*11f0*/  HADD2.F32 R101, -RZ, R13.H1_H1 ;  /* 0x3000000dff657230 */ /* 0x000fe40000004100 */
[----:B------:R-:W-:Y:S02]  /*1200*/  HADD2.F32 R106, -RZ, R9.H1_H1 ;  /* 0x30000009ff6a7230 */ /* 0x000fe40000004100 */
[----:B------:R-:W-:Y:S01]  /*1210*/  FFMA.FTZ R61, R61, R56, R66 ;  /* 0x000000383d3d7223 */ /* 0x000fe20000010042 */
[----:B------:R-:W-:-:S02]  /*1220*/  HADD2.F32 R39, -RZ, R5.H1_H1 ;  /* 0x30000005ff277230 */ /* 0x000fc40000004100 */
[----:B------:R-:W-:Y:S02]  /*1230*/  HADD2.F32 R69, -RZ, R70.H0_H0 ;  /* 0x20000046ff457230 */ /* 0x000fe40000004100 */
[----:B------:R-:W-:Y:S01]  /*1240*/  FFMA.FTZ R12, R101, R106, R12 ;  /* 0x0000006a650c7223 */ /* 0x000fe2000001000c */
[----:B------:R-:W-:Y:S02]  /*1250*/  HADD2.F32 R72, -RZ, R18.H0_H0 ;  /* 0x20000012ff487230 */ /* 0x000fe40000004100 */
[----:B------:R-:W-:Y:S01]  /*1260*/  FFMA.FTZ R4, R39, R82, R4 ;  /* 0x0000005227047223 */ /* 0x000fe20000010004 */
[----:B------:R-:W-:Y:S02]  /*1270*/  HADD2.F32 R84, -RZ, R62.H0_H0 ;  /* 0x2000003eff547230 */ /* 0x000fe40000004100 */
[----:B------:R-:W-:Y:S02]  /*1280*/  HADD2.F32 R57, -RZ, R58.H0_H0 ;  /* 0x2000003aff397230 */ /* 0x000fe40000004100 */
[----:B------:R-:W-:Y:S01]  /*1290*/  FFMA.FTZ R69, R69, R72, R64 ;  /* 0x0000004845457223 */ /* 0x000fe20000010040 */
[----:B------:R-:W-:-:S02]  /*12a0*/  HADD2.F32 R13, -RZ, R14.H0_H0 ;  /* 0x2000000eff0d7230 */ /* 0x000fc40000004100 */
[----:B------:R-:W-:Y:S02]  /*12b0*/  HADD2.F32 R8, -RZ, R10.H0_H0 ;  /* 0x2000000aff087230 */ /* 0x000fe40000004100 */
[----:B------:R-:W-:Y:S01]  /*12c0*/  FFMA.FTZ R84, R84, R57, R61 ;  /* 0x0000003954547223 */ /* 0x000fe2000001003d */
[----:B------:R-:W-:Y:S02]  /*12d0*/  HADD2.F32 R5, -RZ, R6.H0_H0 ;  /* 0x20000006ff057230 */ /* 0x000fe40000004100 */
[----:B------:R-:W-:Y:S02]  /*12e0*/  HADD2.F32 R20, -RZ, R22.H0_H0 ;  /* 0x20000016ff147230 */ /* 0x000fe40000004100 */
[----:B------:R-:W-:Y:S01]  /*12f0*/  FFMA.FTZ R13, R13, R8, R12 ;  /* 0x000000080d0d7223 */ /* 0x000fe2000001000c */
[----:B------:R-:W-:Y:S02]  /*1300*/  HADD2.F32 R70, -RZ, R70.H1_H1 ;  /* 0x30000046ff467230 */ /* 0x000fe40000004100 */
[----:B012---:R-:W-:-:S02]  /*1310*/  HADD2.F32 R75, -RZ, R18.H1_H1 ;  /* 0x30000012ff4b7230 */ /* 0x007fc40000004100 */
[----:B------:R-:W-:Y:S01]  /*1320*/  FFMA.FTZ R4, R5, R20, R4 ;  /* 0x0000001405047223 */ /* 0x000fe20000010004 */
[----:B------:R-:W-:Y:S02]  /*1330*/  HADD2.F32 R85, -RZ, R62.H1_H1 ;  /* 0x3000003eff557230 */ /* 0x000fe40000004100 */
[----:B------:R-:W-:Y:S02]  /*1340*/  HADD2.F32 R58, -RZ, R58.H1_H1 ;  /* 0x3000003aff3a7230 */ /* 0x000fe40000004100 */
[----:B------:R-:W-:Y:S01]  /*1350*/  FFMA.FTZ R69, R70, R75, R69 ;  /* 0x0000004b46457223 */ /* 0x000fe20000010045 */
[----:B------:R-:W-:Y:S02]  /*1360*/  HADD2.F32 R102, -RZ, R14.H1_H1 ;  /* 0x3000000eff667230 */ /* 0x000fe40000004100 */
[----:B------:R-:W-:Y:S02]  /*1370*/  HADD2.F32 R105, -RZ, R10.H1_H1 ;  /* 0x3000000aff697230 */ /* 0x000fe40000004100 */
[----:B------:R-:W-:Y:S01]  /*1380*/  FFMA.FTZ R85, R85, R58, R84 ;  /* 0x0000003a55557223 */ /* 0x000fe20000010054 */
[----:B------:R-:W-:-:S02]  /*1390*/  HADD2.F32 R65, -RZ, R6.H1_H1 ;  /* 0x30000006ff417230 */ /* 0x000fc40000004100 */
[----:B------:R-:W-:Y:S02]  /*13a0*/  HADD2.F32 R22, -RZ, R22.H1_H1 ;  /* 0x30000016ff167230 */ /* 0x000fe40000004100 */
[----:B------:R-:W-:Y:S01]  /*13b0*/  FFMA.FTZ R13, R102, R105, R13 ;  /* 0x00000069660d7223 */ /* 0x000fe2000001000d */
[----:B------:R-:W-:Y:S02]  /*13c0*/  HADD2.F32 R73, -RZ, R19.H0_H0 ;  /* 0x20000013ff497230 */ /* 0x000fe40000004100 */
[----:B------:R-:W-:Y:S02]  /*13d0*/  HADD2.F32 R62, -RZ, R63.H0_H0 ;  /* 0x2000003fff3e7230 */ /* 0x000fe40000004100 */
[----:B------:R-:W-:Y:S01]  /*13e0*/  FFMA.FTZ R65, R65, R22, R4 ;  /* 0x0000001641417223 */ /* 0x000fe20000010004 */
[----:B------:R-:W-:Y:S02]  /*13f0*/  HADD2.F32 R91, -RZ, R59.H0_H0 ;  /* 0x2000003bff5b7230 */ /* 0x000fe40000004100 */
[----:B------:R-:W-:Y:S01]  /*1400*/  FFMA.FTZ R68, R68, R73, R69 ;  /* 0x0000004944447223 */ /* 0x000fe20000010045 */
[----:B------:R-:W-:-:S02]  /*1410*/  HADD2.F32 R14, -RZ, R15.H0_H0 ;  /* 0x2000000fff0e7230 */ /* 0x000fc40000004100 */
[----:B------:R-:W-:Y:S02]  /*1420*/  HADD2.F32 R9, -RZ, R11.H0_H0 ;  /* 0x2000000bff097230 */ /* 0x000fe40000004100 */
[----:B------:R-:W-:Y:S01]  /*1430*/  FFMA.FTZ R62, R62, R91, R85 ;  /* 0x0000005b3e3e7223 */ /* 0x000fe20000010055 */
[----:B------:R-:W-:Y:S02]  /*1440*/  HADD2.F32 R6, -RZ, R7.H0_H0 ;  /* 0x20000007ff067230 */ /* 0x000fe40000004100 */
[----:B------:R-:W-:Y:S02]  /*1450*/  HADD2.F32 R74, -RZ, R19.H1_H1 ;  /* 0x30000013ff4a7230 */ /* 0x000fe40000004100 */
[----:B------:R-:W-:Y:S01]  /*1460*/  FFMA.FTZ R14, R14, R9, R13 ;  /* 0x000000090e0e7223 */ /* 0x000fe2000001000d */
[----:B------:R-:W-:Y:S02]  /*1470*/  HADD2.F32 R63, -RZ, R63.H1_H1 ;  /* 0x3000003fff3f7230 */ /* 0x000fe40000004100 */
[----:B------:R-:W-:Y:S01]  /*1480*/  FFMA.FTZ R6, R6, R21, R65 ;  /* 0x0000001506067223 */ /* 0x000fe20000010041 */
[----:B------:R-:W-:-:S02]  /*1490*/  HADD2.F32 R88, -RZ, R59.H1_H1 ;  /* 0x3000003bff587230 */ /* 0x000fc40000004100 */
[----:B------:R-:W-:Y:S01]  /*14a0*/  FFMA.FTZ R67, R67, R74, R68 ;  /* 0x0000004a43437223 */ /* 0x000fe20000010044 */
[----:B------:R-:W-:Y:S02]  /*14b0*/  HADD2.F32 R15, -RZ, R15.H1_H1 ;  /* 0x3000000fff0f7230 */ /* 0x000fe40000004100 */
[----:B------:R-:W-:Y:S02]  /*14c0*/  HADD2.F32 R108, -RZ, R11.H1_H1 ;  /* 0x3000000bff6c7230 */ /* 0x000fe40000004100 */
[----:B------:R-:W-:Y:S01]  /*14d0*/  FFMA.FTZ R62, R63, R88, R62 ;  /* 0x000000583f3e7223 */ /* 0x000fe2000001003e */
[----:B------:R-:W-:Y:S02]  /*14e0*/  HADD2.F32 R7, -RZ, R7.H1_H1 ;  /* 0x30000007ff077230 */ /* 0x000fe40000004100 */
[----:B------:R-:W-:Y:S02]  /*14f0*/  HADD2.F32 R18, -RZ, R48.H0_H0 ;  /* 0x20000030ff127230 */ /* 0x000fe40000004100 */
[----:B------:R-:W-:Y:S01]  /*1500*/  FFMA.FTZ R15, R15, R108, R14 ;  /* 0x0000006c0f0f7223 */ /* 0x000fe2000001000e */
[----:B------:R-:W-:-:S02]  /*1510*/  HADD2.F32 R79, -RZ, R52.H0_H0 ;  /* 0x20000034ff4f7230 */ /* 0x000fc40000004100 */
[----:B------:R-:W-:Y:S01]  /*1520*/  FFMA.FTZ R7, R7, R86, R6 ;  /* 0x0000005607077223 */ /* 0x000fe20000010006 */
[----:B------:R-:W-:Y:S01]  /*1530*/  HADD2.F32 R59, -RZ, R40.H0_H0 ;  /* 0x20000028ff3b7230 */ /* 0x000fe20000004100 */
[----:B------:R-:W0:Y:S01]  /*1540*/  S2R R14, SR_TID.X ;  /* 0x00000000000e7919 */ /* 0x000e220000002100 */
        /* <DEDUP_REMOVED lines=8> */
[----:B------:R-:W-:Y:S02]  /*15d0*/  HADD2.F32 R48, -RZ, R48.H1_H1 ;  /* 0x30000030ff307230 */ /* 0x000fe40000004100 */
[----:B------:R-:W-:Y:S02]  /*15e0*/  HADD2.F32 R81, -RZ, R52.H1_H1 ;  /* 0x30000034ff517230 */ /* 0x000fe40000004100 */
[----:B------:R-:W-:Y:S01]  /*15f0*/  FFMA.FTZ R7, R100, R115, R7 ;  /* 0x0000007364077223 */ /* 0x000fe20000010007 */
[----:B------:R-:W-:Y:S02]  /*1600*/  HADD2.F32 R90, -RZ, R40.H1_H1 ;  /* 0x30000028ff5a7230 */ /* 0x000fe40000004100 */
[----:B------:R-:W-:-:S02]  /*1610*/  HADD2.F32 R97, -RZ, R44.H1_H1 ;  /* 0x3000002cff617230 */ /* 0x000fc40000004100 */
[----:B------:R-:W-:Y:S01]  /*1620*/  FFMA.FTZ R48, R48, R81, R67 ;  /* 0x0000005130307223 */ /* 0x000fe20000010043 */
[----:B------:R-:W-:Y:S02]  /*1630*/  HADD2.F32 R32, -RZ, R32.H1_H1 ;  /* 0x30000020ff207230 */ /* 0x000fe40000004100 */
[----:B------:R-:W-:Y:S02]  /*1640*/  HADD2.F32 R111, -RZ, R36.H1_H1 ;  /* 0x30000024ff6f7230 */ /* 0x000fe40000004100 */
[----:B------:R-:W-:Y:S01]  /*1650*/  FFMA.FTZ R59, R90, R97, R59 ;  /* 0x000000615a3b7223 */ /* 0x000fe2000001003b */
[----:B------:R-:W-:Y:S02]  /*1660*/  HADD2.F32 R104, -RZ, R24.H1_H1 ;  /* 0x30000018ff687230 */ /* 0x000fe40000004100 */
[----:B------:R-:W-:Y:S02]  /*1670*/  HADD2.F32 R89, -RZ, R28.H1_H1 ;  /* 0x3000001cff597230 */ /* 0x000fe40000004100 */
[----:B------:R-:W-:Y:S01]  /*1680*/  FFMA.FTZ R32, R32, R111, R15 ;  /* 0x0000006f20207223 */ /* 0x000fe2000001000f */
[----:B------:R-:W-:-:S02]  /*1690*/  HADD2.F32 R19, -RZ, R49.H0_H0 ;  /* 0x20000031ff137230 */ /* 0x000fc40000004100 */
[----:B------:R-:W-:Y:S02]  /*16a0*/  HADD2.F32 R52, -RZ, R53.H0_H0 ;  /* 0x20000035ff347230 */ /* 0x000fe40000004100 */
[----:B------:R-:W-:Y:S01]  /*16b0*/  FFMA.FTZ R7, R104, R89, R7 ;  /* 0x0000005968077223 */ /* 0x000fe20000010007 */
[----:B------:R-:W-:Y:S02]  /*16c0*/  HADD2.F32 R40, -RZ, R41.H0_H0 ;  /* 0x20000029ff287230 */ /* 0x000fe40000004100 */
[----:B------:R-:W-:Y:S02]  /*16d0*/  HADD2.F32 R95, -RZ, R45.H0_H0 ;  /* 0x2000002dff5f7230 */ /* 0x000fe40000004100 */
[----:B------:R-:W-:Y:S01]  /*16e0*/  FFMA.FTZ R19, R19, R52, R48 ;  /* 0x0000003413137223 */ /* 0x000fe20000010030 */
[----:B------:R-:W-:Y:S02]  /*16f0*/  HADD2.F32 R11, -RZ, R33.H0_H0 ;  /* 0x20000021ff0b7230 */ /* 0x000fe40000004100 */
[----:B------:R-:W-:-:S02]  /*1700*/  HADD2.F32 R24, -RZ, R25.H0_H0 ;  /* 0x20000019ff187230 */ /* 0x000fc40000004100 */
[----:B------:R-:W-:Y:S01]  /*1710*/  FFMA.FTZ R59, R40, R95, R59 ;  /* 0x0000005f283b7223 */ /* 0x000fe2000001003b */
        /* <DEDUP_REMOVED lines=12> */
[----:B------:R-:W-:Y:S01]  /*17e0*/  FFMA.FTZ R2, R107, R110, R2 ;  /* 0x0000006e6b027223 */ /* 0x000fe20000010002 */
[----:B------:R-:W-:Y:S02]  /*17f0*/  HADD2.F32 R49, -RZ, R50.H0_H0 ;  /* 0x20000032ff317230 */ /* 0x000fe40000004100 */
[----:B------:R-:W-:-:S02]  /*1800*/  HADD2.F32 R78, -RZ, R54.H0_H0 ;  /* 0x20000036ff4e7230 */ /* 0x000fc40000004100 */
[----:B------:R-:W-:Y:S01]  /*1810*/  FFMA.FTZ R24, R113, R60, R24 ;  /* 0x0000003c71187223 */ /* 0x000fe20000010018 */
[----:B------:R-:W-:Y:S02]  /*1820*/  HADD2.F32 R41, -RZ, R42.H0_H0 ;  /* 0x2000002aff297230 */ /* 0x000fe40000004100 */
        /* <DEDUP_REMOVED lines=24> */
[----:B------:R-:W-:Y:S01]  /*19b0*/  FFMA.FTZ R50, R50, R83, R77 ;  /* 0x0000005332327223 */ /* 0x000fe2000001004d */
[----:B------:R-:W-:Y:S02]  /*19c0*/  HADD2.F32 R26, -RZ, R27.H0_H0 ;  /* 0x2000001bff1a7230 */ /* 0x000fe40000004100 */
[----:B------:R-:W-:Y:S01]  /*19d0*/  FFMA.FTZ R42, R42, R99, R93 ;  /* 0x000000632a2a7223 */ /* 0x000fe2000001005d */
[----:B------:R-:W-:Y:S02]  /*19e0*/  HADD2.F32 R3, -RZ, R31.H0_H0 ;  /* 0x2000001fff037230 */ /* 0x000fe40000004100 */
[----:B------:R-:W-:Y:S01]  /*19f0*/  FFMA.FTZ R34, R34, R37, R109 ;  /* 0x0000002522227223 */ /* 0x000fe2000001006d */
[----:B------:R-:W-:-:S02]  /*1a00*/  HADD2.F32 R51, -RZ, R51.H1_H1 ;  /* 0x30000033ff337230 */ /* 0x000fc40000004100 */
[----:B------:R-:W-:Y:S02]  /*1a10*/  HADD2.F32 R43, -RZ, R43.H1_H1 ;  /* 0x3000002bff2b7230 */ /* 0x000fe40000004100 */
[----:B------:R-:W-:Y:S01]  /*1a20*/  FFMA.FTZ R26, R26, R3, R25 ;  /* 0x000000031a1a7223 */ /* 0x000fe20000010019 */
[----:B------:R-:W-:Y:S02]  /*1a30*/  HADD2.F32 R35, -RZ, R35.H1_H1 ;  /* 0x30000023ff237230 */ /* 0x000fe40000004100 */
[----:B------:R-:W-:Y:S01]  /*1a40*/  FFMA.FTZ R50, R51, R80, R50 ;  /* 0x0000005033327223 */ /* 0x000fe20000010032 */
[----:B------:R-:W-:Y:S02]  /*1a50*/  HADD2.F32 R27, -RZ, R27.H1_H1 ;  /* 0x3000001bff1b7230 */ /* 0x000fe40000004100 */
[----:B------:R-:W-:Y:S01]  /*1a60*/  FFMA.FTZ R42, R43, R98, R42 ;  /* 0x000000622b2a7223 */ /* 0x000fe2000001002a */
[----:B------:R-:W-:Y:S02]  /*1a70*/  HADD2.F32 R16, -RZ, R31.H1_H1 ;  /* 0x3000001fff107230 */ /* 0x000fe40000004100 */
[----:B------:R-:W-:Y:S01]  /*1a80*/  FFMA.FTZ R34, R35, R112, R34 ;  /* 0x0000007023227223 */ /* 0x000fe20000010022 */
[----:B------:R-:W1:Y:S02]  /*1a90*/  SHFL.BFLY PT, R3, R50, 0x8, 0x1f ;  /* 0x0d001f0032037f89 */ /* 0x000e6400000e0000 */
[----:B------:R-:W-:-:S02]  /*1aa0*/  FFMA.FTZ R16, R27, R16, R26 ;  /* 0x000000101b107223 */ /* 0x000fc4000001001a */
[----:B------:R-:W2:Y:S04]  /*1ab0*/  SHFL.BFLY PT, R5, R42, 0x8, 0x1f ;  /* 0x0d001f002a057f89 */ /* 0x000ea800000e0000 */
[----:B------:R-:W3:Y:S04]  /*1ac0*/  SHFL.BFLY PT, R7, R34, 0x8, 0x1f ;  /* 0x0d001f0022077f89 */ /* 0x000ee800000e0000 */
[----:B------:R-:W4:Y:S01]  /*1ad0*/  SHFL.BFLY PT, R9, R16, 0x8, 0x1f ;  /* 0x0d001f0010097f89 */ /* 0x000f2200000e0000 */
[----:B-1----:R-:W-:Y:S01]  /*1ae0*/  FADD.FTZ R3, R50, R3 ;  /* 0x0000000332037221 */ /* 0x002fe20000010000 */
[----:B--2---:R-:W-:-:S04]  /*1af0*/  FADD.FTZ R4, R42, R5 ;  /* 0x000000052a047221 */ /* 0x004fc80000010000 */
[----:B------:R-:W1:Y:S01]  /*1b00*/  SHFL.BFLY PT, R2, R3, 0x4, 0x1f ;  /* 0x0c801f0003027f89 */ /* 0x000e6200000e0000 */
[----:B---3--:R-:W-:-:S03]  /*1b10*/  FADD.FTZ R8, R34, R7 ;  /* 0x0000000722087221 */ /* 0x008fc60000010000 */
[----:B------:R-:W2:Y:S01]  /*1b20*/  SHFL.BFLY PT, R5, R4, 0x4, 0x1f ;  /* 0x0c801f0004057f89 */ /* 0x000ea200000e0000 */
[----:B----4-:R-:W-:-:S03]  /*1b30*/  FADD.FTZ R11, R16, R9 ;  /* 0x00000009100b7221 */ /* 0x010fc60000010000 */
        /* <DEDUP_REMOVED lines=13> */
[----:B0-----:R-:W-:Y:S01]  /*1c10*/  SHF.L.U32 R6, R14, 0x3, RZ ;  /* 0x000000030e067819 */ /* 0x001fe200000006ff */
[----:B---3--:R-:W-:Y:S02]  /*1c20*/  FADD.FTZ R10, R9, R10 ;  /* 0x0000000a090a7221 */ /* 0x008fe40000010000 */
[----:B------:R-:W0:Y:S01]  /*1c30*/  SHFL.BFLY PT, R8, R7, 0x1, 0x1f ;  /* 0x0c201f0007087f89 */ /* 0x000e2200000e0000 */
[----:B------:R-:W-:Y:S01]  /*1c40*/  LOP3.LUT P0, RZ, R6, 0x78, RZ, 0xc0, !PT ;  /* 0x0000007806ff7812 */ /* 0x000fe2000780c0ff */
[----:B----4-:R-:W-:Y:S02]  /*1c50*/  FADD.FTZ R11, R12, R3 ;  /* 0x000000030c0b7221 */ /* 0x010fe40000010000 */
[----:B------:R-:W2:Y:S04]  /*1c60*/  SHFL.BFLY PT, R3, R10, 0x1, 0x1f ;  /* 0x0c201f000a037f89 */ /* 0x000ea800000e0000 */
[----:B------:R-:W3:Y:S01]  /*1c70*/  SHFL.BFLY PT, R2, R11, 0x1, 0x1f ;  /* 0x0c201f000b027f89 */ /* 0x000ee200000e0000 */
[----:B-1----:R-:W-:Y:S01]  /*1c80*/  FADD.FTZ R6, R5, R4 ;  /* 0x0000000405067221 */ /* 0x002fe20000010000 */
[----:B0-----:R-:W-:Y:S01]  /*1c90*/  FADD.FTZ R8, R7, R8 ;  /* 0x0000000807087221 */ /* 0x001fe20000010000 */
[----:B--2---:R-:W-:Y:S01]  /*1ca0*/  FADD.FTZ R9, R10, R3 ;  /* 0x000000030a097221 */ /* 0x004fe20000010000 */
[----:B---3--:R-:W-:-:S02]  /*1cb0*/  FADD.FTZ R12, R11, R2 ;  /* 0x000000020b0c7221 */ /* 0x008fc40000010000 */
[----:B------:R-:W-:Y:S05]  /*1cc0*/  @P0 BRA `(.L_x_27) ;  /* 0x0000000000780947 */ /* 0x000fea0003800000 */
[----:B------:R-:W0:Y:S01]  /*1cd0*/  LDCU.64 UR8, c[0x0][0x3e8] ;  /* 0x00007d00ff0877ac */ /* 0x000e220008000a00 */
[----:B------:R-:W1:Y:S01]  /*1ce0*/  LDC.64 R4, c[0x0][0x3f0] ;  /* 0x0000fc00ff047b82 */ /* 0x000e620000000a00 */
[----:B------:R-:W-:Y:S01]  /*1cf0*/  SHF.R.U32.HI R7, RZ, 0x4, R14 ;  /* 0x00000004ff077819 */ /* 0x000fe2000001160e */
[----:B------:R-:W-:Y:S01]  /*1d00*/  UMOV UR4, UR7 ;  /* 0x0000000700047c82 */ /* 0x000fe20008000000 */
[----:B------:R-:W-:Y:S01]  /*1d10*/  UMOV UR5, URZ ;  /* 0x000000ff00057c82 */ /* 0x000fe20008000000 */
[----:B------:R-:W2:Y:S01]  /*1d20*/  LDCU.64 UR14, c[0x0][0x3d0] ;  /* 0x00007a00ff0e77ac */ /* 0x000ea20008000a00 */
[----:B------:R-:W-:Y:S01]  /*1d30*/  IADD3 R10, PT, PT, R7, 0x20, RZ ;  /* 0x00000020070a7810 */ /* 0x000fe20007ffe0ff */
[----:B0-----:R-:W-:Y:S02]  /*1d40*/  UIMAD.WIDE.U32 UR4, UR13, UR8, UR4 ;  /* 0x000000080d0472a5 */ /* 0x001fe4000f8e0004 */
[----:B------:R-:W-:Y:S02]  /*1d50*/  UIADD3 UR8, UPT, UPT, -UR7, UR6, URZ ;  /* 0x0000000607087290 */ /* 0x000fe4000fffe1ff */
[----:B------:R-:W-:-:S04]  /*1d60*/  UIMAD UR5, UR13, UR9, UR5 ;  /* 0x000000090d0572a4 */ /* 0x000fc8000f8e0205 */
[----:B------:R-:W-:Y:S02]  /*1d70*/  ISETP.GE.AND P3, PT, R7, UR8, PT ;  /* 0x0000000807007c0c */ /* 0x000fe4000bf66270 */
[----:B-1----:R-:W-:Y:S01]  /*1d80*/  IMAD.WIDE.U32 R2, R0, R4, UR4 ;  /* 0x0000000400027e25 */ /* 0x002fe2000f8e0004 */
[----:B------:R-:W-:-:S03]  /*1d90*/  ISETP.GE.AND P1, PT, R10, UR8, PT ;  /* 0x000000080a007c0c */ /* 0x000fc6000bf26270 */
[----:B------:R-:W-:Y:S01]  /*1da0*/  IMAD R4, R0, R5, R3 ;  /* 0x0000000500047224 */ /* 0x000fe200078e0203 */
[C---:B------:R-:W-:Y:S02]  /*1db0*/  IADD3 R3, P0, PT, R7.reuse, R2, RZ ;  /* 0x0000000207037210 */ /* 0x040fe40007f1e0ff */
[C---:B------:R-:W-:Y:S02]  /*1dc0*/  IADD3 R5, PT, PT, R7.reuse, 0x10, RZ ;  /* 0x0000001007057810 */ /* 0x040fe40007ffe0ff */
[----:B------:R-:W-:Y:S02]  /*1dd0*/  IADD3 R7, PT, PT, R7, 0x30, RZ ;  /* 0x0000003007077810 */ /* 0x000fe40007ffe0ff */
[----:B------:R-:W-:Y:S02]  /*1de0*/  IADD3.X R4, PT, PT, RZ, R4, RZ, P0, !PT ;  /* 0x00000004ff047210 */ /* 0x000fe400007fe4ff */
[----:B--2---:R-:W-:Y:S02]  /*1df0*/  LEA R2, P4, R3, UR14, 0x2 ;  /* 0x0000000e03027c11 */ /* 0x004fe4000f8810ff */
[----:B------:R-:W-:-:S02]  /*1e00*/  ISETP.GE.AND P2, PT, R5, UR8, PT ;  /* 0x0000000805007c0c */ /* 0x000fc4000bf46270 */
[----:B------:R-:W-:Y:S02]  /*1e10*/  ISETP.GE.AND P0, PT, R7, UR8, PT ;  /* 0x0000000807007c0c */ /* 0x000fe4000bf06270 */
[----:B------:R-:W-:Y:S02]  /*1e20*/  LEA.HI.X R3, R3, UR15, R4, 0x2, P4 ;  /* 0x0000000f03037c11 */ /* 0x000fe4000a0f1404 */
[----:B------:R-:W-:Y:S02]  /*1e30*/  FSEL R5, R6, RZ, !P3 ;  /* 0x000000ff06057208 */ /* 0x000fe40005800000 */
[----:B------:R-:W-:Y:S02]  /*1e40*/  FSEL R7, R8, RZ, !P2 ;  /* 0x000000ff08077208 */ /* 0x000fe40005000000 */
[----:B------:R-:W-:Y:S01]  /*1e50*/  FSEL R9, R9, RZ, !P1 ;  /* 0x000000ff09097208 */ /* 0x000fe20004800000 */
[----:B------:R0:W-:Y:S01]  /*1e60*/  STG.E desc[UR10][R2.64], R5 ;  /* 0x0000000502007986 */ /* 0x0001e2000c10190a */
[----:B------:R-:W-:-:S03]  /*1e70*/  FSEL R11, R12, RZ, !P0 ;  /* 0x000000ff0c0b7208 */ /* 0x000fc60004000000 */
[----:B------:R0:W-:Y:S04]  /*1e80*/  STG.E desc[UR10][R2.64+0x40], R7 ;  /* 0x0000400702007986 */ /* 0x0001e8000c10190a */
[----:B------:R0:W-:Y:S04]  /*1e90*/  STG.E desc[UR10][R2.64+0x80], R9 ;  /* 0x0000800902007986 */ /* 0x0001e8000c10190a */
[----:B------:R0:W-:Y:S02]  /*1ea0*/  STG.E desc[UR10][R2.64+0xc0], R11 ;  /* 0x0000c00b02007986 */ /* 0x0001e4000c10190a */
.L_x_27:
[----:B------:R-:W-:Y:S05]  /*1eb0*/  BSYNC.RECONVERGENT B0 ;  /* 0x0000000000007941 */ /* 0x000fea0003800200 */
.L_x_26:
[----:B------:R-:W-:Y:S01]  /*1ec0*/  UIADD3 UR4, UPT, UPT, UR6, 0x3f, URZ ;  /* 0x0000003f06047890 */ /* 0x000fe2000fffe0ff */
[----:B0-----:R-:W0:Y:S01]  /*1ed0*/  LDC.64 R10, c[0x0][0x440] ;  /* 0x00011000ff0a7b82 */ /* 0x001e220000000a00 */
[----:B------:R-:W-:Y:S02]  /*1ee0*/  BSSY.RECONVERGENT B0, `(.L_x_28) ;  /* 0x0000019000007945 */ /* 0x000fe40003800200 */
[----:B------:R-:W-:-:S04]  /*1ef0*/  USHF.R.S32.HI UR5, URZ, 0x1f, UR4 ;  /* 0x0000001fff057899 */ /* 0x000fc80008011404 */
[----:B------:R-:W-:Y:S01]  /*1f00*/  ULEA.HI UR5, UR5, UR4, URZ, 0x6 ;  /* 0x0000000405057291 */ /* 0x000fe2000f8f30ff */
[----:B------:R-:W1:Y:S03]  /*1f10*/  LDC.64 R12, c[0x0][0x448] ;  /* 0x00011200ff0c7b82 */ /* 0x000e660000000a00 */
[----:B------:R-:W-:-:S04]  /*1f20*/  ULOP3.LUT UR5, UR5, 0xffffffc0, URZ, 0xc0, !UPT ;  /* 0xffffffc005057892 */ /* 0x000fc8000f8ec0ff */
[----:B------:R-:W-:-:S04]  /*1f30*/  UIADD3 UR5, UPT, UPT, UR7, UR4, -UR5 ;  /* 0x0000000407057290 */ /* 0x000fc8000fffe805 */
[----:B------:R-:W-:-:S06]  /*1f40*/  UIADD3 UR5, UPT, UPT, UR4, -UR5, URZ ;  /* 0x8000000504057290 */ /* 0x000fcc000fffe0ff */
[----:B------:R-:W-:-:S04]  /*1f50*/  ISETP.GE.AND P0, PT, R14, UR5, PT ;  /* 0x000000050e007c0c */ /* 0x000fc8000bf06270 */
[----:B------:R-:W-:-:S13]  /*1f60*/  ISETP.GT.U32.OR P0, PT, R14, 0x3f, P0 ;  /* 0x0000003f0e00780c */ /* 0x000fda0000704470 */
[----:B------:R-:W-:Y:S05]  /*1f70*/  @P0 BRA `(.L_x_29) ;  /* 0x00000000003c0947 */ /* 0x000fea0003800000 */
[----:B------:R-:W2:Y:S01]  /*1f80*/  LDC.64 R4, c[0x0][0x418] ;  /* 0x00010600ff047b82 */ /* 0x000ea20000000a00 */
[----:B------:R-:W3:Y:S01]  /*1f90*/  LDCU.64 UR4, c[0x0][0x420] ;  /* 0x00008400ff0477ac */ /* 0x000ee20008000a00 */
[----:B------:R-:W-:Y:S01]  /*1fa0*/  IADD3 R2, PT, PT, R14, UR7, RZ ;  /* 0x000000070e027c10 */ /* 0x000fe2000fffe0ff */
[----:B------:R-:W-:Y:S02]  /*1fb0*/  HFMA2 R3, -RZ, RZ, 0, 0 ;  /* 0x00000000ff037431 */ /* 0x000fe400000001ff */
[C---:B------:R-:W-:Y:S01]  /*1fc0*/  FMUL.FTZ R6, R96.reuse, 1.4426950216293334961 ;  /* 0x3fb8aa3b60067820 */ /* 0x040fe20000410000 */
[----:B------:R-:W-:Y:S02]  /*1fd0*/  FSETP.NEU.FTZ.AND P0, PT, R96, -INF , PT ;  /* 0xff8000006000780b */ /* 0x000fe40003f1d000 */
[----:B------:R-:W4:Y:S01]  /*1fe0*/  LDC.64 R8, c[0x0][0x410] ;  /* 0x00010400ff087b82 */ /* 0x000f220000000a00 */
[----:B--2---:R-:W-:-:S04]  /*1ff0*/  IMAD.WIDE.U32 R2, R4, UR13, R2 ;  /* 0x0000000d04027c25 */ /* 0x004fc8000f8e0002 */
[----:B------:R-:W-:Y:S02]  /*2000*/  IMAD R3, R5, UR13, R3 ;  /* 0x0000000d05037c24 */ /* 0x000fe4000f8e0203 */
[----:B---3--:R-:W-:-:S04]  /*2010*/  IMAD.WIDE.U32 R2, R0, UR4, R2 ;  /* 0x0000000400027c25 */ /* 0x008fc8000f8e0002 */
[----:B------:R-:W-:Y:S01]  /*2020*/  IMAD R3, R0, UR5, R3 ;  /* 0x0000000500037c24 */ /* 0x000fe2000f8e0203 */
[----:B----4-:R-:W-:-:S04]  /*2030*/  LEA R4, P1, R2, R8, 0x2 ;  /* 0x0000000802047211 */ /* 0x010fc800078210ff */
[----:B------:R-:W-:Y:S02]  /*2040*/  LEA.HI.X R5, R2, R9, R3, 0x2, P1 ;  /* 0x0000000902057211 */ /* 0x000fe400008f1403 */
[----:B------:R-:W-:-:S05]  /*2050*/  FSEL R3, R6, RZ, P0 ;  /* 0x000000ff06037208 */ /* 0x000fca0000000000 */
[----:B------:R2:W-:Y:S02]  /*2060*/  STG.E desc[UR10][R4.64], R3 ;  /* 0x0000000304007986 */ /* 0x0005e4000c10190a */
.L_x_29:
[----:B------:R-:W-:Y:S05]  /*2070*/  BSYNC.RECONVERGENT B0 ;  /* 0x0000000000007941 */ /* 0x000fea0003800200 */
.L_x_28:
[----:B------:R-:W-:Y:S01]  /*2080*/  USHF.L.U32 UR4, UR12, 0xe, URZ ;  /* 0x0000000e0c047899 */ /* 0x000fe200080006ff */
[----:B------:R-:W-:Y:S01]  /*2090*/  SHF.L.U32 R2, R14, 0x2, RZ ;  /* 0x000000020e027819 */ /* 0x000fe200000006ff */
[----:B------:R-:W3:Y:S01]  /*20a0*/  LDCU.64 UR8, c[0x0][0x458] ;  /* 0x00008b00ff0877ac */ /* 0x000ee20008000a00 */
[----:B--2---:R-:W-:-:S03]  /*20b0*/  MOV R3, RZ ;  /* 0x000000ff00037202 */ /* 0x004fc60000000f00 */
[----:B------:R-:W-:-:S05]  /*20c0*/  LOP3.LUT R2, R2, UR4, RZ, 0xfc, !PT ;  /* 0x0000000402027c12 */ /* 0x000fca000f8efcff */
[----:B------:R-:W2:Y:S01]  /*20d0*/  LDCU.64 UR4, c[0x0][0x428] ;  /* 0x00008500ff0477ac */ /* 0x000ea20008000a00 */
[----:B0-----:R-:W-:-:S04]  /*20e0*/  IMAD.WIDE.U32 R2, R10, UR13, R2 ;  /* 0x0000000d0a027c25 */ /* 0x001fc8000f8e0002 */
[----:B------:R-:W-:Y:S01]  /*20f0*/  IMAD R3, R11, UR13, R3 ;  /* 0x0000000d0b037c24 */ /* 0x000fe2000f8e0203 */
[----:B---3--:R-:W-:Y:S01]  /*2100*/  ISETP.NE.U32.AND P0, PT, RZ, UR8, PT ;  /* 0x00000008ff007c0c */ /* 0x008fe2000bf05070 */
[----:B-1----:R-:W-:-:S03]  /*2110*/  IMAD.WIDE.U32 R2, R0, R12, R2 ;  /* 0x0000000c00027225 */ /* 0x002fc600078e0002 */
[----:B------:R-:W-:Y:S01]  /*2120*/  ISETP.NE.AND.EX P0, PT, RZ, UR9, PT, P0 ;  /* 0x00000009ff007c0c */ /* 0x000fe2000bf05300 */
[----:B------:R-:W-:-:S03]  /*2130*/  IMAD R3, R0, R13, R3 ;  /* 0x0000000d00037224 */ /* 0x000fc600078e0203 */
[----:B------:R-:W-:Y:S02]  /*2140*/  ISETP.NE.OR P0, PT, R14, RZ, !P0 ;  /* 0x000000ff0e00720c */ /* 0x000fe40004705670 */
[----:B--2---:R-:W-:-:S04]  /*2150*/  LEA R4, P1, R2, UR4, 0x2 ;  /* 0x0000000402047c11 */ /* 0x004fc8000f8210ff */
[----:B------:R-:W-:-:S05]  /*2160*/  LEA.HI.X R5, R2, UR5, R3, 0x2, P1 ;  /* 0x0000000502057c11 */ /* 0x000fca00088f1403 */
[----:B------:R0:W-:Y:S04]  /*2170*/  STG.E.128 desc[UR10][R4.64], RZ ;  /* 0x000000ff04007986 */ /* 0x0001e8000c101d0a */
        /* <DEDUP_REMOVED lines=14> */
[----:B------:R0:W-:Y:S01]  /*2260*/  STG.E.128 desc[UR10][R4.64+0xf000], RZ ;  /* 0x00f000ff04007986 */ /* 0x0001e2000c101d0a */
[----:B------:R-:W-:Y:S05]  /*2270*/  @P0 EXIT ;  /* 0x000000000000094d */ /* 0x000fea0003800000 */
[----:B0-----:R-:W0:Y:S08]  /*2280*/  LDC R5, c[0x0][0x450] ;  /* 0x00011400ff057b82 */ /* 0x001e300000000800 */
[----:B------:R-:W1:Y:S08]  /*2290*/  LDC R7, c[0x0][0x390] ;  /* 0x0000e400ff077b82 */ /* 0x000e700000000800 */
[----:B------:R-:W2:Y:S01]  /*22a0*/  LDC.64 R2, c[0x0][0x458] ;  /* 0x00011600ff027b82 */ /* 0x000ea20000000a00 */
[----:B0-----:R-:W-:-:S04]  /*22b0*/  IMAD R0, R5, UR12, R0 ;  /* 0x0000000c05007c24 */ /* 0x001fc8000f8e0200 */
[----:B-1----:R-:W-:-:S04]  /*22c0*/  IMAD R5, R0, R7, UR13 ;  /* 0x0000000d00057e24 */ /* 0x002fc8000f8e0207 */
[----:B--2---:R-:W-:-:S05]  /*22d0*/  IMAD.WIDE R2, R5, 0x4, R2 ;  /* 0x0000000405027825 */ /* 0x004fca00078e0202 */
[----:B------:R-:W-:Y:S01]  /*22e0*/  STG.E desc[UR10][R2.64], RZ ;  /* 0x000000ff02007986 */ /* 0x000fe2000c10190a */
[----:B------:R-:W-:Y:S05]  /*22f0*/  EXIT ;  /* 0x000000000000794d */ /* 0x000fea0003800000 */
.L_x_30:
        /* <DEDUP_REMOVED lines=16> */
.L_x_118:


//--------------------- .text._ZN7cutlass13device_kernelIN5flash11enable_sm90INS1_16FlashAttnBwdSm90INS1_25CollectiveMainloopBwdSm90ILi2ELi1ELi1EN4cute5tupleIJNS5_1CILi1EEES8_S8_EEENS6_IJNS7_ILi64EEENS7_ILi80EEENS7_ILi256EEEEEENS_6half_tEfNS_4arch4Sm90ELb1ELb0ELb1ELb1ELb0ELb0ELb1ELb1ELi2ELi1ELi1ELi1ELb0EEENS1_21CollectiveEpilogueBwdISD_SE_SG_Li256ELb1ELb1ELi2EEENS1_25SingleTileBwdLPTSchedulerILb1ELi80ELb0EEEEEEEEEvNT_6ParamsE --------------------------
	.section	.text._ZN7cutlass13device_kernelIN5flash11enable_sm90INS1_16FlashAttnBwdSm90INS1_25CollectiveMainloopBwdSm90ILi2ELi1ELi1EN4cute5tupleIJNS5_1CILi1EEES8_S8_EEENS6_IJNS7_ILi64EEENS7_ILi80EEENS7_ILi256EEEEEENS_6half_tEfNS_4arch4Sm90ELb1ELb0ELb1ELb1ELb0ELb0ELb1ELb1ELi2ELi1ELi1ELi1ELb0EEENS1_21CollectiveEpilogueBwdISD_SE_SG_Li256ELb1ELb1ELi2EEENS1_25SingleTileBwdLPTSchedulerILb1ELi80ELb0EEEEEEEEEvNT_6ParamsE,"ax",@progbits
	.align	128
.text._ZN7cutlass13device_kernelIN5flash11enable_sm90INS1_16FlashAttnBwdSm90INS1_25CollectiveMainloopBwdSm90ILi2ELi1ELi1EN4cute5tupleIJNS5_1CILi1EEES8_S8_EEENS6_IJNS7_ILi64EEENS7_ILi80EEENS7_ILi256EEEEEENS_6half_tEfNS_4arch4Sm90ELb1ELb0ELb1ELb1ELb0ELb0ELb1ELb1ELi2ELi1ELi1ELi1ELb0EEENS1_21CollectiveEpilogueBwdISD_SE_SG_Li256ELb1ELb1ELi2EEENS1_25SingleTileBwdLPTSchedulerILb1ELi80ELb0EEEEEEEEEvNT_6ParamsE:
        .type           _ZN7cutlass13device_kernelIN5flash11enable_sm90INS1_16FlashAttnBwdSm90INS1_25CollectiveMainloopBwdSm90ILi2ELi1ELi1EN4cute5tupleIJNS5_1CILi1EEES8_S8_EEENS6_IJNS7_ILi64EEENS7_ILi80EEENS7_ILi256EEEEEENS_6half_tEfNS_4arch4Sm90ELb1ELb0ELb1ELb1ELb0ELb0ELb1ELb1ELi2ELi1ELi1ELi1ELb0EEENS1_21CollectiveEpilogueBwdISD_SE_SG_Li256ELb1ELb1ELi2EEENS1_25SingleTileBwdLPTSchedulerILb1ELi80ELb0EEEEEEEEEvNT_6ParamsE,@function
        .size           _ZN7cutlass13device_kernelIN5flash11enable_sm90INS1_16FlashAttnBwdSm90INS1_25CollectiveMainloopBwdSm90ILi2ELi1ELi1EN4cute5tupleIJNS5_1CILi1EEES8_S8_EEENS6_IJNS7_ILi64EEENS7_ILi80EEENS7_ILi256EEEEEENS_6half_tEfNS_4arch4Sm90ELb1ELb0ELb1ELb1ELb0ELb0ELb1ELb1ELi2ELi1ELi1ELi1ELb0EEENS1_21CollectiveEpilogueBwdISD_SE_SG_Li256ELb1ELb1ELi2EEENS1_25SingleTileBwdLPTSchedulerILb1ELi80ELb0EEEEEEEEEvNT_6ParamsE,(.L_x_119 - _ZN7cutlass13device_kernelIN5flash11enable_sm90INS1_16FlashAttnBwdSm90INS1_25CollectiveMainloopBwdSm90ILi2ELi1ELi1EN4cute5tupleIJNS5_1CILi1EEES8_S8_EEENS6_IJNS7_ILi64EEENS7_ILi80EEENS7_ILi256EEEEEENS_6half_tEfNS_4arch4Sm90ELb1ELb0ELb1ELb1ELb0ELb0ELb1ELb1ELi2ELi1ELi1ELi1ELb0EEENS1_21CollectiveEpilogueBwdISD_SE_SG_Li256ELb1ELb1ELi2EEENS1_25SingleTileBwdLPTSchedulerILb1ELi80ELb0EEEEEEEEEvNT_6ParamsE)
        .other          _ZN7cutlass13device_kernelIN5flash11enable_sm90INS1_16FlashAttnBwdSm90INS1_25CollectiveMainloopBwdSm90ILi2ELi1ELi1EN4cute5tupleIJNS5_1CILi1EEES8_S8_EEENS6_IJNS7_ILi64EEENS7_ILi80EEENS7_ILi256EEEEEENS_6half_tEfNS_4arch4Sm90ELb1ELb0ELb1ELb1ELb0ELb0ELb1ELb1ELi2ELi1ELi1ELi1ELb0EEENS1_21CollectiveEpilogueBwdISD_SE_SG_Li256ELb1ELb1ELi2EEENS1_25SingleTileBwdLPTSchedulerILb1ELi80ELb0EEEEEEEEEvNT_6ParamsE,@"STO_CUDA_ENTRY STV_DEFAULT"
_ZN7cutlass13device_kernelIN5flash11enable_sm90INS1_16FlashAttnBwdSm90INS1_25CollectiveMainloopBwdSm90ILi2ELi1ELi1EN4cute5tupleIJNS5_1CILi1EEES8_S8_EEENS6_IJNS7_ILi64EEENS7_ILi80EEENS7_ILi256EEEEEENS_6half_tEfNS_4arch4Sm90ELb1ELb0ELb1ELb1ELb0ELb0ELb1ELb1ELi2ELi1ELi1ELi1ELb0EEENS1_21CollectiveEpilogueBwdISD_SE_SG_Li256ELb1ELb1ELi2EEENS1_25SingleTileBwdLPTSchedulerILb1ELi80ELb0EEEEEEEEEvNT_6ParamsE:
[----:B------:R-:W-:Y:S01]  /*0000*/  LDC R1, c[0x0][0x37c] ;  /* 0x0000df00ff017b82 */ /* 0x000fe20000000800 */
[----:B------:R-:W-:Y:S05]  /*0010*/  EXIT ;  /* 0x000000000000794d */ /* 0x000fea0003800000 */
.L_x_31:
        /* <DEDUP_REMOVED lines=14> */
.L_x_119:


//--------------------- .text._ZN7cutlass13device_kernelIN5flash32FlashAttnBwdPostprocessConvertdQIN4cute5tupleIJNS3_1CILi80EEENS5_ILi256EEEEEENS_6half_tEfNS_4arch4Sm90ELi256ENS3_8TiledMMAINS3_8MMA_AtomIJNS3_4SM904GMMA25MMA_64x16x16_F32F16F16_SSILNSF_5MajorE1ELSH_1ELNSF_7ScaleInE1ELSI_1EEEEEENS3_6LayoutINS4_IJNS5_ILi2EEENS5_ILi1EEESN_EEENS4_IJSN_NS5_ILi0EEESP_EEEEENS4_IJNS3_10UnderscoreESS_SS_EEEEELb1EEEEEvNT_6ParamsE --------------------------
	.section	.text._ZN7cutlass13device_kernelIN5flash32FlashAttnBwdPostprocessConvertdQIN4cute5tupleIJNS3_1CILi80EEENS5_ILi256EEEEEENS_6half_tEfNS_4arch4Sm90ELi256ENS3_8TiledMMAINS3_8MMA_AtomIJNS3_4SM904GMMA25MMA_64x16x16_F32F16F16_SSILNSF_5MajorE1ELSH_1ELNSF_7ScaleInE1ELSI_1EEEEEENS3_6LayoutINS4_IJNS5_ILi2EEENS5_ILi1EEESN_EEENS4_IJSN_NS5_ILi0EEESP_EEEEENS4_IJNS3_10UnderscoreESS_SS_EEEEELb1EEEEEvNT_6ParamsE,"ax",@progbits
	.align	128
.text._ZN7cutlass13device_kernelIN5flash32FlashAttnBwdPostprocessConvertdQIN4cute5tupleIJNS3_1CILi80EEENS5_ILi256EEEEEENS_6half_tEfNS_4arch4Sm90ELi256ENS3_8TiledMMAINS3_8MMA_AtomIJNS3_4SM904GMMA25MMA_64x16x16_F32F16F16_SSILNSF_5MajorE1ELSH_1ELNSF_7ScaleInE1ELSI_1EEEEEENS3_6LayoutINS4_IJNS5_ILi2EEENS5_ILi1EEESN_EEENS4_IJSN_NS5_ILi0EEESP_EEEEENS4_IJNS3_10UnderscoreESS_SS_EEEEELb1EEEEEvNT_6ParamsE:
        .type           _ZN7cutlass13device_kernelIN5flash32FlashAttnBwdPostprocessConvertdQIN4cute5tupleIJNS3_1CILi80EEENS5_ILi256EEEEEENS_6half_tEfNS_4arch4Sm90ELi256ENS3_8TiledMMAINS3_8MMA_AtomIJNS3_4SM904GMMA25MMA_64x16x16_F32F16F16_SSILNSF_5MajorE1ELSH_1ELNSF_7ScaleInE1ELSI_1EEEEEENS3_6LayoutINS4_IJNS5_ILi2EEENS5_ILi1EEESN_EEENS4_IJSN_NS5_ILi0EEESP_EEEEENS4_IJNS3_10UnderscoreESS_SS_EEEEELb1EEEEEvNT_6ParamsE,@function
        .size           _ZN7cutlass13device_kernelIN5flash32FlashAttnBwdPostprocessConvertdQIN4cute5tupleIJNS3_1CILi80EEENS5_ILi256EEEEEENS_6half_tEfNS_4arch4Sm90ELi256ENS3_8TiledMMAINS3_8MMA_AtomIJNS3_4SM904GMMA25MMA_64x16x16_F32F16F16_SSILNSF_5MajorE1ELSH_1ELNSF_7ScaleInE1ELSI_1EEEEEENS3_6LayoutINS4_IJNS5_ILi2EEENS5_ILi1EEESN_EEENS4_IJSN_NS5_ILi0EEESP_EEEEENS4_IJNS3_10UnderscoreESS_SS_EEEEELb1EEEEEvNT_6ParamsE,(.L_x_120 - _ZN7cutlass13device_kernelIN5flash32FlashAttnBwdPostprocessConvertdQIN4cute5tupleIJNS3_1CILi80EEENS5_ILi256EEEEEENS_6half_tEfNS_4arch4Sm90ELi256ENS3_8TiledMMAINS3_8MMA_AtomIJNS3_4SM904GMMA25MMA_64x16x16_F32F16F16_SSILNSF_5MajorE1ELSH_1ELNSF_7ScaleInE1ELSI_1EEEEEENS3_6LayoutINS4_IJNS5_ILi2EEENS5_ILi1EEESN_EEENS4_IJSN_NS5_ILi0EEESP_EEEEENS4_IJNS3_10UnderscoreESS_SS_EEEEELb1EEEEEvNT_6ParamsE)
        .other          _ZN7cutlass13device_kernelIN5flash32FlashAttnBwdPostprocessConvertdQIN4cute5tupleIJNS3_1CILi80EEENS5_ILi256EEEEEENS_6half_tEfNS_4arch4Sm90ELi256ENS3_8TiledMMAINS3_8MMA_AtomIJNS3_4SM904GMMA25MMA_64x16x16_F32F16F16_SSILNSF_5MajorE1ELSH_1ELNSF_7ScaleInE1ELSI_1EEEEEENS3_6LayoutINS4_IJNS5_ILi2EEENS5_ILi1EEESN_EEENS4_IJSN_NS5_ILi0EEESP_EEEEENS4_IJNS3_10UnderscoreESS_SS_EEEEELb1EEEEEvNT_6ParamsE,@"STO_CUDA_ENTRY STV_DEFAULT"
_ZN7cutlass13device_kernelIN5flash32FlashAttnBwdPostprocessConvertdQIN4cute5tupleIJNS3_1CILi80EEENS5_ILi256EEEEEENS_6half_tEfNS_4arch4Sm90ELi256ENS3_8TiledMMAINS3_8MMA_AtomIJNS3_4SM904GMMA25MMA_64x16x16_F32F16F16_SSILNSF_5MajorE1ELSH_1ELNSF_7ScaleInE1ELSI_1EEEEEENS3_6LayoutINS4_IJNS5_ILi2EEENS5_ILi1EEESN_EEENS4_IJSN_NS5_ILi0EEESP_EEEEENS4_IJNS3_10UnderscoreESS_SS_EEEEELb1EEEEEvNT_6ParamsE:
[----:B------:R-:W-:Y:S08]  /*0000*/  LDC R1, c[0x0][0x37c] ;  /* 0x0000df00ff017b82 */ /* 0x000ff00000000800 */
[----:B------:R-:W0:Y:S01]  /*0010*/  LDC.64 R10, c[0x0][0x3e0] ;  /* 0x0000f800ff0a7b82 */ /* 0x000e220000000a00 */
[----:B------:R-:W1:Y:S01]  /*0020*/  S2R R74, SR_CTAID.X ;  /* 0x00000000004a7919 */ /* 0x000e620000002500 */
[----:B------:R-:W2:Y:S01]  /*0030*/  LDCU.64 UR8, c[0x0][0x358] ;  /* 0x00006b00ff0877ac */ /* 0x000ea20008000a00 */
[----:B------:R-:W3:Y:S01]  /*0040*/  S2R R9, SR_CTAID.Z ;  /* 0x0000000000097919 */ /* 0x000ee20000002700 */
[----:B0-----:R-:W-:-:S04]  /*0050*/  ISETP.NE.U32.AND P0, PT, R10, RZ, PT ;  /* 0x000000ff0a00720c */ /* 0x001fc80003f05070 */
[----:B------:R-:W-:-:S13]  /*0060*/  ISETP.NE.AND.EX P2, PT, R11, RZ, PT, P0 ;  /* 0x000000ff0b00720c */ /* 0x000fda0003f45300 */
[----:B-123--:R-:W-:Y:S05]  /*0070*/  @P2 BRA `(.L_x_32) ;  /* 0x0000000000202947 */ /* 0x00efea0003800000 */
[----:B------:R-:W0:Y:S01]  /*0080*/  LDCU.64 UR4, c[0x0][0x3e8] ;  /* 0x00007d00ff0477ac */ /* 0x000e220008000a00 */
[----:B------:R-:W1:Y:S01]  /*0090*/  LDC R75, c[0x0][0x3b0] ;  /* 0x0000ec00ff4b7b82 */ /* 0x000e620000000800 */
[----:B------:R-:W-:Y:S02]  /*00a0*/  CS2R R4, SRZ ;  /* 0x0000000000047805 */ /* 0x000fe4000001ff00 */
[----:B------:R-:W-:Y:S01]  /*00b0*/  CS2R R2, SRZ ;  /* 0x0000000000027805 */ /* 0x000fe2000001ff00 */
[----:B0-----:R-:W-:-:S04]  /*00c0*/  UISETP.NE.U32.AND UP0, UPT, UR4, URZ, UPT ;  /* 0x000000ff0400728c */ /* 0x001fc8000bf05070 */
[----:B------:R-:W-:-:S09]  /*00d0*/  UISETP.NE.AND.EX UP0, UPT, UR5, URZ, UPT, UP0 ;  /* 0x000000ff0500728c */ /* 0x000fd2000bf05300 */
[----:B------:R-:W-:Y:S05]  /*00e0*/  BRA.U !UP0, `(.L_x_33) ;  /* 0x0000000108547547 */ /* 0x000fea000b800000 */
[----:B------:R-:W-:Y:S05]  /*00f0*/  BRA `(.L_x_34) ;  /* 0x0000000000387947 */ /* 0x000fea0003800000 */
.L_x_32:
[----:B------:R-:W0:Y:S01]  /*0100*/  LDC.64 R6, c[0x0][0x3e0] ;  /* 0x0000f800ff067b82 */ /* 0x000e220000000a00 */
[----:B------:R-:W1:Y:S01]  /*0110*/  LDCU.64 UR4, c[0x0][0x3e8] ;  /* 0x00007d00ff0477ac */ /* 0x000e620008000a00 */
[----:B0-----:R-:W-:-:S05]  /*0120*/  IMAD.WIDE.U32 R6, R9, 0x4, R6 ;  /* 0x0000000409067825 */ /* 0x001fca00078e0006 */
[----:B------:R-:W2:Y:S01]  /*0130*/  LDG.E R2, desc[UR8][R6.64] ;  /* 0x0000000806027981 */ /* 0x000ea2000c1e1900 */
[----:B-1----:R-:W-:-:S04]  /*0140*/  UISETP.NE.U32.AND UP0, UPT, UR4, URZ, UPT ;  /* 0x000000ff0400728c */ /* 0x002fc8000bf05070 */
[----:B------:R-:W-:Y:S01]  /*0150*/  UISETP.NE.AND.EX UP0, UPT, UR5, URZ, UPT, UP0 ;  /* 0x000000ff0500728c */ /* 0x000fe2000bf05300 */
[----:B--2---:R-:W-:-:S04]  /*0160*/  IMAD R0, R9, 0x50, R2 ;  /* 0x0000005009007824 */ /* 0x004fc800078e0202 */
[----:B------:R-:W-:-:S05]  /*0170*/  IMAD.HI R0, R0, 0x66666667, RZ ;  /* 0x6666666700007827 */ /* 0x000fca00078e02ff */
[----:B------:R-:W-:-:S04]  /*0180*/  SHF.R.U32.HI R3, RZ, 0x1f, R0 ;  /* 0x0000001fff037819 */ /* 0x000fc80000011600 */
[----:B------:R-:W-:-:S05]  /*0190*/  LEA.HI R3, R0, R3, RZ, 0x1b ;  /* 0x0000000300037211 */ /* 0x000fca00078fd8ff */
[----:B------:R-:W-:Y:S01]  /*01a0*/  IMAD R4, R3, 0x5000, RZ ;  /* 0x0000500003047824 */ /* 0x000fe200078e02ff */
[----:B------:R-:W-:-:S04]  /*01b0*/  SHF.R.S32.HI R3, RZ, 0x1f, R2 ;  /* 0x0000001fff037819 */ /* 0x000fc80000011402 */
[----:B------:R-:W-:Y:S01]  /*01c0*/  SHF.R.S32.HI R5, RZ, 0x1f, R4 ;  /* 0x0000001fff057819 */ /* 0x000fe20000011404 */
[----:B------:R-:W-:Y:S06]  /*01d0*/  BRA.U !UP0, `(.L_x_35) ;  /* 0x0000000108107547 */ /* 0x000fec000b800000 */
.L_x_34:
[----:B------:R-:W0:Y:S02]  /*01e0*/  LDC.64 R6, c[0x0][0x3e8] ;  /* 0x0000fa00ff067b82 */ /* 0x000e240000000a00 */
[----:B0-----:R-:W-:-:S05]  /*01f0*/  IMAD.WIDE.U32 R6, R9, 0x4, R6 ;  /* 0x0000000409067825 */ /* 0x001fca00078e0006 */
[----:B-1----:R0:W5:Y:S01]  /*0200*/  LDG.E R75, desc[UR8][R6.64] ;  /* 0x00000008064b7981 */ /* 0x002162000c1e1900 */
[----:B------:R-:W-:Y:S05]  /*0210*/  BRA `(.L_x_33) ;  /* 0x0000000000087947 */ /* 0x000fea0003800000 */
.L_x_35:
[----:B------:R-:W2:Y:S02]  /*0220*/  LDG.E R7, desc[UR8][R6.64+0x4] ;  /* 0x0000040806077981 */ /* 0x000ea4000c1e1900 */
[----:B--2---:R-:W-:-:S07]  /*0230*/  IADD3 R75, PT, PT, -R2, R7, RZ ;  /* 0x00000007024b7210 */ /* 0x004fce0007ffe1ff */
.L_x_33:
[----:B------:R-:W-:Y:S01]  /*0240*/  IMAD R0, R74, 0x50, RZ ;  /* 0x000000504a007824 */ /* 0x000fe200078e02ff */
[----:B------:R-:W-:-:S04]  /*0250*/  ISETP.NE.AND.EX P0, PT, R11, RZ, PT, P0 ;  /* 0x000000ff0b00720c */ /* 0x000fc80003f05300 */
[----:B-1---5:R-:W-:-:S13]  /*0260*/  ISETP.GE.AND P1, PT, R0, R75, PT ;  /* 0x0000004b0000720c */ /* 0x022fda0003f26270 */
[----:B------:R-:W-:Y:S05]  /*0270*/  @P1 EXIT P0 ;  /* 0x000000000000194d */ /* 0x000fea0000000000 */
[----:B------:R-:W1:Y:S01]  /*0280*/  S2R R76, SR_CTAID.Y ;  /* 0x00000000004c7919 */ /* 0x000e620000002600 */
[----:B0-----:R-:W1:Y:S01]  /*0290*/  LDC.64 R6, c[0x0][0x398] ;  /* 0x0000e600ff067b82 */ /* 0x001e620000000a00 */
[----:B------:R-:W-:Y:S01]  /*02a0*/  IMAD R13, R74, 0x5000, RZ ;  /* 0x000050004a0d7824 */ /* 0x000fe200078e02ff */
[----:B------:R-:W-:Y:S01]  /*02b0*/  SEL R0, R9, RZ, !P2 ;  /* 0x000000ff09007207 */ /* 0x000fe20005000000 */
[----:B------:R-:W0:Y:S01]  /*02c0*/  S2R R36, SR_TID.X ;  /* 0x0000000000247919 */ /* 0x000e220000002100 */
[----:B------:R-:W-:Y:S02]  /*02d0*/  BSSY.RECONVERGENT B0, `(.L_x_36) ;  /* 0x0000023000007945 */ /* 0x000fe40003800200 */
[----:B------:R-:W-:Y:S01]  /*02e0*/  IADD3 R4, P0, PT, R13, R4, RZ ;  /* 0x000000040d047210 */ /* 0x000fe20007f1e0ff */
[----:B------:R-:W2:Y:S01]  /*02f0*/  S2R R8, SR_CgaCtaId ;  /* 0x0000000000087919 */ /* 0x000ea20000008800 */
[----:B------:R-:W3:Y:S03]  /*0300*/  LDC.64 R10, c[0x0][0x3a0] ;  /* 0x0000e800ff0a7b82 */ /* 0x000ee60000000a00 */
[----:B------:R-:W-:-:S05]  /*0310*/  IMAD.X R5, RZ, RZ, R5, P0 ;  /* 0x000000ffff057224 */ /* 0x000fca00000e0605 */
[----:B------:R-:W4:Y:S01]  /*0320*/  LDC.64 R12, c[0x0][0x380] ;  /* 0x0000e000ff0c7b82 */ /* 0x000f220000000a00 */
[----:B-1----:R-:W-:Y:S01]  /*0330*/  IMAD.WIDE.U32 R4, R76, R6, R4 ;  /* 0x000000064c047225 */ /* 0x002fe200078e0004 */
[----:B0-----:R-:W-:-:S03]  /*0340*/  ISETP.NE.AND P0, PT, R36, RZ, PT ;  /* 0x000000ff2400720c */ /* 0x001fc60003f05270 */
[----:B------:R-:W-:Y:S02]  /*0350*/  IMAD R5, R76, R7, R5 ;  /* 0x000000074c057224 */ /* 0x000fe400078e0205 */
[----:B---3--:R-:W-:-:S04]  /*0360*/  IMAD.WIDE.U32 R4, R0, R10, R4 ;  /* 0x0000000a00047225 */ /* 0x008fc800078e0004 */
[----:B------:R-:W-:Y:S01]  /*0370*/  IMAD R5, R0, R11, R5 ;  /* 0x0000000b00057224 */ /* 0x000fe200078e0205 */
[----:B----4-:R-:W-:-:S04]  /*0380*/  LEA R12, P1, R4, R12, 0x2 ;  /* 0x0000000c040c7211 */ /* 0x010fc800078210ff */
[----:B------:R-:W-:Y:S01]  /*0390*/  LEA.HI.X R5, R4, R13, R5, 0x2, P1 ;  /* 0x0000000d04057211 */ /* 0x000fe200008f1405 */
[----:B--2---:R-:W-:Y:S08]  /*03a0*/  @P0 BRA `(.L_x_37) ;  /* 0x0000000000540947 */ /* 0x004ff00003800000 */
[----:B------:R-:W0:Y:S01]  /*03b0*/  S2UR UR7, SR_CgaCtaId ;  /* 0x00000000000779c3 */ /* 0x000e220000008800 */
[----:B------:R-:W-:Y:S01]  /*03c0*/  UMOV UR6, 0x400 ;  /* 0x0000040000067882 */ /* 0x000fe20000000000 */
[----:B------:R-:W-:Y:S01]  /*03d0*/  UMOV UR4, 0x1 ;  /* 0x0000000100047882 */ /* 0x000fe20000000000 */
[----:B------:R-:W-:Y:S01]  /*03e0*/  HFMA2 R4, -RZ, RZ, 5.9604644775390625e-08, 2 ;  /* 0x00014000ff047431 */ /* 0x000fe200000001ff */
[----:B------:R-:W-:-:S04]  /*03f0*/  UIADD3 UR4, UPT, UPT, -UR4, 0x100000, URZ ;  /* 0x0010000004047890 */ /* 0x000fc8000fffe1ff */
[----:B------:R-:W-:Y:S02]  /*0400*/  USHF.L.U32 UR5, UR4, 0xb, URZ ;  /* 0x0000000b04057899 */ /* 0x000fe400080006ff */
[----:B------:R-:W-:Y:S01]  /*0410*/  USHF.L.U32 UR4, UR4, 0x1, URZ ;  /* 0x0000000104047899 */ /* 0x000fe200080006ff */
[----:B------:R-:W-:Y:S01]  /*0420*/  PLOP3.LUT P0, PT, PT, PT, PT, 0x80, 0x8 ;  /* 0x000000000008781c */ /* 0x000fe20003f0f070 */
[----:B------:R-:W-:Y:S01]  /*0430*/  UMOV UR10, 0x1400 ;  /* 0x00001400000a7882 */ /* 0x000fe20000000000 */
[----:B0-----:R-:W-:-:S04]  /*0440*/  ULEA UR6, UR7, UR6, 0x18 ;  /* 0x0000000607067291 */ /* 0x001fc8000f8ec0ff */
[----:B------:R-:W-:Y:S01]  /*0450*/  UIADD3 UR7, UPT, UPT, UR6, 0x1e000, URZ ;  /* 0x0001e00006077890 */ /* 0x000fe2000fffe0ff */
[----:B------:R-:W0:Y:S07]  /*0460*/  FENCE.VIEW.ASYNC.S ;  /* 0x00000000000073c6 */ /* 0x000e2e0000000000 */
[----:B0-----:R0:W1:Y:S02]  /*0470*/  SYNCS.EXCH.64 URZ, [UR6+0x1e000], UR4 ;  /* 0x01e0000406ff75b2 */ /* 0x0010640008000100 */
[----:B0-----:R-:W-:-:S02]  /*0480*/  R2UR UR4, R12 ;  /* 0x000000000c0472ca */ /* 0x001fc400000e0000 */
[----:B------:R-:W-:Y:S01]  /*0490*/  R2UR UR5, R5 ;  /* 0x00000000050572ca */ /* 0x000fe200000e0000 */
[----:B-1----:R0:W-:-:S14]  /*04a0*/  SYNCS.ARRIVE.TRANS64 RZ, [UR6+0x1e000], R4 ;  /* 0x01e00004ffff79a7 */ /* 0x0021dc0008000006 */
.L_x_38:
[----:B------:R-:W-:Y:S01]  /*04b0*/  @P0 ELECT P1, URZ, PT ;  /* 0x0000000000ff082f */ /* 0x000fe20003820000 */
[----:B------:R1:W-:-:S12]  /*04c0*/  UBLKCP.S.G [UR6], [UR4], UR10 ;  /* 0x00000006040073ba */ /* 0x0003d8000800020a */
[----:B------:R-:W-:Y:S02]  /*04d0*/  @P1 PLOP3.LUT P0, PT, P1, PT, PT, 0x8, 0x80 ;  /* 0x000000000080181c */ /* 0x000fe40000f0e170 */
[----:B------:R-:W-:-:S11]  /*04e0*/  PLOP3.LUT P1, PT, PT, PT, PT, 0x8, 0x80 ;  /* 0x000000000080781c */ /* 0x000fd60003f2e170 */
[----:B-1----:R-:W-:Y:S05]  /*04f0*/  @P0 BRA.U.ANY `(.L_x_38) ;  /* 0xfffffffd00ec0947 */ /* 0x002fea000393ffff */
.L_x_37:
[----:B------:R-:W-:Y:S05]  /*0500*/  BSYNC.RECONVERGENT B0 ;  /* 0x0000000000007941 */ /* 0x000fea0003800200 */
.L_x_36:
[----:B------:R-:W-:Y:S01]  /*0510*/  BAR.SYNC.DEFER_BLOCKING 0x0 ;  /* 0x0000000000007b1d */ /* 0x000fe20000010000 */
[----:B------:R-:W-:Y:S02]  /*0520*/  MOV R79, 0x400 ;  /* 0x00000400004f7802 */ /* 0x000fe40000000f00 */
[----:B0-----:R-:W-:Y:S02]  /*0530*/  SHF.L.U32 R4, RZ, 0x1f, RZ ;  /* 0x0000001fff047819 */ /* 0x001fe400000006ff */
[----:B------:R-:W-:-:S07]  /*0540*/  LEA R79, R8, R79, 0x18 ;  /* 0x0000004f084f7211 */ /* 0x000fce00078ec0ff */
.L_x_39:
[----:B0-----:R0:W1:Y:S02]  /*0550*/  SYNCS.PHASECHK.TRANS64.TRYWAIT P0, [R79+URZ+0x1e000], R4 ;  /* 0x01e000044f0075a7 */ /* 0x00106400080011ff */
[----:B-1----:R-:W-:Y:S05]  /*0560*/  @!P0 NANOSLEEP.SYNCS 0x989680 ;  /* 0x009896800000895d */ /* 0x002fea0003900000 */
[----:B------:R-:W1:Y:S02]  /*0570*/  @!P0 SYNCS.PHASECHK.TRANS64 P0, [R79+URZ+0x1e000], R4 ;  /* 0x01e000044f0085a7 */ /* 0x000e6400080010ff */
[----:B-1----:R-:W-:Y:S05]  /*0580*/  @!P0 BRA `(.L_x_39) ;  /* 0xfffffffc00f08947 */ /* 0x002fea000383ffff */
[C---:B------:R-:W-:Y:S01]  /*0590*/  IMAD.SHL.U32 R28, R36.reuse, 0x10, RZ ;  /* 0x00000010241c7824 */ /* 0x040fe200078e00ff */
[--C-:B0-----:R-:W-:Y:S01]  /*05a0*/  SHF.R.U32.HI R4, RZ, 0x7, R36.reuse ;  /* 0x00000007ff047819 */ /* 0x101fe20000011624 */
[----:B------:R-:W-:Y:S01]  /*05b0*/  IMAD.SHL.U32 R77, R36, 0x8, RZ ;  /* 0x00000008244d7824 */ /* 0x000fe200078e00ff */
[----:B------:R-:W0:Y:S01]  /*05c0*/  LDCU UR4, c[0x0][0x3d8] ;  /* 0x00007b00ff0477ac */ /* 0x000e220008000800 */
[----:B------:R-:W-:Y:S01]  /*05d0*/  SHF.R.U32.HI R31, RZ, 0x1, R36 ;  /* 0x00000001ff1f7819 */ /* 0x000fe20000011624 */
[----:B------:R-:W-:Y:S01]  /*05e0*/  IMAD R75, R74, -0x50, R75 ;  /* 0xffffffb04a4b7824 */ /* 0x000fe200078e024b */
[C---:B------:R-:W-:Y:S01]  /*05f0*/  LOP3.LUT R5, R28.reuse, 0x7f0, RZ, 0xc0, !PT ;  /* 0x000007f01c057812 */ /* 0x040fe200078ec0ff */
[----:B------:R-:W1:Y:S01]  /*0600*/  LDCU.64 UR6, c[0x0][0x3c8] ;  /* 0x00007900ff0677ac */ /* 0x000e620008000a00 */
[----:B------:R-:W-:Y:S01]  /*0610*/  LOP3.LUT R30, R77, 0x8, RZ, 0xc0, !PT ;  /* 0x000000084d1e7812 */ /* 0x000fe200078ec0ff */
[----:B------:R-:W-:Y:S01]  /*0620*/  BSSY.RECONVERGENT B0, `(.L_x_40) ;  /* 0x00000d4000007945 */ /* 0x000fe20003800200 */
[----:B------:R-:W-:Y:S01]  /*0630*/  LOP3.LUT R29, R28, 0x40, RZ, 0xc0, !PT ;  /* 0x000000401c1d7812 */ /* 0x000fe200078ec0ff */
[----:B------:R-:W-:Y:S01]  /*0640*/  IMAD R4, R4, 0xa000, R5 ;  /* 0x0000a00004047824 */ /* 0x000fe200078e0205 */
[C---:B------:R-:W-:Y:S01]  /*0650*/  LOP3.LUT R33, R31.reuse, 0xf, RZ, 0xc0, !PT ;  /* 0x0000000f1f217812 */ /* 0x040fe200078ec0ff */
[----:B------:R-:W2:Y:S01]  /*0660*/  LDCU.64 UR10, c[0x0][0x3d0] ;  /* 0x00007a00ff0a77ac */ /* 0x000ea20008000a00 */
[----:B------:R-:W-:-:S02]  /*0670*/  LOP3.LUT R34, R31, 0x30, RZ, 0xc0, !PT ;  /* 0x000000301f227812 */ /* 0x000fc400078ec0ff */
[----:B------:R-:W-:Y:S02]  /*0680*/  IADD3 R78, PT, PT, R79, R4, RZ ;  /* 0x000000044f4e7210 */ /* 0x000fe40007ffe0ff */
[----:B------:R-:W-:Y:S01]  /*0690*/  LOP3.LUT R31, R30, 0x40, R31, 0xf8, !PT ;  /* 0x000000401e1f7812 */ /* 0x000fe200078ef81f */
[----:B------:R-:W-:Y:S01]  /*06a0*/  IMAD R33, R33, 0x500, R34 ;  /* 0x0000050021217824 */ /* 0x000fe200078e0222 */
[--C-:B------:R-:W-:Y:S01]  /*06b0*/  SHF.R.U32.HI R73, RZ, 0x5, R36.reuse ;  /* 0x00000005ff497819 */ /* 0x100fe20000011624 */
[----:B------:R-:W0:Y:S01]  /*06c0*/  LDS.128 R24, [R78] ;  /* 0x000000004e187984 */ /* 0x000e220000000c00 */
[----:B------:R-:W-:Y:S02]  /*06d0*/  LOP3.LUT R28, R28, 0x30, RZ, 0xc0, !PT ;  /* 0x000000301c1c7812 */ /* 0x000fe400078ec0ff */
[----:B------:R-:W-:Y:S01]  /*06e0*/  SHF.R.U32.HI R30, RZ, 0x4, R36 ;  /* 0x00000004ff1e7819 */ /* 0x000fe20000011624 */
[----:B------:R-:W3:Y:S01]  /*06f0*/  LDS.128 R4, [R78+0x1000] ;  /* 0x001000004e047984 */ /* 0x000ee20000000c00 */
[----:B------:R-:W-:Y:S01]  /*0700*/  SHF.L.U32 R32, R36, 0x1, RZ ;  /* 0x0000000124207819 */ /* 0x000fe200000006ff */
[----:B------:R-:W-:Y:S01]  /*0710*/  IMAD R28, R73, 0x500, R28 ;  /* 0x00000500491c7824 */ /* 0x000fe200078e021c */
[----:B------:R-:W-:Y:S01]  /*0720*/  LOP3.LUT R29, R29, 0x8, R36, 0xf8, !PT ;  /* 0x000000081d1d7812 */ /* 0x000fe200078ef824 */
[----:B------:R-:W4:Y:S01]  /*0730*/  LDS.128 R16, [R78+0x800] ;  /* 0x000800004e107984 */ /* 0x000f220000000c00 */
[----:B------:R-:W-:-:S02]  /*0740*/  LOP3.LUT R30, R31, 0x8, R30, 0x78, !PT ;  /* 0x000000081f1e7812 */ /* 0x000fc400078e781e */
[----:B------:R-:W-:Y:S01]  /*0750*/  LOP3.LUT R29, R29, 0x8, R32, 0x78, !PT ;  /* 0x000000081d1d7812 */ /* 0x000fe200078e7820 */
[----:B------:R-:W5:Y:S01]  /*0760*/  LDS.128 R8, [R78+0x1800] ;  /* 0x001800004e087984 */ /* 0x000f620000000c00 */
[----:B------:R-:W-:Y:S01]  /*0770*/  LOP3.LUT R80, R77, 0x80, RZ, 0xc0, !PT ;  /* 0x000000804d507812 */ /* 0x000fe200078ec0ff */
[----:B------:R-:W-:Y:S02]  /*0780*/  IMAD.IADD R72, R33, 0x1, R30 ;  /* 0x0000000121487824 */ /* 0x000fe400078e021e */
[----:B------:R-:W1:Y:S01]  /*0790*/  LDS.128 R12, [R78+0x2000] ;  /* 0x002000004e0c7984 */ /* 0x000e620000000c00 */
[----:B------:R-:W-:-:S03]  /*07a0*/  IADD3 R80, PT, PT, R29, R28, R80 ;  /* 0x0000001c1d507210 */ /* 0x000fc60007ffe050 */
[----:B------:R-:W2:Y:S01]  /*07b0*/  LDS.128 R20, [R78+0x2800] ;  /* 0x002800004e147984 */ /* 0x000ea20000000c00 */
[----:B------:R-:W-:-:S03]  /*07c0*/  LEA R80, R80, R79, 0x1 ;  /* 0x0000004f50507211 */ /* 0x000fc600078e08ff */
[----:B------:R-:W2:Y:S04]  /*07d0*/  LDS.128 R52, [R78+0x7800] ;  /* 0x007800004e347984 */ /* 0x000ea80000000c00 */
[----:B------:R-:W2:Y:S04]  /*07e0*/  LDS.128 R64, [R78+0x9000] ;  /* 0x009000004e407984 */ /* 0x000ea80000000c00 */
[----:B------:R-:W2:Y:S04]  /*07f0*/  LDS.128 R56, [R78+0x8000] ;  /* 0x008000004e387984 */ /* 0x000ea80000000c00 */
[----:B------:R-:W2:Y:S01]  /*0800*/  LDS.128 R60, [R78+0x8800] ;  /* 0x008800004e3c7984 */ /* 0x000ea20000000c00 */
[----:B0-----:R-:W-:Y:S01]  /*0810*/  FMUL.FTZ R24, R24, UR4 ;  /* 0x0000000418187c20 */ /* 0x001fe20008410000 */
[----:B------:R-:W-:Y:S01]  /*0820*/  FMUL.FTZ R25, R25, UR4 ;  /* 0x0000000419197c20 */ /* 0x000fe20008410000 */
[----:B------:R-:W-:Y:S01]  /*0830*/  FMUL.FTZ R26, R26, UR4 ;  /* 0x000000041a1a7c20 */ /* 0x000fe20008410000 */
[----:B------:R-:W-:Y:S01]  /*0840*/  FMUL.FTZ R27, R27, UR4 ;  /* 0x000000041b1b7c20 */ /* 0x000fe20008410000 */
[----:B---3--:R-:W-:Y:S01]  /*0850*/  FMUL.FTZ R32, R4, UR4 ;  /* 0x0000000404207c20 */ /* 0x008fe20008410000 */
[----:B------:R-:W-:Y:S01]  /*0860*/  FMUL.FTZ R33, R5, UR4 ;  /* 0x0000000405217c20 */ /* 0x000fe20008410000 */
[----:B------:R-:W-:Y:S01]  /*0870*/  FMUL.FTZ R34, R6, UR4 ;  /* 0x0000000406227c20 */ /* 0x000fe20008410000 */
[----:B------:R-:W-:Y:S01]  /*0880*/  FMUL.FTZ R35, R7, UR4 ;  /* 0x0000000407237c20 */ /* 0x000fe20008410000 */
[----:B----4-:R-:W-:Y:S01]  /*0890*/  FMUL.FTZ R28, R16, UR4 ;  /* 0x00000004101c7c20 */ /* 0x010fe20008410000 */
[----:B------:R-:W-:Y:S01]  /*08a0*/  FMUL.FTZ R29, R17, UR4 ;  /* 0x00000004111d7c20 */ /* 0x000fe20008410000 */
[----:B------:R-:W-:Y:S01]  /*08b0*/  FMUL.FTZ R30, R18, UR4 ;  /* 0x00000004121e7c20 */ /* 0x000fe20008410000 */
[----:B------:R-:W-:Y:S01]  /*08c0*/  FMUL.FTZ R31, R19, UR4 ;  /* 0x00000004131f7c20 */ /* 0x000fe20008410000 */
[----:B-----5:R-:W-:Y:S01]  /*08d0*/  FMUL.FTZ R36, R8, UR4 ;  /* 0x0000000408247c20 */ /* 0x020fe20008410000 */
[----:B------:R-:W-:Y:S01]  /*08e0*/  FMUL.FTZ R37, R9, UR4 ;  /* 0x0000000409257c20 */ /* 0x000fe20008410000 */
[----:B------:R-:W-:Y:S01]  /*08f0*/  FMUL.FTZ R38, R10, UR4 ;  /* 0x000000040a267c20 */ /* 0x000fe20008410000 */
[----:B------:R-:W-:Y:S01]  /*0900*/  FMUL.FTZ R39, R11, UR4 ;  /* 0x000000040b277c20 */ /* 0x000fe20008410000 */
[----:B-1----:R-:W-:Y:S01]  /*0910*/  FMUL.FTZ R44, R12, UR4 ;  /* 0x000000040c2c7c20 */ /* 0x002fe20008410000 */
[----:B------:R-:W-:Y:S01]  /*0920*/  FMUL.FTZ R41, R13, UR4 ;  /* 0x000000040d297c20 */ /* 0x000fe20008410000 */
[----:B------:R-:W-:Y:S01]  /*0930*/  FMUL.FTZ R45, R14, UR4 ;  /* 0x000000040e2d7c20 */ /* 0x000fe20008410000 */
[----:B------:R-:W-:Y:S01]  /*0940*/  FMUL.FTZ R40, R15, UR4 ;  /* 0x000000040f287c20 */ /* 0x000fe20008410000 */
[----:B--2---:R-:W-:Y:S01]  /*0950*/  FMUL.FTZ R46, R20, UR4 ;  /* 0x00000004142e7c20 */ /* 0x004fe20008410000 */
[----:B------:R-:W-:Y:S01]  /*0960*/  FMUL.FTZ R43, R21, UR4 ;  /* 0x00000004152b7c20 */ /* 0x000fe20008410000 */
[----:B------:R-:W0:Y:S01]  /*0970*/  LDS.128 R4, [R78+0x3000] ;  /* 0x003000004e047984 */ /* 0x000e220000000c00 */
[----:B------:R-:W-:Y:S01]  /*0980*/  F2FP.F16.F32.PACK_AB R24, R25, R24 ;  /* 0x000000181918723e */ /* 0x000fe200000000ff */
[----:B------:R-:W-:Y:S01]  /*0990*/  FMUL.FTZ R47, R22, UR4 ;  /* 0x00000004162f7c20 */ /* 0x000fe20008410000 */
[----:B------:R-:W-:Y:S01]  /*09a0*/  F2FP.F16.F32.PACK_AB R25, R27, R26 ;  /* 0x0000001a1b19723e */ /* 0x000fe200000000ff */
[----:B------:R-:W1:Y:S01]  /*09b0*/  LDS.128 R8, [R78+0x3800] ;  /* 0x003800004e087984 */ /* 0x000e620000000c00 */
[----:B------:R-:W-:Y:S01]  /*09c0*/  F2FP.F16.F32.PACK_AB R32, R33, R32 ;  /* 0x000000202120723e */ /* 0x000fe200000000ff */
[----:B------:R-:W-:Y:S01]  /*09d0*/  FMUL.FTZ R48, R23, UR4 ;  /* 0x0000000417307c20 */ /* 0x000fe20008410000 */
[----:B------:R-:W-:Y:S01]  /*09e0*/  F2FP.F16.F32.PACK_AB R26, R29, R28 ;  /* 0x0000001c1d1a723e */ /* 0x000fe200000000ff */
[----:B------:R-:W2:Y:S01]  /*09f0*/  LDS.128 R12, [R78+0x4000] ;  /* 0x004000004e0c7984 */ /* 0x000ea20000000c00 */
[----:B------:R-:W-:Y:S01]  /*0a00*/  F2FP.F16.F32.PACK_AB R27, R31, R30 ;  /* 0x0000001e1f1b723e */ /* 0x000fe200000000ff */
[----:B------:R-:W-:Y:S01]  /*0a10*/  FMUL.FTZ R52, R52, UR4 ;  /* 0x0000000434347c20 */ /* 0x000fe20008410000 */
[----:B------:R-:W-:Y:S01]  /*0a20*/  F2FP.F16.F32.PACK_AB R33, R35, R34 ;  /* 0x000000222321723e */ /* 0x000fe200000000ff */
[----:B------:R-:W3:Y:S01]  /*0a30*/  LDS.128 R16, [R78+0x4800] ;  /* 0x004800004e107984 */ /* 0x000ee20000000c00 */
[----:B------:R-:W-:Y:S01]  /*0a40*/  F2FP.F16.F32.PACK_AB R34, R37, R36 ;  /* 0x000000242522723e */ /* 0x000fe200000000ff */
[----:B------:R-:W-:Y:S01]  /*0a50*/  FMUL.FTZ R53, R53, UR4 ;  /* 0x0000000435357c20 */ /* 0x000fe20008410000 */
[----:B------:R-:W-:Y:S01]  /*0a60*/  F2FP.F16.F32.PACK_AB R35, R39, R38 ;  /* 0x000000262723723e */ /* 0x000fe200000000ff */
[----:B------:R-:W4:Y:S01]  /*0a70*/  LDS.128 R20, [R78+0x5000] ;  /* 0x005000004e147984 */ /* 0x000f220000000c00 */
[----:B------:R-:W-:Y:S01]  /*0a80*/  F2FP.F16.F32.PACK_AB R44, R41, R44 ;  /* 0x0000002c292c723e */ /* 0x000fe200000000ff */
[----:B------:R-:W-:Y:S01]  /*0a90*/  FMUL.FTZ R54, R54, UR4 ;  /* 0x0000000436367c20 */ /* 0x000fe20008410000 */
[----:B------:R-:W-:Y:S01]  /*0aa0*/  F2FP.F16.F32.PACK_AB R45, R40, R45 ;  /* 0x0000002d282d723e */ /* 0x000fe200000000ff */
[----:B------:R-:W5:Y:S01]  /*0ab0*/  LDS.128 R28, [R78+0x5800] ;  /* 0x005800004e1c7984 */ /* 0x000f620000000c00 */
[----:B------:R-:W-:Y:S01]  /*0ac0*/  F2FP.F16.F32.PACK_AB R46, R43, R46 ;  /* 0x0000002e2b2e723e */ /* 0x000fe200000000ff */
[----:B------:R-:W-:Y:S01]  /*0ad0*/  FMUL.FTZ R55, R55, UR4 ;  /* 0x0000000437377c20 */ /* 0x000fe20008410000 */
[----:B------:R-:W-:Y:S01]  /*0ae0*/  F2FP.F16.F32.PACK_AB R47, R48, R47 ;  /* 0x0000002f302f723e */ /* 0x000fe200000000ff */
[----:B------:R-:W5:Y:S01]  /*0af0*/  LDS.128 R36, [R78+0x6000] ;  /* 0x006000004e247984 */ /* 0x000f620000000c00 */
[----:B------:R-:W-:Y:S01]  /*0b00*/  FMUL.FTZ R64, R64, UR4 ;  /* 0x0000000440407c20 */ /* 0x000fe20008410000 */
[----:B------:R-:W-:Y:S01]  /*0b10*/  FMUL.FTZ R65, R65, UR4 ;  /* 0x0000000441417c20 */ /* 0x000fe20008410000 */
[----:B------:R-:W-:Y:S01]  /*0b20*/  FMUL.FTZ R56, R56, UR4 ;  /* 0x0000000438387c20 */ /* 0x000fe20008410000 */
[----:B------:R-:W5:Y:S01]  /*0b30*/  LDS.128 R40, [R78+0x6800] ;  /* 0x006800004e287984 */ /* 0x000f620000000c00 */
[----:B------:R-:W-:Y:S01]  /*0b40*/  FMUL.FTZ R57, R57, UR4 ;  /* 0x0000000439397c20 */ /* 0x000fe20008410000 */
[----:B------:R-:W-:Y:S01]  /*0b50*/  FMUL.FTZ R58, R58, UR4 ;  /* 0x000000043a3a7c20 */ /* 0x000fe20008410000 */
[----:B------:R-:W-:Y:S01]  /*0b60*/  FMUL.FTZ R61, R61, UR4 ;  /* 0x000000043d3d7c20 */ /* 0x000fe20008410000 */
[----:B------:R-:W5:Y:S01]  /*0b70*/  LDS.128 R48, [R78+0x7000] ;  /* 0x007000004e307984 */ /* 0x000f620000000c00 */
[----:B------:R-:W-:Y:S01]  /*0b80*/  FMUL.FTZ R66, R66, UR4 ;  /* 0x0000000442427c20 */ /* 0x000fe20008410000 */
[----:B------:R-:W-:Y:S01]  /*0b90*/  FMUL.FTZ R67, R67, UR4 ;  /* 0x0000000443437c20 */ /* 0x000fe20008410000 */
[----:B------:R-:W-:Y:S01]  /*0ba0*/  F2FP.F16.F32.PACK_AB R64, R65, R64 ;  /* 0x000000404140723e */ /* 0x000fe200000000ff */
[----:B------:R-:W5:Y:S03]  /*0bb0*/  LDS.128 R68, [R78+0x9800] ;  /* 0x009800004e447984 */ /* 0x000f660000000c00 */
[----:B------:R-:W-:Y:S01]  /*0bc0*/  F2FP.F16.F32.PACK_AB R65, R67, R66 ;  /* 0x000000424341723e */ /* 0x000fe200000000ff */
[----:B0-----:R-:W-:Y:S01]  /*0bd0*/  FMUL.FTZ R4, R4, UR4 ;  /* 0x0000000404047c20 */ /* 0x001fe20008410000 */
        /* <DEDUP_REMOVED lines=31> */
[----:B------:R-:W-:Y:S01]  /*0dd0*/  F2FP.F16.F32.PACK_AB R4, R5, R4 ;  /* 0x000000040504723e */ /* 0x000fe200000000ff */
[----:B------:R-:W-:Y:S01]  /*0de0*/  STSM.16.MT88.4 [R80+0x14000], R24 ;  /* 0x0140001850007844 */ /* 0x000fe20000004200 */
[----:B------:R-:W-:Y:S01]  /*0df0*/  F2FP.F16.F32.PACK_AB R5, R7, R6 ;  /* 0x000000060705723e */ /* 0x000fe200000000ff */
        /* <DEDUP_REMOVED lines=10> */
[----:B------:R0:W-:Y:S01]  /*0ea0*/  STSM.16.MT88.4 [R80+0x19200], R4 ;  /* 0x0192000450007844 */ /* 0x0001e20000004200 */
[----:B------:R-:W-:Y:S01]  /*0eb0*/  F2FP.F16.F32.PACK_AB R11, R19, R18 ;  /* 0x00000012130b723e */ /* 0x000fe200000000ff */
[----:B------:R-:W-:Y:S01]  /*0ec0*/  FMUL.FTZ R51, R51, UR4 ;  /* 0x0000000433337c20 */ /* 0x000fe20008410000 */
        /* <DEDUP_REMOVED lines=9> */
[----:B------:R-:W-:Y:S01]  /*0f60*/  FMUL.FTZ R71, R71, UR4 ;  /* 0x0000000447477c20 */ /* 0x000fe20008410000 */
[----:B------:R-:W-:Y:S01]  /*0f70*/  F2FP.F16.F32.PACK_AB R17, R39, R38 ;  /* 0x000000262711723e */ /* 0x000fe200000000ff */
[----:B------:R2:W-:Y:S01]  /*0f80*/  STSM.16.MT88.4 [R80+0x19400], R12 ;  /* 0x0194000c50007844 */ /* 0x0005e20000004200 */
[----:B------:R-:W-:Y:S01]  /*0f90*/  F2FP.F16.F32.PACK_AB R18, R41, R40 ;  /* 0x000000282912723e */ /* 0x000fe200000000ff */
[----:B0-----:R-:W-:Y:S01]  /*0fa0*/  FMUL.FTZ R4, R63, UR4 ;  /* 0x000000043f047c20 */ /* 0x001fe20008410000 */
[----:B------:R-:W-:Y:S01]  /*0fb0*/  F2FP.F16.F32.PACK_AB R19, R43, R42 ;  /* 0x0000002a2b13723e */ /* 0x000fe200000000ff */
[----:B------:R-:W-:Y:S01]  /*0fc0*/  IMAD.MOV.U32 R21, RZ, RZ, RZ ;  /* 0x000000ffff157224 */ /* 0x000fe200078e00ff */
[----:B------:R-:W-:-:S02]  /*0fd0*/  F2FP.F16.F32.PACK_AB R66, R69, R68 ;  /* 0x000000444542723e */ /* 0x000fc400000000ff */
[----:B------:R-:W-:Y:S01]  /*0fe0*/  F2FP.F16.F32.PACK_AB R67, R71, R70 ;  /* 0x000000464743723e */ /* 0x000fe200000000ff */
[----:B------:R0:W-:Y:S01]  /*0ff0*/  STSM.16.MT88.4 [R80+0x14600], R16 ;  /* 0x0146001050007844 */ /* 0x0001e20000004200 */
[----:B-1----:R-:W-:Y:S01]  /*1000*/  IMAD R8, R72, 0x2, R79 ;  /* 0x0000000248087824 */ /* 0x002fe200078e024f */
[----:B------:R-:W-:Y:S01]  /*1010*/  LOP3.LUT R20, R77, 0xf8, RZ, 0xc0, !PT ;  /* 0x000000f84d147812 */ /* 0x000fe200078ec0ff */
[C---:B------:R-:W-:Y:S01]  /*1020*/  VIADD R9, R73.reuse, 0x10 ;  /* 0x0000001049097836 */ /* 0x040fe20000000000 */
[----:B------:R-:W-:Y:S01]  /*1030*/  IADD3 R10, P1, PT, R73, R2, RZ ;  /* 0x00000002490a7210 */ /* 0x000fe20007f3e0ff */
[----:B------:R-:W-:Y:S01]  /*1040*/  VIADD R79, R79, 0x14000 ;  /* 0x000140004f4f7836 */ /* 0x000fe20000000000 */
[----:B------:R-:W-:Y:S02]  /*1050*/  VIMNMX R22, PT, PT, R75, 0x50, PT ;  /* 0x000000504b167848 */ /* 0x000fe40003fe0100 */
[----:B--2---:R-:W-:Y:S02]  /*1060*/  F2FP.F16.F32.PACK_AB R12, R49, R48 ;  /* 0x00000030310c723e */ /* 0x004fe400000000ff */
[----:B------:R-:W-:-:S02]  /*1070*/  F2FP.F16.F32.PACK_AB R13, R51, R50 ;  /* 0x00000032330d723e */ /* 0x000fc400000000ff */
[----:B------:R-:W-:Y:S02]  /*1080*/  F2FP.F16.F32.PACK_AB R14, R53, R52 ;  /* 0x00000034350e723e */ /* 0x000fe400000000ff */
[----:B------:R-:W-:Y:S01]  /*1090*/  F2FP.F16.F32.PACK_AB R15, R55, R54 ;  /* 0x00000036370f723e */ /* 0x000fe200000000ff */
[----:B0-----:R-:W-:Y:S01]  /*10a0*/  FMUL.FTZ R17, R59, UR4 ;  /* 0x000000043b117c20 */ /* 0x001fe20008410000 */
[----:B------:R-:W-:Y:S01]  /*10b0*/  FMUL.FTZ R18, R60, UR4 ;  /* 0x000000043c127c20 */ /* 0x000fe20008410000 */
[----:B------:R-:W-:Y:S01]  /*10c0*/  FMUL.FTZ R19, R62, UR4 ;  /* 0x000000043e137c20 */ /* 0x000fe20008410000 */
[----:B------:R-:W-:Y:S01]  /*10d0*/  F2FP.F16.F32.PACK_AB R16, R57, R56 ;  /* 0x000000383910723e */ /* 0x000fe200000000ff */
[----:B------:R0:W-:Y:S01]  /*10e0*/  STSM.16.MT88.4 [R80+0x19600], R12 ;  /* 0x0196000c50007844 */ /* 0x0001e20000004200 */
[----:B------:R-:W-:Y:S01]  /*10f0*/  F2FP.F16.F32.PACK_AB R17, R17, R58 ;  /* 0x0000003a1111723e */ /* 0x000fe200000000ff */
[----:B------:R-:W1:Y:S01]  /*1100*/  LDCU UR4, c[0x0][0x3b4] ;  /* 0x00007680ff0477ac */ /* 0x000e620008000800 */
[----:B------:R-:W-:-:S02]  /*1110*/  F2FP.F16.F32.PACK_AB R18, R61, R18 ;  /* 0x000000123d12723e */ /* 0x000fc400000000ff */
[----:B------:R-:W-:Y:S02]  /*1120*/  F2FP.F16.F32.PACK_AB R19, R4, R19 ;  /* 0x000000130413723e */ /* 0x000fe400000000ff */
[C---:B------:R-:W-:Y:S02]  /*1130*/  IADD3 R2, PT, PT, R73.reuse, 0x8, RZ ;  /* 0x0000000849027810 */ /* 0x040fe40007ffe0ff */
[----:B------:R-:W-:Y:S01]  /*1140*/  IADD3.X R11, PT, PT, RZ, R3, RZ, P1, !PT ;  /* 0x00000003ff0b7210 */ /* 0x000fe20000ffe4ff */
[----:B------:R2:W-:Y:S04]  /*1150*/  STSM.16.MT88.4 [R80+0x14800], R16 ;  /* 0x0148001050007844 */ /* 0x0005e80000004200 */
[----:B------:R2:W-:Y:S01]  /*1160*/  STSM.16.MT88.4 [R80+0x19800], R64 ;  /* 0x0198004050007844 */ /* 0x0005e20000004200 */
[----:B------:R-:W-:Y:S01]  /*1170*/  IMAD.WIDE.U32 R74, R74, 0x50, R10 ;  /* 0x000000504a4a7825 */ /* 0x000fe200078e000a */
[C---:B0-----:R-:W-:Y:S01]  /*1180*/  IADD3 R13, PT, PT, R73.reuse, 0x28, RZ ;  /* 0x00000028490d7810 */ /* 0x041fe20007ffe0ff */
[----:B------:R-:W-:Y:S02]  /*1190*/  BAR.SYNC.DEFER_BLOCKING 0x0 ;  /* 0x0000000000007b1d */ /* 0x000fe40000010000 */
[----:B------:R-:W-:Y:S01]  /*11a0*/  VIADD R12, R73, 0x20 ;  /* 0x00000020490c7836 */ /* 0x000fe20000000000 */
[----:B-1----:R-:W-:-:S04]  /*11b0*/  ISETP.GE.AND P0, PT, R20, UR4, PT ;  /* 0x0000000414007c0c */ /* 0x002fc8000bf06270 */
[-C--:B------:R-:W-:Y:S01]  /*11c0*/  ISETP.GE.OR P2, PT, R2, R22.reuse, P0 ;  /* 0x000000160200720c */ /* 0x080fe20000746670 */
[C---:B------:R-:W-:Y:S01]  /*11d0*/  IMAD.WIDE.U32 R2, R76.reuse, UR6, R20 ;  /* 0x000000064c027c25 */ /* 0x040fe2000f8e0014 */
[-C--:B------:R-:W-:Y:S02]  /*11e0*/  ISETP.GE.OR P3, PT, R73, R22.reuse, P0 ;  /* 0x000000164900720c */ /* 0x080fe40000766670 */
[-C--:B------:R-:W-:Y:S01]  /*11f0*/  ISETP.GE.OR P1, PT, R9, R22.reuse, P0 ;  /* 0x000000160900720c */ /* 0x080fe20000726670 */
[----:B------:R-:W-:Y:S01]  /*1200*/  IMAD R3, R76, UR7, R3 ;  /* 0x000000074c037c24 */ /* 0x000fe2000f8e0203 */
[----:B------:R-:W-:Y:S02]  /*1210*/  IADD3 R9, PT, PT, R73, 0x18, RZ ;  /* 0x0000001849097810 */ /* 0x000fe40007ffe0ff */
[-C--:B------:R-:W-:Y:S01]  /*1220*/  ISETP.GE.OR P5, PT, R12, R22.reuse, P0 ;  /* 0x000000160c00720c */ /* 0x080fe200007a6670 */
[----:B------:R-:W-:Y:S01]  /*1230*/  IMAD.WIDE.U32 R2, R0, UR10, R2 ;  /* 0x0000000a00027c25 */ /* 0x000fe2000f8e0002 */
[----:B------:R-:W-:-:S02]  /*1240*/  ISETP.GE.OR P6, PT, R9, R22, P0 ;  /* 0x000000160900720c */ /* 0x000fc400007c6670 */
[----:B------:R-:W-:Y:S01]  /*1250*/  ISETP.GE.OR P4, PT, R13, R22, P0 ;  /* 0x000000160d00720c */ /* 0x000fe20000786670 */
[----:B------:R-:W-:Y:S01]  /*1260*/  IMAD R11, R0, UR11, R3 ;  /* 0x0000000b000b7c24 */ /* 0x000fe2000f8e0203 */
[----:B------:R-:W-:Y:S01]  /*1270*/  LEA R12, R72, R79, 0x1 ;  /* 0x0000004f480c7211 */ /* 0x000fe200078e08ff */
[----:B------:R-:W-:Y:S01]  /*1280*/  VIADD R9, R73, 0x30 ;  /* 0x0000003049097836 */ /* 0x000fe20000000000 */
[----:B------:R2:W0:Y:S01]  /*1290*/  LDS.128 R4, [R8+0x14900] ;  /* 0x0149000008047984 */ /* 0x0004220000000c00 */
[----:B------:R-:W-:Y:S08]  /*12a0*/  @P3 BRA `(.L_x_41) ;  /* 0x00000000002c3947 */ /* 0x000ff00003800000 */
[----:B------:R-:W1:Y:S01]  /*12b0*/  LDS.128 R12, [R12] ;  /* 0x000000000c0c7984 */ /* 0x000e620000000c00 */
[----:B------:R-:W2:Y:S01]  /*12c0*/  LDCU.64 UR4, c[0x0][0x3c0] ;  /* 0x00007800ff0477ac */ /* 0x000ea20008000a00 */
[----:B------:R-:W-:Y:S01]  /*12d0*/  MOV R10, R2 ;  /* 0x00000002000a7202 */ /* 0x000fe20000000f00 */
[----:B------:R-:W3:Y:S01]  /*12e0*/  LDCU.64 UR6, c[0x0][0x3a8] ;  /* 0x00007500ff0677ac */ /* 0x000ee20008000a00 */
[----:B--2---:R-:W-:-:S03]  /*12f0*/  IMAD R19, R75, UR4, RZ ;  /* 0x000000044b137c24 */ /* 0x004fc6000f8e02ff */
[----:B------:R-:W-:-:S04]  /*1300*/  IMAD.WIDE.U32 R16, R74, UR4, R10 ;  /* 0x000000044a107c25 */ /* 0x000fc8000f8e000a */
[----:B------:R-:W-:Y:S01]  /*1310*/  IMAD R19, R74, UR5, R19 ;  /* 0x000000054a137c24 */ /* 0x000fe2000f8e0213 */
[----:B---3--:R-:W-:-:S03]  /*1320*/  LEA R18, P3, R16, UR6, 0x1 ;  /* 0x0000000610127c11 */ /* 0x008fc6000f8608ff */
[----:B------:R-:W-:-:S05]  /*1330*/  IMAD.IADD R17, R17, 0x1, R19 ;  /* 0x0000000111117824 */ /* 0x000fca00078e0213 */
[----:B------:R-:W-:-:S05]  /*1340*/  LEA.HI.X R19, R16, UR7, R17, 0x1, P3 ;  /* 0x0000000710137c11 */ /* 0x000fca00098f0c11 */
[----:B-1----:R1:W-:Y:S02]  /*1350*/  STG.E.128 desc[UR8][R18.64], R12 ;  /* 0x0000000c12007986 */ /* 0x0023e4000c101d08 */
.L_x_41:
[----:B------:R-:W-:Y:S05]  /*1360*/  BSYNC.RECONVERGENT B0 ;  /* 0x0000000000007941 */ /* 0x000fea0003800200 */
.L_x_40:
[----:B-1----:R1:W3:Y:S01]  /*1370*/  LDS.128 R12, [R8+0x14100] ;  /* 0x01410000080c7984 */ /* 0x0022e20000000c00 */
[----:B------:R-:W-:Y:S01]  /*1380*/  BSSY.RECONVERGENT B0, `(.L_x_42) ;  /* 0x0000011000007945 */ /* 0x000fe20003800200 */
[----:B------:R-:W-:Y:S02]  /*1390*/  ISETP.GE.OR P3, PT, R9, R22, P0 ;  /* 0x000000160900720c */ /* 0x000fe40000766670 */
[----:B------:R-:W-:Y:S01]  /*13a0*/  IADD3 R0, PT, PT, R73, 0x38, RZ ;  /* 0x0000003849007810 */ /* 0x000fe20007ffe0ff */
[----:B------:R-:W-:Y:S10]  /*13b0*/  @P2 BRA `(.L_x_43) ;  /* 0x0000000000342947 */ /* 0x000ff40003800000 */
[----:B------:R-:W4:Y:S01]  /*13c0*/  LDCU.64 UR4, c[0x0][0x3c0] ;  /* 0x00007800ff0477ac */ /* 0x000f220008000a00 */
[----:B------:R-:W-:Y:S01]  /*13d0*/  IADD3 R9, P2, PT, R74, 0x8, RZ ;  /* 0x000000084a097810 */ /* 0x000fe20007f5e0ff */
[----:B--2---:R-:W-:Y:S01]  /*13e0*/  IMAD.MOV.U32 R17, RZ, RZ, R11 ;  /* 0x000000ffff117224 */ /* 0x004fe200078e000b */
[----:B------:R-:W2:Y:S03]  /*13f0*/  LDCU.64 UR6, c[0x0][0x3a8] ;  /* 0x00007500ff0677ac */ /* 0x000ea60008000a00 */
[----:B------:R-:W-:-:S04]  /*1400*/  IMAD.X R16, RZ, RZ, R75, P2 ;  /* 0x000000ffff107224 */ /* 0x000fc800010e064b */
[----:B----4-:R-:W-:Y:S01]  /*1410*/  IMAD R18, R16, UR4, RZ ;  /* 0x0000000410127c24 */ /* 0x010fe2000f8e02ff */
[----:B------:R-:W-:-:S05]  /*1420*/  MOV R16, R2 ;  /* 0x0000000200107202 */ /* 0x000fca0000000f00 */
[----:B------:R-:W-:-:S04]  /*1430*/  IMAD.WIDE.U32 R16, R9, UR4, R16 ;  /* 0x0000000409107c25 */ /* 0x000fc8000f8e0010 */
[----:B------:R-:W-:Y:S01]  /*1440*/  IMAD R9, R9, UR5, R18 ;  /* 0x0000000509097c24 */ /* 0x000fe2000f8e0212 */
[----:B--2---:R-:W-:-:S04]  /*1450*/  LEA R18, P2, R16, UR6, 0x1 ;  /* 0x0000000610127c11 */ /* 0x004fc8000f8408ff */
[----:B------:R-:W-:-:S04]  /*1460*/  IADD3 R9, PT, PT, R17, R9, RZ ;  /* 0x0000000911097210 */ /* 0x000fc80007ffe0ff */
[----:B------:R-:W-:-:S05]  /*1470*/  LEA.HI.X R19, R16, UR7, R9, 0x1, P2 ;  /* 0x0000000710137c11 */ /* 0x000fca00090f0c09 */
[----:B---3--:R4:W-:Y:S02]  /*1480*/  STG.E.128 desc[UR8][R18.64], R12 ;  /* 0x0000000c12007986 */ /* 0x0089e4000c101d08 */
.L_x_43:
[----:B------:R-:W-:Y:S05]  /*1490*/  BSYNC.RECONVERGENT B0 ;  /* 0x0000000000007941 */ /* 0x000fea0003800200 */
.L_x_42:
[----:B---34-:R3:W4:Y:S01]  /*14a0*/  LDS.128 R12, [R8+0x14200] ;  /* 0x01420000080c7984 */ /* 0x0187220000000c00 */
[----:B------:R-:W-:Y:S01]  /*14b0*/  BSSY.RECONVERGENT B0, `(.L_x_44) ;  /* 0x0000012000007945 */ /* 0x000fe20003800200 */
[----:B------:R-:W-:Y:S01]  /*14c0*/  ISETP.GE.OR P2, PT, R0, R22, P0 ;  /* 0x000000160000720c */ /* 0x000fe20000746670 */
[C---:B------:R-:W-:Y:S01]  /*14d0*/  VIADD R0, R73.reuse, 0x40 ;  /* 0x0000004049007836 */ /* 0x040fe20000000000 */
[----:B------:R-:W-:Y:S01]  /*14e0*/  IADD3 R73, PT, PT, R73, 0x48, RZ ;  /* 0x0000004849497810 */ /* 0x000fe20007ffe0ff */
[----:B------:R-:W-:Y:S10]  /*14f0*/  @P1 BRA `(.L_x_45) ;  /* 0x0000000000341947 */ /* 0x000ff40003800000 */
[----:B------:R-:W5:Y:S01]  /*1500*/  LDCU.64 UR4, c[0x0][0x3c0] ;  /* 0x00007800ff0477ac */ /* 0x000f620008000a00 */
[----:B------:R-:W-:Y:S01]  /*1510*/  IADD3 R9, P1, PT, R74, 0x10, RZ ;  /* 0x000000104a097810 */ /* 0x000fe20007f3e0ff */
[----:B--2---:R-:W-:Y:S01]  /*1520*/  IMAD.MOV.U32 R17, RZ, RZ, R11 ;  /* 0x000000ffff117224 */ /* 0x004fe200078e000b */
[----:B------:R-:W2:Y:S03]  /*1530*/  LDCU.64 UR6, c[0x0][0x3a8] ;  /* 0x00007500ff0677ac */ /* 0x000ea60008000a00 */
[----:B------:R-:W-:-:S04]  /*1540*/  IMAD.X R16, RZ, RZ, R75, P1 ;  /* 0x000000ffff107224 */ /* 0x000fc800008e064b */
[----:B-----5:R-:W-:Y:S01]  /*1550*/  IMAD R18, R16, UR4, RZ ;  /* 0x0000000410127c24 */ /* 0x020fe2000f8e02ff */
[----:B------:R-:W-:-:S05]  /*1560*/  MOV R16, R2 ;  /* 0x0000000200107202 */ /* 0x000fca0000000f00 */
[----:B------:R-:W-:-:S04]  /*1570*/  IMAD.WIDE.U32 R16, R9, UR4, R16 ;  /* 0x0000000409107c25 */ /* 0x000fc8000f8e0010 */
[----:B------:R-:W-:Y:S01]  /*1580*/  IMAD R9, R9, UR5, R18 ;  /* 0x0000000509097c24 */ /* 0x000fe2000f8e0212 */
[----:B--2---:R-:W-:-:S04]  /*1590*/  LEA R18, P1, R16, UR6, 0x1 ;  /* 0x0000000610127c11 */ /* 0x004fc8000f8208ff */
[----:B------:R-:W-:-:S04]  /*15a0*/  IADD3 R9, PT, PT, R17, R9, RZ ;  /* 0x0000000911097210 */ /* 0x000fc80007ffe0ff */
[----:B------:R-:W-:-:S05]  /*15b0*/  LEA.HI.X R19, R16, UR7, R9, 0x1, P1 ;  /* 0x0000000710137c11 */ /* 0x000fca00088f0c09 */
[----:B----4-:R2:W-:Y:S02]  /*15c0*/  STG.E.128 desc[UR8][R18.64], R12 ;  /* 0x0000000c12007986 */ /* 0x0105e4000c101d08 */
.L_x_45:
[----:B------:R-:W-:Y:S05]  /*15d0*/  BSYNC.RECONVERGENT B0 ;  /* 0x0000000000007941 */ /* 0x000fea0003800200 */
.L_x_44:
[----:B--2-4-:R2:W4:Y:S01]  /*15e0*/  LDS.128 R12, [R8+0x14300] ;  /* 0x01430000080c7984 */ /* 0x0145220000000c00 */
[----:B------:R-:W-:Y:S01]  /*15f0*/  BSSY.RECONVERGENT B0, `(.L_x_46) ;  /* 0x0000011000007945 */ /* 0x000fe20003800200 */
[-C--:B------:R-:W-:Y:S02]  /*1600*/  ISETP.GE.OR P1, PT, R0, R22.reuse, P0 ;  /* 0x000000160000720c */ /* 0x080fe40000726670 */
[----:B------:R-:W-:Y:S01]  /*1610*/  ISETP.GE.OR P0, PT, R73, R22, P0 ;  /* 0x000000164900720c */ /* 0x000fe20000706670 */
[----:B------:R-:W-:-:S12]  /*1620*/  @P6 BRA `(.L_x_47) ;  /* 0x0000000000346947 */ /* 0x000fd80003800000 */
[----:B------:R-:W5:Y:S01]  /*1630*/  LDCU.64 UR4, c[0x0][0x3c0] ;  /* 0x00007800ff0477ac */ /* 0x000f620008000a00 */
[----:B------:R-:W-:Y:S01]  /*1640*/  IADD3 R9, P6, PT, R74, 0x18, RZ ;  /* 0x000000184a097810 */ /* 0x000fe20007fde0ff */
[----:B------:R-:W-:Y:S01]  /*1650*/  IMAD.MOV.U32 R17, RZ, RZ, R11 ;  /* 0x000000ffff117224 */ /* 0x000fe200078e000b */
[----:B------:R-:W-:Y:S01]  /*1660*/  MOV R16, R2 ;  /* 0x0000000200107202 */ /* 0x000fe20000000f00 */
[----:B------:R-:W0:Y:S02]  /*1670*/  LDCU.64 UR6, c[0x0][0x3a8] ;  /* 0x00007500ff0677ac */ /* 0x000e240008000a00 */
[----:B------:R-:W-:-:S04]  /*1680*/  IMAD.X R0, RZ, RZ, R75, P6 ;  /* 0x000000ffff007224 */ /* 0x000fc800030e064b */
[----:B-----5:R-:W-:Y:S02]  /*1690*/  IMAD R0, R0, UR4, RZ ;  /* 0x0000000400007c24 */ /* 0x020fe4000f8e02ff */
[----:B------:R-:W-:-:S04]  /*16a0*/  IMAD.WIDE.U32 R16, R9, UR4, R16 ;  /* 0x0000000409107c25 */ /* 0x000fc8000f8e0010 */
[----:B------:R-:W-:Y:S01]  /*16b0*/  IMAD R9, R9, UR5, R0 ;  /* 0x0000000509097c24 */ /* 0x000fe2000f8e0200 */
[----:B0-----:R-:W-:-:S04]  /*16c0*/  LEA R18, P6, R16, UR6, 0x1 ;  /* 0x0000000610127c11 */ /* 0x001fc8000f8c08ff */
[----:B------:R-:W-:-:S04]  /*16d0*/  IADD3 R9, PT, PT, R17, R9, RZ ;  /* 0x0000000911097210 */ /* 0x000fc80007ffe0ff */
[----:B------:R-:W-:-:S05]  /*16e0*/  LEA.HI.X R19, R16, UR7, R9, 0x1, P6 ;  /* 0x0000000710137c11 */ /* 0x000fca000b0f0c09 */
[----:B----4-:R0:W-:Y:S02]  /*16f0*/  STG.E.128 desc[UR8][R18.64], R12 ;  /* 0x0000000c12007986 */ /* 0x0101e4000c101d08 */
.L_x_47:
[----:B------:R-:W-:Y:S05]  /*1700*/  BSYNC.RECONVERGENT B0 ;  /* 0x0000000000007941 */ /* 0x000fea0003800200 */
.L_x_46:
[----:B0---4-:R0:W4:Y:S01]  /*1710*/  LDS.128 R12, [R8+0x14400] ;  /* 0x01440000080c7984 */ /* 0x0111220000000c00 */
[----:B------:R-:W-:Y:S04]  /*1720*/  BSSY.RECONVERGENT B0, `(.L_x_48) ;  /* 0x000000f000007945 */ /* 0x000fe80003800200 */
[----:B------:R-:W-:Y:S05]  /*1730*/  @P5 BRA `(.L_x_49) ;  /* 0x0000000000345947 */ /* 0x000fea0003800000 */
[----:B------:R-:W5:Y:S01]  /*1740*/  LDCU.64 UR4, c[0x0][0x3c0] ;  /* 0x00007800ff0477ac */ /* 0x000f620008000a00 */
[----:B------:R-:W-:Y:S01]  /*1750*/  IADD3 R9, P5, PT, R74, 0x20, RZ ;  /* 0x000000204a097810 */ /* 0x000fe20007fbe0ff */
[----:B------:R-:W-:Y:S01]  /*1760*/  IMAD.MOV.U32 R17, RZ, RZ, R11 ;  /* 0x000000ffff117224 */ /* 0x000fe200078e000b */
[----:B------:R-:W-:Y:S01]  /*1770*/  MOV R16, R2 ;  /* 0x0000000200107202 */ /* 0x000fe20000000f00 */
[----:B------:R-:W1:Y:S02]  /*1780*/  LDCU.64 UR6, c[0x0][0x3a8] ;  /* 0x00007500ff0677ac */ /* 0x000e640008000a00 */
[----:B------:R-:W-:-:S04]  /*1790*/  IMAD.X R0, RZ, RZ, R75, P5 ;  /* 0x000000ffff007224 */ /* 0x000fc800028e064b */
[----:B-----5:R-:W-:Y:S02]  /*17a0*/  IMAD R0, R0, UR4, RZ ;  /* 0x0000000400007c24 */ /* 0x020fe4000f8e02ff */
[----:B------:R-:W-:-:S04]  /*17b0*/  IMAD.WIDE.U32 R16, R9, UR4, R16 ;  /* 0x0000000409107c25 */ /* 0x000fc8000f8e0010 */
[----:B------:R-:W-:Y:S01]  /*17c0*/  IMAD R9, R9, UR5, R0 ;  /* 0x0000000509097c24 */ /* 0x000fe2000f8e0200 */
[----:B-1----:R-:W-:-:S04]  /*17d0*/  LEA R18, P5, R16, UR6, 0x1 ;  /* 0x0000000610127c11 */ /* 0x002fc8000f8a08ff */
[----:B------:R-:W-:-:S04]  /*17e0*/  IADD3 R9, PT, PT, R17, R9, RZ ;  /* 0x0000000911097210 */ /* 0x000fc80007ffe0ff */
[----:B------:R-:W-:-:S05]  /*17f0*/  LEA.HI.X R19, R16, UR7, R9, 0x1, P5 ;  /* 0x0000000710137c11 */ /* 0x000fca000a8f0c09 */
[----:B----4-:R1:W-:Y:S02]  /*1800*/  STG.E.128 desc[UR8][R18.64], R12 ;  /* 0x0000000c12007986 */ /* 0x0103e4000c101d08 */
.L_x_49:
[----:B------:R-:W-:Y:S05]  /*1810*/  BSYNC.RECONVERGENT B0 ;  /* 0x0000000000007941 */ /* 0x000fea0003800200 */
.L_x_48:
[----:B-1--4-:R1:W4:Y:S01]  /*1820*/  LDS.128 R12, [R8+0x14500] ;  /* 0x01450000080c7984 */ /* 0x0123220000000c00 */
[----:B------:R-:W-:Y:S04]  /*1830*/  BSSY.RECONVERGENT B0, `(.L_x_50) ;  /* 0x000000f000007945 */ /* 0x000fe80003800200 */
[----:B------:R-:W-:Y:S05]  /*1840*/  @P4 BRA `(.L_x_51) ;  /* 0x0000000000344947 */ /* 0x000fea0003800000 */
[----:B------:R-:W5:Y:S01]  /*1850*/  LDCU.64 UR4, c[0x0][0x3c0] ;  /* 0x00007800ff0477ac */ /* 0x000f620008000a00 */
[----:B------:R-:W-:Y:S01]  /*1860*/  IADD3 R9, P4, PT, R74, 0x28, RZ ;  /* 0x000000284a097810 */ /* 0x000fe20007f9e0ff */
[----:B------:R-:W-:Y:S01]  /*1870*/  IMAD.MOV.U32 R16, RZ, RZ, R2 ;  /* 0x000000ffff107224 */ /* 0x000fe200078e0002 */
[----:B------:R-:W-:Y:S01]  /*1880*/  MOV R17, R11 ;  /* 0x0000000b00117202 */ /* 0x000fe20000000f00 */
[----:B------:R-:W0:Y:S01]  /*1890*/  LDCU.64 UR6, c[0x0][0x3a8] ;  /* 0x00007500ff0677ac */ /* 0x000e220008000a00 */
[----:B------:R-:W-:-:S05]  /*18a0*/  IADD3.X R0, PT, PT, RZ, R75, RZ, P4, !PT ;  /* 0x0000004bff007210 */ /* 0x000fca00027fe4ff */
[----:B-----5:R-:W-:Y:S02]  /*18b0*/  IMAD R0, R0, UR4, RZ ;  /* 0x0000000400007c24 */ /* 0x020fe4000f8e02ff */
[----:B------:R-:W-:-:S04]  /*18c0*/  IMAD.WIDE.U32 R16, R9, UR4, R16 ;  /* 0x0000000409107c25 */ /* 0x000fc8000f8e0010 */
[----:B------:R-:W-:Y:S01]  /*18d0*/  IMAD R9, R9, UR5, R0 ;  /* 0x0000000509097c24 */ /* 0x000fe2000f8e0200 */
[----:B0-----:R-:W-:-:S04]  /*18e0*/  LEA R18, P4, R16, UR6, 0x1 ;  /* 0x0000000610127c11 */ /* 0x001fc8000f8808ff */
[----:B------:R-:W-:-:S04]  /*18f0*/  IADD3 R9, PT, PT, R17, R9, RZ ;  /* 0x0000000911097210 */ /* 0x000fc80007ffe0ff */
[----:B------:R-:W-:-:S05]  /*1900*/  LEA.HI.X R19, R16, UR7, R9, 0x1, P4 ;  /* 0x0000000710137c11 */ /* 0x000fca000a0f0c09 */
[----:B----4-:R0:W-:Y:S02]  /*1910*/  STG.E.128 desc[UR8][R18.64], R12 ;  /* 0x0000000c12007986 */ /* 0x0101e4000c101d08 */
.L_x_51:
[----:B------:R-:W-:Y:S05]  /*1920*/  BSYNC.RECONVERGENT B0 ;  /* 0x0000000000007941 */ /* 0x000fea0003800200 */
.L_x_50:
[----:B0---4-:R0:W4:Y:S01]  /*1930*/  LDS.128 R12, [R8+0x14600] ;  /* 0x01460000080c7984 */ /* 0x0111220000000c00 */
[----:B------:R-:W-:Y:S04]  /*1940*/  BSSY.RECONVERGENT B0, `(.L_x_52) ;  /* 0x000000f000007945 */ /* 0x000fe80003800200 */
[----:B------:R-:W-:Y:S05]  /*1950*/  @P3 BRA `(.L_x_53) ;  /* 0x0000000000343947 */ /* 0x000fea0003800000 */
[----:B------:R-:W5:Y:S01]  /*1960*/  LDCU.64 UR4, c[0x0][0x3c0] ;  /* 0x00007800ff0477ac */ /* 0x000f620008000a00 */
[----:B------:R-:W-:Y:S02]  /*1970*/  IADD3 R9, P3, PT, R74, 0x30, RZ ;  /* 0x000000304a097810 */ /* 0x000fe40007f7e0ff */
[----:B------:R-:W-:Y:S01]  /*1980*/  MOV R16, R2 ;  /* 0x0000000200107202 */ /* 0x000fe20000000f00 */
[----:B------:R-:W1:Y:S01]  /*1990*/  LDCU.64 UR6, c[0x0][0x3a8] ;  /* 0x00007500ff0677ac */ /* 0x000e620008000a00 */
[----:B------:R-:W-:Y:S01]  /*19a0*/  MOV R17, R11 ;  /* 0x0000000b00117202 */ /* 0x000fe20000000f00 */
[----:B------:R-:W-:-:S04]  /*19b0*/  IMAD.X R0, RZ, RZ, R75, P3 ;  /* 0x000000ffff007224 */ /* 0x000fc800018e064b */
[----:B-----5:R-:W-:Y:S02]  /*19c0*/  IMAD R0, R0, UR4, RZ ;  /* 0x0000000400007c24 */ /* 0x020fe4000f8e02ff */
[----:B------:R-:W-:-:S04]  /*19d0*/  IMAD.WIDE.U32 R16, R9, UR4, R16 ;  /* 0x0000000409107c25 */ /* 0x000fc8000f8e0010 */
[----:B------:R-:W-:Y:S01]  /*19e0*/  IMAD R9, R9, UR5, R0 ;  /* 0x0000000509097c24 */ /* 0x000fe2000f8e0200 */
[----:B-1----:R-:W-:-:S03]  /*19f0*/  LEA R18, P3, R16, UR6, 0x1 ;  /* 0x0000000610127c11 */ /* 0x002fc6000f8608ff */
[----:B------:R-:W-:-:S05]  /*1a00*/  IMAD.IADD R9, R17, 0x1, R9 ;  /* 0x0000000111097824 */ /* 0x000fca00078e0209 */
[----:B------:R-:W-:-:S05]  /*1a10*/  LEA.HI.X R19, R16, UR7, R9, 0x1, P3 ;  /* 0x0000000710137c11 */ /* 0x000fca00098f0c09 */
[----:B----4-:R1:W-:Y:S02]  /*1a20*/  STG.E.128 desc[UR8][R18.64], R12 ;  /* 0x0000000c12007986 */ /* 0x0103e4000c101d08 */
.L_x_53:
[----:B------:R-:W-:Y:S05]  /*1a30*/  BSYNC.RECONVERGENT B0 ;  /* 0x0000000000007941 */ /* 0x000fea0003800200 */
.L_x_52:
        /* <DEDUP_REMOVED lines=16> */
.L_x_55:
[----:B------:R-:W-:Y:S05]  /*1b40*/  BSYNC.RECONVERGENT B0 ;  /* 0x0000000000007941 */ /* 0x000fea0003800200 */
.L_x_54:
[----:B0---4-:R0:W4:Y:S01]  /*1b50*/  LDS.128 R12, [R8+0x14800] ;  /* 0x01480000080c7984 */ /* 0x0111220000000c00 */
[----:B------:R-:W-:Y:S04]  /*1b60*/  BSSY.RECONVERGENT B0, `(.L_x_56) ;  /* 0x000000f000007945 */ /* 0x000fe80003800200 */
[----:B------:R-:W-:Y:S05]  /*1b70*/  @P1 BRA `(.L_x_57) ;  /* 0x0000000000341947 */ /* 0x000fea0003800000 */
[----:B------:R-:W5:Y:S01]  /*1b80*/  LDCU.64 UR4, c[0x0][0x3c0] ;  /* 0x00007800ff0477ac */ /* 0x000f620008000a00 */
[----:B------:R-:W-:Y:S01]  /*1b90*/  IADD3 R17, P1, PT, R74, 0x40, RZ ;  /* 0x000000404a117810 */ /* 0x000fe20007f3e0ff */
[----:B0123--:R-:W-:Y:S01]  /*1ba0*/  IMAD.MOV.U32 R8, RZ, RZ, R2 ;  /* 0x000000ffff087224 */ /* 0x00ffe200078e0002 */
        /* <DEDUP_REMOVED lines=10> */
.L_x_57:
[----:B------:R-:W-:Y:S05]  /*1c50*/  BSYNC.RECONVERGENT B0 ;  /* 0x0000000000007941 */ /* 0x000fea0003800200 */
.L_x_56:
[----:B------:R-:W-:Y:S05]  /*1c60*/  @P0 EXIT ;  /* 0x000000000000094d */ /* 0x000fea0003800000 */
[----:B------:R-:W5:Y:S01]  /*1c70*/  LDCU.64 UR4, c[0x0][0x3c0] ;  /* 0x00007800ff0477ac */ /* 0x000f620008000a00 */
[----:B------:R-:W-:Y:S02]  /*1c80*/  IADD3 R9, P0, PT, R74, 0x48, RZ ;  /* 0x000000484a097810 */ /* 0x000fe40007f1e0ff */
[----:B------:R-:W-:Y:S01]  /*1c90*/  MOV R3, R11 ;  /* 0x0000000b00037202 */ /* 0x000fe20000000f00 */
[----:B------:R-:W0:Y:S02]  /*1ca0*/  LDCU.64 UR6, c[0x0][0x3a8] ;  /* 0x00007500ff0677ac */ /* 0x000e240008000a00 */
[----:B------:R-:W-:-:S04]  /*1cb0*/  IMAD.X R74, RZ, RZ, R75, P0 ;  /* 0x000000ffff4a7224 */ /* 0x000fc800000e064b */
[----:B-----5:R-:W-:Y:S02]  /*1cc0*/  IMAD R74, R74, UR4, RZ ;  /* 0x000000044a4a7c24 */ /* 0x020fe4000f8e02ff */
[----:B------:R-:W-:-:S04]  /*1cd0*/  IMAD.WIDE.U32 R2, R9, UR4, R2 ;  /* 0x0000000409027c25 */ /* 0x000fc8000f8e0002 */
[----:B------:R-:W-:Y:S01]  /*1ce0*/  IMAD R9, R9, UR5, R74 ;  /* 0x0000000509097c24 */ /* 0x000fe2000f8e024a */
[----:B0123--:R-:W-:-:S04]  /*1cf0*/  LEA R8, P0, R2, UR6, 0x1 ;  /* 0x0000000602087c11 */ /* 0x00ffc8000f8008ff */
[----:B------:R-:W-:-:S04]  /*1d00*/  IADD3 R3, PT, PT, R3, R9, RZ ;  /* 0x0000000903037210 */ /* 0x000fc80007ffe0ff */
[----:B------:R-:W-:-:S05]  /*1d10*/  LEA.HI.X R9, R2, UR7, R3, 0x1, P0 ;  /* 0x0000000702097c11 */ /* 0x000fca00080f0c03 */
[----:B------:R-:W-:Y:S01]  /*1d20*/  STG.E.128 desc[UR8][R8.64], R4 ;  /* 0x0000000408007986 */ /* 0x000fe2000c101d08 */
[----:B------:R-:W-:Y:S05]  /*1d30*/  EXIT ;  /* 0x000000000000794d */ /* 0x000fea0003800000 */
.L_x_58:
        /* <DEDUP_REMOVED lines=12> */
.L_x_120:


//--------------------- .text._ZN7cutlass13device_kernelIN5flash32FlashAttnBwdPostprocessConvertdQIN4cute5tupleIJNS3_1CILi64EEENS5_ILi256EEEEEENS_6half_tEfNS_4arch4Sm90ELi256ENS3_8TiledMMAINS3_8MMA_AtomIJNS3_4SM904GMMA25MMA_64x64x16_F32F16F16_SSILNSF_5MajorE1ELSH_0ELNSF_7ScaleInE1ELSI_1EEEEEENS3_6LayoutINS4_IJNS5_ILi2EEENS5_ILi1EEESN_EEENS4_IJSN_NS5_ILi0EEESP_EEEEENS4_IJNS3_10UnderscoreESS_SS_EEEEELb1EEEEEvNT_6ParamsE --------------------------
	.section	.text._ZN7cutlass13device_kernelIN5flash32FlashAttnBwdPostprocessConvertdQIN4cute5tupleIJNS3_1CILi64EEENS5_ILi256EEEEEENS_6half_tEfNS_4arch4Sm90ELi256ENS3_8TiledMMAINS3_8MMA_AtomIJNS3_4SM904GMMA25MMA_64x64x16_F32F16F16_SSILNSF_5MajorE1ELSH_0ELNSF_7ScaleInE1ELSI_1EEEEEENS3_6LayoutINS4_IJNS5_ILi2EEENS5_ILi1EEESN_EEENS4_IJSN_NS5_ILi0EEESP_EEEEENS4_IJNS3_10UnderscoreESS_SS_EEEEELb1EEEEEvNT_6ParamsE,"ax",@progbits
	.align	128
.text._ZN7cutlass13device_kernelIN5flash32FlashAttnBwdPostprocessConvertdQIN4cute5tupleIJNS3_1CILi64EEENS5_ILi256EEEEEENS_6half_tEfNS_4arch4Sm90ELi256ENS3_8TiledMMAINS3_8MMA_AtomIJNS3_4SM904GMMA25MMA_64x64x16_F32F16F16_SSILNSF_5MajorE1ELSH_0ELNSF_7ScaleInE1ELSI_1EEEEEENS3_6LayoutINS4_IJNS5_ILi2EEENS5_ILi1EEESN_EEENS4_IJSN_NS5_ILi0EEESP_EEEEENS4_IJNS3_10UnderscoreESS_SS_EEEEELb1EEEEEvNT_6ParamsE:
        .type           _ZN7cutlass13device_kernelIN5flash32FlashAttnBwdPostprocessConvertdQIN4cute5tupleIJNS3_1CILi64EEENS5_ILi256EEEEEENS_6half_tEfNS_4arch4Sm90ELi256ENS3_8TiledMMAINS3_8MMA_AtomIJNS3_4SM904GMMA25MMA_64x64x16_F32F16F16_SSILNSF_5MajorE1ELSH_0ELNSF_7ScaleInE1ELSI_1EEEEEENS3_6LayoutINS4_IJNS5_ILi2EEENS5_ILi1EEESN_EEENS4_IJSN_NS5_ILi0EEESP_EEEEENS4_IJNS3_10UnderscoreESS_SS_EEEEELb1EEEEEvNT_6ParamsE,@function
        .size           _ZN7cutlass13device_kernelIN5flash32FlashAttnBwdPostprocessConvertdQIN4cute5tupleIJNS3_1CILi64EEENS5_ILi256EEEEEENS_6half_tEfNS_4arch4Sm90ELi256ENS3_8TiledMMAINS3_8MMA_AtomIJNS3_4SM904GMMA25MMA_64x64x16_F32F16F16_SSILNSF_5MajorE1ELSH_0ELNSF_7ScaleInE1ELSI_1EEEEEENS3_6LayoutINS4_IJNS5_ILi2EEENS5_ILi1EEESN_EEENS4_IJSN_NS5_ILi0EEESP_EEEEENS4_IJNS3_10UnderscoreESS_SS_EEEEELb1EEEEEvNT_6ParamsE,(.L_x_121 - _ZN7cutlass13device_kernelIN5flash32FlashAttnBwdPostprocessConvertdQIN4cute5tupleIJNS3_1CILi64EEENS5_ILi256EEEEEENS_6half_tEfNS_4arch4Sm90ELi256ENS3_8TiledMMAINS3_8MMA_AtomIJNS3_4SM904GMMA25MMA_64x64x16_F32F16F16_SSILNSF_5MajorE1ELSH_0ELNSF_7ScaleInE1ELSI_1EEEEEENS3_6LayoutINS4_IJNS5_ILi2EEENS5_ILi1EEESN_EEENS4_IJSN_NS5_ILi0EEESP_EEEEENS4_IJNS3_10UnderscoreESS_SS_EEEEELb1EEEEEvNT_6ParamsE)
        .other          _ZN7cutlass13device_kernelIN5flash32FlashAttnBwdPostprocessConvertdQIN4cute5tupleIJNS3_1CILi64EEENS5_ILi256EEEEEENS_6half_tEfNS_4arch4Sm90ELi256ENS3_8TiledMMAINS3_8MMA_AtomIJNS3_4SM904GMMA25MMA_64x64x16_F32F16F16_SSILNSF_5MajorE1ELSH_0ELNSF_7ScaleInE1ELSI_1EEEEEENS3_6LayoutINS4_IJNS5_ILi2EEENS5_ILi1EEESN_EEENS4_IJSN_NS5_ILi0EEESP_EEEEENS4_IJNS3_10UnderscoreESS_SS_EEEEELb1EEEEEvNT_6ParamsE,@"STO_CUDA_ENTRY STV_DEFAULT"
_ZN7cutlass13device_kernelIN5flash32FlashAttnBwdPostprocessConvertdQIN4cute5tupleIJNS3_1CILi64EEENS5_ILi256EEEEEENS_6half_tEfNS_4arch4Sm90ELi256ENS3_8TiledMMAINS3_8MMA_AtomIJNS3_4SM904GMMA25MMA_64x64x16_F32F16F16_SSILNSF_5MajorE1ELSH_0ELNSF_7ScaleInE1ELSI_1EEEEEENS3_6LayoutINS4_IJNS5_ILi2EEENS5_ILi1EEESN_EEENS4_IJSN_NS5_ILi0EEESP_EEEEENS4_IJNS3_10UnderscoreESS_SS_EEEEELb1EEEEEvNT_6ParamsE:
        /* <DEDUP_REMOVED lines=9> */
[----:B------:R-:W-:Y:S02]  /*0090*/  CS2R R8, SRZ ;  /* 0x0000000000087805 */ /* 0x000fe4000001ff00 */
[----:B------:R-:W-:Y:S01]  /*00a0*/  CS2R R74, SRZ ;  /* 0x00000000004a7805 */ /* 0x000fe2000001ff00 */
[----:B------:R-:W1:Y:S01]  /*00b0*/  LDCU UR6, c[0x0][0x3b0] ;  /* 0x00007600ff0677ac */ /* 0x000e620008000800 */
[----:B0-----:R-:W-:-:S04]  /*00c0*/  UISETP.NE.U32.AND UP0, UPT, UR4, URZ, UPT ;  /* 0x000000ff0400728c */ /* 0x001fc8000bf05070 */
[----:B------:R-:W-:Y:S01]  /*00d0*/  UISETP.NE.AND.EX UP0, UPT, UR5, URZ, UPT, UP0 ;  /* 0x000000ff0500728c */ /* 0x000fe2000bf05300 */
[----:B-1----:R-:W-:-:S08]  /*00e0*/  IMAD.U32 R58, RZ, RZ, UR6 ;  /* 0x00000006ff3a7e24 */ /* 0x002fd0000f8e00ff */
[----:B------:R-:W-:Y:S05]  /*00f0*/  BRA.U !UP0, `(.L_x_60) ;  /* 0x0000000108547547 */ /* 0x000fea000b800000 */
[----:B------:R-:W-:Y:S05]  /*0100*/  BRA `(.L_x_61) ;  /* 0x0000000000387947 */ /* 0x000fea0003800000 */
.L_x_59:
[----:B------:R-:W0:Y:S01]  /*0110*/  LDC.64 R2, c[0x0][0x3e0] ;  /* 0x0000f800ff027b82 */ /* 0x000e220000000a00 */
[----:B------:R-:W1:Y:S01]  /*0120*/  LDCU.64 UR4, c[0x0][0x3e8] ;  /* 0x00007d00ff0477ac */ /* 0x000e620008000a00 */
[----:B0-----:R-:W-:-:S05]  /*0130*/  IMAD.WIDE.U32 R2, R7, 0x4, R2 ;  /* 0x0000000407027825 */ /* 0x001fca00078e0002 */
[----:B------:R-:W2:Y:S01]  /*0140*/  LDG.E R74, desc[UR8][R2.64] ;  /* 0x00000008024a7981 */ /* 0x000ea2000c1e1900 */
[----:B-1----:R-:W-:-:S04]  /*0150*/  UISETP.NE.U32.AND UP0, UPT, UR4, URZ, UPT ;  /* 0x000000ff0400728c */ /* 0x002fc8000bf05070 */
[----:B------:R-:W-:Y:S01]  /*0160*/  UISETP.NE.AND.EX UP0, UPT, UR5, URZ, UPT, UP0 ;  /* 0x000000ff0500728c */ /* 0x000fe2000bf05300 */
[--C-:B--2---:R-:W-:Y:S01]  /*0170*/  IMAD R0, R7, 0x40, R74.reuse ;  /* 0x0000004007007824 */ /* 0x104fe200078e024a */
[----:B------:R-:W-:-:S04]  /*0180*/  SHF.R.S32.HI R75, RZ, 0x1f, R74 ;  /* 0x0000001fff4b7819 */ /* 0x000fc8000001144a */
[----:B------:R-:W-:-:S04]  /*0190*/  SHF.R.S32.HI R5, RZ, 0x1f, R0 ;  /* 0x0000001fff057819 */ /* 0x000fc80000011400 */
[----:B------:R-:W-:-:S04]  /*01a0*/  LEA.HI R5, R5, R0, RZ, 0x6 ;  /* 0x0000000005057211 */ /* 0x000fc800078f30ff */
[----:B------:R-:W-:-:S04]  /*01b0*/  SHF.L.U32 R5, R5, 0x8, RZ ;  /* 0x0000000805057819 */ /* 0x000fc800000006ff */
[----:B------:R-:W-:-:S04]  /*01c0*/  LOP3.LUT R8, R5, 0xffffc000, RZ, 0xc0, !PT ;  /* 0xffffc00005087812 */ /* 0x000fc800078ec0ff */
[----:B------:R-:W-:Y:S01]  /*01d0*/  SHF.R.S32.HI R9, RZ, 0x1f, R8 ;  /* 0x0000001fff097819 */ /* 0x000fe20000011408 */
[----:B------:R-:W-:Y:S06]  /*01e0*/  BRA.U !UP0, `(.L_x_62) ;  /* 0x0000000108107547 */ /* 0x000fec000b800000 */
.L_x_61:
[----:B------:R-:W0:Y:S02]  /*01f0*/  LDC.64 R58, c[0x0][0x3e8] ;  /* 0x0000fa00ff3a7b82 */ /* 0x000e240000000a00 */
[----:B0-----:R-:W-:-:S06]  /*0200*/  IMAD.WIDE.U32 R58, R7, 0x4, R58 ;  /* 0x00000004073a7825 */ /* 0x001fcc00078e003a */
[----:B------:R0:W5:Y:S01]  /*0210*/  LDG.E R58, desc[UR8][R58.64] ;  /* 0x000000083a3a7981 */ /* 0x000162000c1e1900 */
[----:B------:R-:W-:Y:S05]  /*0220*/  BRA `(.L_x_60) ;  /* 0x0000000000087947 */ /* 0x000fea0003800000 */
.L_x_62:
[----:B------:R-:W2:Y:S02]  /*0230*/  LDG.E R3, desc[UR8][R2.64+0x4] ;  /* 0x0000040802037981 */ /* 0x000ea4000c1e1900 */
[----:B--2---:R-:W-:-:S07]  /*0240*/  IMAD.IADD R58, R3, 0x1, -R74 ;  /* 0x00000001033a7824 */ /* 0x004fce00078e0a4a */
.L_x_60:
[----:B------:R-:W-:Y:S01]  /*0250*/  IMAD.SHL.U32 R5, R6, 0x40, RZ ;  /* 0x0000004006057824 */ /* 0x000fe200078e00ff */
[----:B------:R-:W-:-:S04]  /*0260*/  ISETP.NE.AND.EX P0, PT, R11, RZ, PT, P0 ;  /* 0x000000ff0b00720c */ /* 0x000fc80003f05300 */
[----:B-----5:R-:W-:-:S13]  /*0270*/  ISETP.GT.AND P2, PT, R58, R5, PT ;  /* 0x000000053a00720c */ /* 0x020fda0003f44270 */
[----:B------:R-:W-:Y:S05]  /*0280*/  @!P2 EXIT P0 ;  /* 0x000000000000a94d */ /* 0x000fea0000000000 */
[----:B------:R-:W1:Y:S01]  /*0290*/  S2R R3, SR_CTAID.Y ;  /* 0x0000000000037919 */ /* 0x000e620000002600 */
[----:B------:R-:W1:Y:S01]  /*02a0*/  LDC.64 R10, c[0x0][0x398] ;  /* 0x0000e600ff0a7b82 */ /* 0x000e620000000a00 */
[----:B------:R-:W-:Y:S01]  /*02b0*/  LEA R8, P0, R6, R8, 0xe ;  /* 0x0000000806087211 */ /* 0x000fe200078070ff */
[----:B------:R-:W-:Y:S01]  /*02c0*/  BSSY.RECONVERGENT B0, `(.L_x_63) ;  /* 0x0000024000007945 */ /* 0x000fe20003800200 */
[----:B------:R-:W2:Y:S01]  /*02d0*/  S2R R2, SR_TID.X ;  /* 0x0000000000027919 */ /* 0x000ea20000002100 */
[----:B------:R-:W-:Y:S02]  /*02e0*/  SEL R4, R7, RZ, !P1 ;  /* 0x000000ff07047207 */ /* 0x000fe40004800000 */
[----:B------:R-:W-:Y:S01]  /*02f0*/  IADD3.X R9, PT, PT, RZ, R9, RZ, P0, !PT ;  /* 0x00000009ff097210 */ /* 0x000fe200007fe4ff */
[----:B------:R-:W3:Y:S01]  /*0300*/  S2R R16, SR_CgaCtaId ;  /* 0x0000000000107919 */ /* 0x000ee20000008800 */
[----:B------:R-:W4:Y:S08]  /*0310*/  LDC.64 R12, c[0x0][0x3a0] ;  /* 0x0000e800ff0c7b82 */ /* 0x000f300000000a00 */
[----:B------:R-:W5:Y:S01]  /*0320*/  LDC.64 R14, c[0x0][0x380] ;  /* 0x0000e000ff0e7b82 */ /* 0x000f620000000a00 */
[----:B-1----:R-:W-:Y:S01]  /*0330*/  IMAD.WIDE.U32 R8, R3, R10, R8 ;  /* 0x0000000a03087225 */ /* 0x002fe200078e0008 */
[----:B--2---:R-:W-:-:S03]  /*0340*/  ISETP.NE.AND P0, PT, R2, RZ, PT ;  /* 0x000000ff0200720c */ /* 0x004fc60003f05270 */
[----:B------:R-:W-:Y:S02]  /*0350*/  IMAD R9, R3, R11, R9 ;  /* 0x0000000b03097224 */ /* 0x000fe400078e0209 */
[----:B----4-:R-:W-:-:S04]  /*0360*/  IMAD.WIDE.U32 R8, R4, R12, R8 ;  /* 0x0000000c04087225 */ /* 0x010fc800078e0008 */
[----:B------:R-:W-:Y:S01]  /*0370*/  IMAD R0, R4, R13, R9 ;  /* 0x0000000d04007224 */ /* 0x000fe200078e0209 */
[----:B-----5:R-:W-:-:S04]  /*0380*/  LEA R14, P1, R8, R14, 0x2 ;  /* 0x0000000e080e7211 */ /* 0x020fc800078210ff */
[----:B------:R-:W-:Y:S01]  /*0390*/  LEA.HI.X R0, R8, R15, R0, 0x2, P1 ;  /* 0x0000000f08007211 */ /* 0x000fe200008f1400 */
[----:B---3--:R-:W-:Y:S08]  /*03a0*/  @P0 BRA `(.L_x_64) ;  /* 0x0000000000540947 */ /* 0x008ff00003800000 */
[----:B------:R-:W1:Y:S01]  /*03b0*/  S2UR UR7, SR_CgaCtaId ;  /* 0x00000000000779c3 */ /* 0x000e620000008800 */
[----:B------:R-:W-:Y:S01]  /*03c0*/  UMOV UR6, 0x400 ;  /* 0x0000040000067882 */ /* 0x000fe20000000000 */
[----:B------:R-:W-:Y:S01]  /*03d0*/  UMOV UR4, 0x1 ;  /* 0x0000000100047882 */ /* 0x000fe20000000000 */
[----:B------:R-:W-:Y:S01]  /*03e0*/  IMAD.MOV.U32 R7, RZ, RZ, 0x10000 ;  /* 0x00010000ff077424 */ /* 0x000fe200078e00ff */
[----:B------:R-:W-:-:S04]  /*03f0*/  UIADD3 UR4, UPT, UPT, -UR4, 0x100000, URZ ;  /* 0x0010000004047890 */ /* 0x000fc8000fffe1ff */
[----:B------:R-:W-:Y:S02]  /*0400*/  USHF.L.U32 UR5, UR4, 0xb, URZ ;  /* 0x0000000b04057899 */ /* 0x000fe400080006ff */
[----:B------:R-:W-:Y:S01]  /*0410*/  USHF.L.U32 UR4, UR4, 0x1, URZ ;  /* 0x0000000104047899 */ /* 0x000fe200080006ff */
[----:B------:R-:W-:Y:S01]  /*0420*/  PLOP3.LUT P0, PT, PT, PT, PT, 0x80, 0x8 ;  /* 0x000000000008781c */ /* 0x000fe20003f0f070 */
[----:B------:R-:W-:Y:S01]  /*0430*/  UMOV UR10, 0x1000 ;  /* 0x00001000000a7882 */ /* 0x000fe20000000000 */
[----:B-1----:R-:W-:-:S04]  /*0440*/  ULEA UR6, UR7, UR6, 0x18 ;  /* 0x0000000607067291 */ /* 0x002fc8000f8ec0ff */
[----:B------:R-:W-:Y:S01]  /*0450*/  UIADD3 UR7, UPT, UPT, UR6, 0x18000, URZ ;  /* 0x0001800006077890 */ /* 0x000fe2000fffe0ff */
[----:B------:R-:W1:Y:S07]  /*0460*/  FENCE.VIEW.ASYNC.S ;  /* 0x00000000000073c6 */ /* 0x000e6e0000000000 */
[----:B-1----:R1:W2:Y:S02]  /*0470*/  SYNCS.EXCH.64 URZ, [UR6+0x18000], UR4 ;  /* 0x0180000406ff75b2 */ /* 0x0022a40008000100 */
[----:B-1----:R-:W-:-:S02]  /*0480*/  R2UR UR4, R14 ;  /* 0x000000000e0472ca */ /* 0x002fc400000e0000 */
[----:B------:R-:W-:Y:S01]  /*0490*/  R2UR UR5, R0 ;  /* 0x00000000000572ca */ /* 0x000fe200000e0000 */
[----:B--2---:R1:W-:-:S14]  /*04a0*/  SYNCS.ARRIVE.TRANS64 RZ, [UR6+0x18000], R7 ;  /* 0x01800007ffff79a7 */ /* 0x0043dc0008000006 */
.L_x_65:
[----:B------:R-:W-:Y:S01]  /*04b0*/  @P0 ELECT P1, URZ, PT ;  /* 0x0000000000ff082f */ /* 0x000fe20003820000 */
[----:B------:R2:W-:-:S12]  /*04c0*/  UBLKCP.S.G [UR6], [UR4], UR10 ;  /* 0x00000006040073ba */ /* 0x0005d8000800020a */
[----:B------:R-:W-:Y:S02]  /*04d0*/  @P1 PLOP3.LUT P0, PT, P1, PT, PT, 0x8, 0x80 ;  /* 0x000000000080181c */ /* 0x000fe40000f0e170 */
[----:B------:R-:W-:-:S11]  /*04e0*/  PLOP3.LUT P1, PT, PT, PT, PT, 0x8, 0x80 ;  /* 0x000000000080781c */ /* 0x000fd60003f2e170 */
[----:B--2---:R-:W-:Y:S05]  /*04f0*/  @P0 BRA.U.ANY `(.L_x_65) ;  /* 0xfffffffd00ec0947 */ /* 0x004fea000393ffff */
.L_x_64:
[----:B------:R-:W-:Y:S05]  /*0500*/  BSYNC.RECONVERGENT B0 ;  /* 0x0000000000007941 */ /* 0x000fea0003800200 */
.L_x_63:
[----:B------:R-:W-:Y:S01]  /*0510*/  BAR.SYNC.DEFER_BLOCKING 0x0 ;  /* 0x0000000000007b1d */ /* 0x000fe20000010000 */
[----:B-1----:R-:W-:Y:S02]  /*0520*/  MOV R7, 0x400 ;  /* 0x0000040000077802 */ /* 0x002fe40000000f00 */
[----:B------:R-:W-:Y:S02]  /*0530*/  SHF.L.U32 R0, RZ, 0x1f, RZ ;  /* 0x0000001fff007819 */ /* 0x000fe400000006ff */
[----:B------:R-:W-:-:S07]  /*0540*/  LEA R45, R16, R7, 0x18 ;  /* 0x00000007102d7211 */ /* 0x000fce00078ec0ff */
.L_x_66:
[----:B-1----:R1:W2:Y:S02]  /*0550*/  SYNCS.PHASECHK.TRANS64.TRYWAIT P0, [R45+URZ+0x18000], R0 ;  /* 0x018000002d0075a7 */ /* 0x0022a400080011ff */
[----:B--2---:R-:W-:Y:S05]  /*0560*/  @!P0 NANOSLEEP.SYNCS 0x989680 ;  /* 0x009896800000895d */ /* 0x004fea0003900000 */
[----:B------:R-:W2:Y:S02]  /*0570*/  @!P0 SYNCS.PHASECHK.TRANS64 P0, [R45+URZ+0x18000], R0 ;  /* 0x018000002d0085a7 */ /* 0x000ea400080010ff */
[----:B--2---:R-:W-:Y:S05]  /*0580*/  @!P0 BRA `(.L_x_66) ;  /* 0xfffffffc00f08947 */ /* 0x004fea000383ffff */
[C---:B------:R-:W-:Y:S01]  /*0590*/  IMAD.SHL.U32 R7, R2.reuse, 0x10, RZ ;  /* 0x0000001002077824 */ /* 0x040fe200078e00ff */
[C---:B-1----:R-:W-:Y:S01]  /*05a0*/  SHF.L.U32 R0, R2.reuse, 0x8, RZ ;  /* 0x0000000802007819 */ /* 0x042fe200000006ff */
[C---:B------:R-:W-:Y:S01]  /*05b0*/  IMAD.SHL.U32 R25, R2.reuse, 0x400, RZ ;  /* 0x0000040002197824 */ /* 0x040fe200078e00ff */
[----:B------:R-:W-:Y:S01]  /*05c0*/  SHF.L.U32 R16, R2, 0x1, RZ ;  /* 0x0000000102107819 */ /* 0x000fe200000006ff */
[----:B------:R-:W1:Y:S01]  /*05d0*/  LDCU UR4, c[0x0][0x3d8] ;  /* 0x00007b00ff0477ac */ /* 0x000e620008000800 */
[----:B------:R-:W-:Y:S01]  /*05e0*/  LOP3.LUT R7, R7, 0x7f0, RZ, 0xc0, !PT ;  /* 0x000007f007077812 */ /* 0x000fe200078ec0ff */
[----:B------:R-:W-:Y:S01]  /*05f0*/  BSSY.RECONVERGENT B0, `(.L_x_67) ;  /* 0x00000b6000007945 */ /* 0x000fe20003800200 */
[----:B------:R-:W-:Y:S01]  /*0600*/  SHF.R.U32.HI R21, RZ, 0x2, R2 ;  /* 0x00000002ff157819 */ /* 0x000fe20000011602 */
[----:B------:R-:W2:Y:S01]  /*0610*/  LDCU.64 UR6, c[0x0][0x3c8] ;  /* 0x00007900ff0677ac */ /* 0x000ea20008000a00 */
[----:B------:R-:W-:Y:S02]  /*0620*/  LOP3.LUT R0, R7, 0x38000, R0, 0xf8, !PT ;  /* 0x0003800007007812 */ /* 0x000fe400078ef800 */
[----:B------:R-:W-:Y:S01]  /*0630*/  SHF.R.U32.HI R7, RZ, 0x1, R2 ;  /* 0x00000001ff077819 */ /* 0x000fe20000011602 */
[----:B------:R-:W3:Y:S01]  /*0640*/  LDCU.64 UR10, c[0x0][0x3d0] ;  /* 0x00007a00ff0a77ac */ /* 0x000ee20008000a00 */
[----:B------:R-:W-:Y:S01]  /*0650*/  LOP3.LUT R20, R16, 0x1c0, RZ, 0xc0, !PT ;  /* 0x000001c010147812 */ /* 0x000fe200078ec0ff */
[----:B------:R-:W-:Y:S01]  /*0660*/  IMAD.IADD R57, R45, 0x1, R0 ;  /* 0x000000012d397824 */ /* 0x000fe200078e0200 */
[----:B------:R-:W-:Y:S01]  /*0670*/  LOP3.LUT R7, R7, 0x30, RZ, 0xc0, !PT ;  /* 0x0000003007077812 */ /* 0x000fe200078ec0ff */
[----:B------:R-:W-:Y:S01]  /*0680*/  IMAD.SHL.U32 R0, R2, 0x40, RZ ;  /* 0x0000004002007824 */ /* 0x000fe200078e00ff */
[----:B------:R-:W-:-:S02]  /*0690*/  LOP3.LUT R26, R20, 0x38, R21, 0xf8, !PT ;  /* 0x00000038141a7812 */ /* 0x000fc400078ef815 */
[----:B------:R-:W-:Y:S01]  /*06a0*/  LOP3.LUT R7, R7, 0x8, R2, 0xf8, !PT ;  /* 0x0000000807077812 */ /* 0x000fe200078ef802 */
[----:B------:R-:W1:Y:S01]  /*06b0*/  LDS.128 R28, [R57+0x800] ;  /* 0x00080000391c7984 */ /* 0x000e620000000c00 */
[----:B------:R-:W-:Y:S02]  /*06c0*/  LOP3.LUT R43, R25, 0x6000, RZ, 0xc0, !PT ;  /* 0x00006000192b7812 */ /* 0x000fe400078ec0ff */
[----:B------:R-:W-:Y:S01]  /*06d0*/  LOP3.LUT R24, R7, 0x1c0, R0, 0xf8, !PT ;  /* 0x000001c007187812 */ /* 0x000fe200078ef800 */
[----:B------:R-:W4:Y:S01]  /*06e0*/  LDS.128 R8, [R57] ;  /* 0x0000000039087984 */ /* 0x000f220000000c00 */
[C---:B------:R-:W-:Y:S01]  /*06f0*/  SHF.L.U32 R7, R2.reuse, 0x3, RZ ;  /* 0x0000000302077819 */ /* 0x040fe200000006ff */
[----:B------:R-:W-:Y:S01]  /*0700*/  IMAD.SHL.U32 R0, R2, 0x20, RZ ;  /* 0x0000002002007824 */ /* 0x000fe200078e00ff */
[----:B------:R-:W-:Y:S01]  /*0710*/  VIADDMNMX R58, R58, -R5, 0x40, PT ;  /* 0x000000403a3a7446 */ /* 0x000fe20003800905 */
[----:B------:R-:W5:Y:S01]  /*0720*/  LDS.128 R36, [R57+0x1800] ;  /* 0x0018000039247984 */ /* 0x000f620000000c00 */
[----:B------:R-:W-:-:S02]  /*0730*/  LOP3.LUT R40, R26, 0x38, R7, 0x78, !PT ;  /* 0x000000381a287812 */ /* 0x000fc400078e7807 */
[----:B------:R-:W-:Y:S01]  /*0740*/  LOP3.LUT R41, R24, 0x38, R7, 0x78, !PT ;  /* 0x0000003818297812 */ /* 0x000fe200078e7807 */
[----:B------:R-:W0:Y:S01]  /*0750*/  LDS.128 R16, [R57+0x2800] ;  /* 0x0028000039107984 */ /* 0x000e220000000c00 */
[----:B------:R-:W-:Y:S02]  /*0760*/  LEA R40, R40, R43, 0x1 ;  /* 0x0000002b28287211 */ /* 0x000fe400078e08ff */
[----:B------:R-:W-:Y:S01]  /*0770*/  LOP3.LUT R41, R41, 0x7200, R0, 0xf8, !PT ;  /* 0x0000720029297812 */ /* 0x000fe200078ef800 */
[----:B------:R-:W2:Y:S02]  /*0780*/  LDS.128 R12, [R57+0x2000] ;  /* 0x00200000390c7984 */ /* 0x000ea40000000c00 */
[----:B------:R-:W-:Y:S01]  /*0790*/  IMAD.IADD R0, R45, 0x1, R40 ;  /* 0x000000012d007824 */ /* 0x000fe200078e0228 */
[----:B------:R-:W-:Y:S01]  /*07a0*/  LEA R56, R41, R45, 0x1 ;  /* 0x0000002d29387211 */ /* 0x000fe200078e08ff */
[----:B------:R-:W3:Y:S04]  /*07b0*/  LDS.128 R32, [R57+0x1000] ;  /* 0x0010000039207984 */ /* 0x000ee80000000c00 */
[----:B------:R-:W3:Y:S04]  /*07c0*/  LDS.128 R20, [R57+0x3000] ;  /* 0x0030000039147984 */ /* 0x000ee80000000c00 */
[----:B------:R-:W3:Y:S01]  /*07d0*/  LDS.128 R24, [R57+0x3800] ;  /* 0x0038000039187984 */ /* 0x000ee20000000c00 */
[----:B-1----:R-:W-:Y:S01]  /*07e0*/  FMUL.FTZ R28, R28, UR4 ;  /* 0x000000041c1c7c20 */ /* 0x002fe20008410000 */
        /* <DEDUP_REMOVED lines=11> */
[----:B------:R-:W1:Y:S01]  /*08a0*/  LDS.128 R8, [R57+0x4000] ;  /* 0x0040000039087984 */ /* 0x000e620000000c00 */
[----:B0-----:R-:W-:Y:S01]  /*08b0*/  FMUL.FTZ R51, R16, UR4 ;  /* 0x0000000410337c20 */ /* 0x001fe20008410000 */
[----:B------:R-:W-:Y:S01]  /*08c0*/  FMUL.FTZ R52, R17, UR4 ;  /* 0x0000000411347c20 */ /* 0x000fe20008410000 */
[----:B------:R-:W-:Y:S01]  /*08d0*/  FMUL.FTZ R53, R18, UR4 ;  /* 0x0000000412357c20 */ /* 0x000fe20008410000 */
[----:B------:R-:W-:Y:S01]  /*08e0*/  FMUL.FTZ R60, R19, UR4 ;  /* 0x00000004133c7c20 */ /* 0x000fe20008410000 */
[----:B--2---:R-:W-:Y:S01]  /*08f0*/  FMUL.FTZ R48, R12, UR4 ;  /* 0x000000040c307c20 */ /* 0x004fe20008410000 */
[----:B------:R-:W-:Y:S01]  /*0900*/  FMUL.FTZ R61, R13, UR4 ;  /* 0x000000040d3d7c20 */ /* 0x000fe20008410000 */
[----:B------:R-:W-:Y:S01]  /*0910*/  FMUL.FTZ R49, R14, UR4 ;  /* 0x000000040e317c20 */ /* 0x000fe20008410000 */
[----:B------:R-:W-:Y:S01]  /*0920*/  FMUL.FTZ R50, R15, UR4 ;  /* 0x000000040f327c20 */ /* 0x000fe20008410000 */
[----:B------:R-:W0:Y:S01]  /*0930*/  LDS.128 R16, [R57+0x5000] ;  /* 0x0050000039107984 */ /* 0x000e220000000c00 */
[----:B---3--:R-:W-:Y:S01]  /*0940*/  FMUL.FTZ R62, R34, UR4 ;  /* 0x00000004223e7c20 */ /* 0x008fe20008410000 */
[----:B------:R-:W-:Y:S01]  /*0950*/  FMUL.FTZ R41, R32, UR4 ;  /* 0x0000000420297c20 */ /* 0x000fe20008410000 */
[----:B------:R-:W-:Y:S01]  /*0960*/  FMUL.FTZ R54, R20, UR4 ;  /* 0x0000000414367c20 */ /* 0x000fe20008410000 */
[----:B------:R-:W2:Y:S01]  /*0970*/  LDS.128 R12, [R57+0x4800] ;  /* 0x00480000390c7984 */ /* 0x000ea20000000c00 */
[----:B------:R-:W-:Y:S01]  /*0980*/  FMUL.FTZ R59, R21, UR4 ;  /* 0x00000004153b7c20 */ /* 0x000fe20008410000 */
[----:B------:R-:W-:Y:S01]  /*0990*/  FMUL.FTZ R55, R22, UR4 ;  /* 0x0000000416377c20 */ /* 0x000fe20008410000 */
[----:B------:R-:W-:Y:S01]  /*09a0*/  FMUL.FTZ R68, R23, UR4 ;  /* 0x0000000417447c20 */ /* 0x000fe20008410000 */
[----:B------:R-:W-:Y:S01]  /*09b0*/  FMUL.FTZ R67, R35, UR4 ;  /* 0x0000000423437c20 */ /* 0x000fe20008410000 */
[----:B------:R-:W3:Y:S01]  /*09c0*/  LDS.128 R20, [R57+0x5800] ;  /* 0x0058000039147984 */ /* 0x000ee20000000c00 */
[----:B------:R-:W-:Y:S01]  /*09d0*/  FMUL.FTZ R66, R24, UR4 ;  /* 0x0000000418427c20 */ /* 0x000fe20008410000 */
[----:B------:R-:W-:Y:S01]  /*09e0*/  FMUL.FTZ R71, R25, UR4 ;  /* 0x0000000419477c20 */ /* 0x000fe20008410000 */
[----:B------:R-:W-:Y:S01]  /*09f0*/  FMUL.FTZ R70, R26, UR4 ;  /* 0x000000041a467c20 */ /* 0x000fe20008410000 */
[----:B------:R-:W-:Y:S01]  /*0a00*/  FMUL.FTZ R73, R27, UR4 ;  /* 0x000000041b497c20 */ /* 0x000fe20008410000 */
[----:B------:R-:W-:Y:S01]  /*0a10*/  F2FP.F16.F32.PACK_AB R34, R29, R28 ;  /* 0x0000001c1d22723e */ /* 0x000fe200000000ff */
[----:B------:R-:W4:Y:S01]  /*0a20*/  LDS.128 R24, [R57+0x6000] ;  /* 0x0060000039187984 */ /* 0x000f220000000c00 */
[----:B------:R-:W-:Y:S01]  /*0a30*/  F2FP.F16.F32.PACK_AB R32, R65, R46 ;  /* 0x0000002e4120723e */ /* 0x000fe200000000ff */
[----:B------:R-:W-:Y:S01]  /*0a40*/  FMUL.FTZ R64, R33, UR4 ;  /* 0x0000000421407c20 */ /* 0x000fe20008410000 */
[----:B------:R-:W-:Y:S01]  /*0a50*/  F2FP.F16.F32.PACK_AB R35, R47, R40 ;  /* 0x000000282f23723e */ /* 0x000fe200000000ff */
[----:B------:R-:W5:Y:S01]  /*0a60*/  LDS.128 R28, [R57+0x6800] ;  /* 0x00680000391c7984 */ /* 0x000f620000000c00 */
[----:B------:R-:W-:-:S02]  /*0a70*/  F2FP.F16.F32.PACK_AB R42, R45, R42 ;  /* 0x0000002a2d2a723e */ /* 0x000fc400000000ff */
[----:B------:R-:W-:Y:S01]  /*0a80*/  F2FP.F16.F32.PACK_AB R43, R44, R43 ;  /* 0x0000002b2c2b723e */ /* 0x000fe200000000ff */
[----:B------:R-:W5:Y:S01]  /*0a90*/  LDS.128 R36, [R57+0x7000] ;  /* 0x0070000039247984 */ /* 0x000f620000000c00 */
[----:B------:R-:W-:Y:S02]  /*0aa0*/  F2FP.F16.F32.PACK_AB R49, R50, R49 ;  /* 0x000000313231723e */ /* 0x000fe400000000ff */
[----:B------:R-:W-:Y:S01]  /*0ab0*/  F2FP.F16.F32.PACK_AB R33, R69, R63 ;  /* 0x0000003f4521723e */ /* 0x000fe200000000ff */
[----:B------:R-:W5:Y:S01]  /*0ac0*/  LDS.128 R44, [R57+0x7800] ;  /* 0x00780000392c7984 */ /* 0x000f620000000c00 */
[----:B------:R-:W-:Y:S02]  /*0ad0*/  F2FP.F16.F32.PACK_AB R40, R64, R41 ;  /* 0x000000294028723e */ /* 0x000fe400000000ff */
[----:B------:R-:W-:Y:S01]  /*0ae0*/  F2FP.F16.F32.PACK_AB R50, R52, R51 ;  /* 0x000000333432723e */ /* 0x000fe200000000ff */
[----:B-1----:R-:W-:Y:S01]  /*0af0*/  FMUL.FTZ R8, R8, UR4 ;  /* 0x0000000408087c20 */ /* 0x002fe20008410000 */
[----:B------:R-:W-:Y:S01]  /*0b00*/  FMUL.FTZ R9, R9, UR4 ;  /* 0x0000000409097c20 */ /* 0x000fe20008410000 */
[----:B------:R-:W-:Y:S01]  /*0b10*/  FMUL.FTZ R10, R10, UR4 ;  /* 0x000000040a0a7c20 */ /* 0x000fe20008410000 */
[----:B------:R-:W-:Y:S01]  /*0b20*/  FMUL.FTZ R11, R11, UR4 ;  /* 0x000000040b0b7c20 */ /* 0x000fe20008410000 */
[----:B------:R-:W-:Y:S01]  /*0b30*/  F2FP.F16.F32.PACK_AB R41, R67, R62 ;  /* 0x0000003e4329723e */ /* 0x000fe200000000ff */
[----:B------:R-:W-:Y:S01]  /*0b40*/  STSM.16.MT88.4 [R56+0x10000], R32 ;  /* 0x0100002038007844 */ /* 0x000fe20000004200 */
[----:B------:R-:W-:-:S02]  /*0b50*/  F2FP.F16.F32.PACK_AB R51, R60, R53 ;  /* 0x000000353c33723e */ /* 0x000fc400000000ff */
[----:B------:R-:W-:Y:S01]  /*0b60*/  F2FP.F16.F32.PACK_AB R48, R61, R48 ;  /* 0x000000303d30723e */ /* 0x000fe200000000ff */
        /* <DEDUP_REMOVED lines=8> */
[----:B------:R-:W-:Y:S01]  /*0bf0*/  F2FP.F16.F32.PACK_AB R52, R59, R54 ;  /* 0x000000363b34723e */ /* 0x000fe200000000ff */
[----:B---3--:R-:W-:Y:S01]  /*0c00*/  FMUL.FTZ R20, R20, UR4 ;  /* 0x0000000414147c20 */ /* 0x008fe20008410000 */
[----:B------:R-:W-:Y:S01]  /*0c10*/  FMUL.FTZ R21, R21, UR4 ;  /* 0x0000000415157c20 */ /* 0x000fe20008410000 */
[----:B------:R-:W-:Y:S01]  /*0c20*/  FMUL.FTZ R22, R22, UR4 ;  /* 0x0000000416167c20 */ /* 0x000fe20008410000 */
[----:B------:R-:W-:Y:S01]  /*0c30*/  FMUL.FTZ R23, R23, UR4 ;  /* 0x0000000417177c20 */ /* 0x000fe20008410000 */
[----:B------:R-:W-:Y:S01]  /*0c40*/  F2FP.F16.F32.PACK_AB R53, R68, R55 ;  /* 0x000000374435723e */ /* 0x000fe200000000ff */
[----:B------:R-:W-:Y:S01]  /*0c50*/  STSM.16.MT88.4 [R56+0x10800], R40 ;  /* 0x0108002838007844 */ /* 0x000fe20000004200 */
        /* <DEDUP_REMOVED lines=19> */
[----:B------:R-:W0:Y:S01]  /*0d90*/  LDCU UR4, c[0x0][0x3b4] ;  /* 0x00007680ff0477ac */ /* 0x000e220008000800 */
[----:B------:R-:W-:-:S02]  /*0da0*/  F2FP.F16.F32.PACK_AB R55, R73, R70 ;  /* 0x000000464937723e */ /* 0x000fc400000000ff */
[----:B------:R-:W-:Y:S02]  /*0db0*/  F2FP.F16.F32.PACK_AB R9, R11, R10 ;  /* 0x0000000a0b09723e */ /* 0x000fe400000000ff */
[----:B------:R-:W-:Y:S01]  /*0dc0*/  F2FP.F16.F32.PACK_AB R16, R17, R16 ;  /* 0x000000101110723e */ /* 0x000fe200000000ff */
[----:B------:R-:W-:Y:S01]  /*0dd0*/  STSM.16.MT88.4 [R56+0x11800], R52 ;  /* 0x0118003438007844 */ /* 0x000fe20000004200 */
[----:B------:R-:W-:Y:S02]  /*0de0*/  F2FP.F16.F32.PACK_AB R10, R13, R12 ;  /* 0x0000000c0d0a723e */ /* 0x000fe400000000ff */
[----:B------:R-:W-:Y:S02]  /*0df0*/  F2FP.F16.F32.PACK_AB R11, R15, R14 ;  /* 0x0000000e0f0b723e */ /* 0x000fe400000000ff */
[----:B------:R-:W-:Y:S02]  /*0e00*/  F2FP.F16.F32.PACK_AB R17, R19, R18 ;  /* 0x000000121311723e */ /* 0x000fe400000000ff */
[----:B------:R-:W-:Y:S01]  /*0e10*/  F2FP.F16.F32.PACK_AB R18, R21, R20 ;  /* 0x000000141512723e */ /* 0x000fe200000000ff */
[----:B------:R1:W-:Y:S01]  /*0e20*/  STSM.16.MT88.4 [R56+0x14000], R8 ;  /* 0x0140000838007844 */ /* 0x0003e20000004200 */
[----:B------:R-:W-:-:S02]  /*0e30*/  F2FP.F16.F32.PACK_AB R19, R23, R22 ;  /* 0x000000161713723e */ /* 0x000fc400000000ff */
[----:B------:R-:W-:Y:S02]  /*0e40*/  F2FP.F16.F32.PACK_AB R20, R25, R24 ;  /* 0x000000181914723e */ /* 0x000fe400000000ff */
[----:B------:R-:W-:Y:S01]  /*0e50*/  F2FP.F16.F32.PACK_AB R21, R27, R26 ;  /* 0x0000001a1b15723e */ /* 0x000fe200000000ff */
[----:B------:R-:W-:Y:S01]  /*0e60*/  STSM.16.MT88.4 [R56+0x14800], R16 ;  /* 0x0148001038007844 */ /* 0x000fe20000004200 */
[----:B------:R-:W-:Y:S01]  /*0e70*/  F2FP.F16.F32.PACK_AB R22, R29, R28 ;  /* 0x0000001c1d16723e */ /* 0x000fe200000000ff */
[----:B------:R-:W-:Y:S01]  /*0e80*/  HFMA2 R29, -RZ, RZ, 0, 0 ;  /* 0x00000000ff1d7431 */ /* 0x000fe200000001ff */
[----:B------:R-:W-:Y:S02]  /*0e90*/  F2FP.F16.F32.PACK_AB R23, R31, R30 ;  /* 0x0000001e1f17723e */ /* 0x000fe400000000ff */
[----:B------:R-:W-:Y:S02]  /*0ea0*/  F2FP.F16.F32.PACK_AB R24, R37, R36 ;  /* 0x000000242518723e */ /* 0x000fe400000000ff */
[----:B------:R-:W-:Y:S01]  /*0eb0*/  F2FP.F16.F32.PACK_AB R25, R39, R38 ;  /* 0x000000262719723e */ /* 0x000fe200000000ff */
[----:B------:R2:W-:Y:S01]  /*0ec0*/  STSM.16.MT88.4 [R56+0x15000], R20 ;  /* 0x0150001438007844 */ /* 0x0005e20000004200 */
[----:B------:R-:W-:-:S02]  /*0ed0*/  F2FP.F16.F32.PACK_AB R26, R45, R44 ;  /* 0x0000002c2d1a723e */ /* 0x000fc400000000ff */
[----:B------:R-:W-:Y:S02]  /*0ee0*/  F2FP.F16.F32.PACK_AB R27, R47, R46 ;  /* 0x0000002e2f1b723e */ /* 0x000fe400000000ff */
[----:B------:R-:W-:Y:S02]  /*0ef0*/  SHF.R.U32.HI R31, RZ, 0x5, R2 ;  /* 0x00000005ff1f7819 */ /* 0x000fe40000011602 */
[----:B------:R-:W-:Y:S01]  /*0f00*/  LOP3.LUT R28, R7, 0xf8, RZ, 0xc0, !PT ;  /* 0x000000f8071c7812 */ /* 0x000fe200078ec0ff */
[----:B------:R3:W-:Y:S01]  /*0f10*/  STSM.16.MT88.4 [R56+0x15800], R24 ;  /* 0x0158001838007844 */ /* 0x0007e20000004200 */
[----:B------:R-:W-:Y:S01]  /*0f20*/  BAR.SYNC.DEFER_BLOCKING 0x0 ;  /* 0x0000000000007b1d */ /* 0x000fe20000010000 */
[C---:B-1----:R-:W-:Y:S01]  /*0f30*/  IADD3 R8, P1, PT, R31.reuse, R74, RZ ;  /* 0x0000004a1f087210 */ /* 0x042fe20007f3e0ff */
[----:B------:R-:W-:Y:S01]  /*0f40*/  VIADD R2, R31, 0x8 ;  /* 0x000000081f027836 */ /* 0x000fe20000000000 */
[----:B0-----:R-:W-:Y:S01]  /*0f50*/  ISETP.GE.AND P0, PT, R28, UR4, PT ;  /* 0x000000041c007c0c */ /* 0x001fe2000bf06270 */
[----:B------:R-:W-:Y:S01]  /*0f60*/  IMAD.WIDE.U32 R10, R3, UR6, R28 ;  /* 0x00000006030a7c25 */ /* 0x000fe2000f8e001c */
[----:B------:R-:W-:-:S02]  /*0f70*/  IADD3.X R9, PT, PT, RZ, R75, RZ, P1, !PT ;  /* 0x0000004bff097210 */ /* 0x000fc40000ffe4ff */
[CC--:B------:R-:W-:Y:S01]  /*0f80*/  ISETP.GE.OR P1, PT, R31.reuse, R58.reuse, P0 ;  /* 0x0000003a1f00720c */ /* 0x0c0fe20000726670 */
[----:B------:R-:W-:Y:S01]  /*0f90*/  VIADD R5, R31, 0x10 ;  /* 0x000000101f057836 */ /* 0x000fe20000000000 */
[-C--:B------:R-:W-:Y:S01]  /*0fa0*/  ISETP.GE.OR P6, PT, R2, R58.reuse, P0 ;  /* 0x0000003a0200720c */ /* 0x080fe200007c6670 */
[----:B------:R-:W-:Y:S01]  /*0fb0*/  IMAD R11, R3, UR7, R11 ;  /* 0x00000007030b7c24 */ /* 0x000fe2000f8e020b */
[C---:B--2---:R-:W-:Y:S01]  /*0fc0*/  IADD3 R20, PT, PT, R31.reuse, 0x30, RZ ;  /* 0x000000301f147810 */ /* 0x044fe20007ffe0ff */
[----:B------:R-:W-:Y:S01]  /*0fd0*/  VIADD R2, R31, 0x18 ;  /* 0x000000181f027836 */ /* 0x000fe20000000000 */
[-C--:B------:R-:W-:Y:S01]  /*0fe0*/  ISETP.GE.OR P5, PT, R5, R58.reuse, P0 ;  /* 0x0000003a0500720c */ /* 0x080fe200007a6670 */
[C---:B------:R-:W-:Y:S01]  /*0ff0*/  VIADD R3, R31.reuse, 0x28 ;  /* 0x000000281f037836 */ /* 0x040fe20000000000 */
[----:B------:R-:W-:Y:S01]  /*1000*/  IADD3 R5, PT, PT, R31, 0x20, RZ ;  /* 0x000000201f057810 */ /* 0x000fe20007ffe0ff */
[----:B------:R-:W-:Y:S01]  /*1010*/  IMAD.WIDE.U32 R6, R6, 0x40, R8 ;  /* 0x0000004006067825 */ /* 0x000fe200078e0008 */
[----:B------:R-:W-:-:S02]  /*1020*/  ISETP.GE.OR P4, PT, R2, R58, P0 ;  /* 0x0000003a0200720c */ /* 0x000fc40000786670 */
[-C--:B------:R-:W-:Y:S01]  /*1030*/  ISETP.GE.OR P2, PT, R3, R58.reuse, P0 ;  /* 0x0000003a0300720c */ /* 0x080fe20000746670 */
[C---:B------:R-:W-:Y:S01]  /*1040*/  IMAD.WIDE.U32 R2, R4.reuse, UR10, R10 ;  /* 0x0000000a04027c25 */ /* 0x040fe2000f8e000a */
[----:B------:R-:W-:Y:S01]  /*1050*/  ISETP.GE.OR P3, PT, R5, R58, P0 ;  /* 0x0000003a0500720c */ /* 0x000fe20000766670 */
[----:B------:R3:W0:Y:S02]  /*1060*/  LDS.128 R12, [R0+0x11c00] ;  /* 0x011c0000000c7984 */ /* 0x0006240000000c00 */
[----:B------:R-:W-:Y:S02]  /*1070*/  IMAD R5, R4, UR11, R3 ;  /* 0x0000000b04057c24 */ /* 0x000fe4000f8e0203 */
[----:B------:R-:W-:Y:S01]  /*1080*/  VIADD R31, R31, 0x38 ;  /* 0x000000381f1f7836 */ /* 0x000fe20000000000 */
[----:B------:R-:W-:Y:S07]  /*1090*/  @P1 BRA `(.L_x_68) ;  /* 0x00000000002c1947 */ /* 0x000fee0003800000 */
[----:B------:R-:W1:Y:S01]  /*10a0*/  LDS.128 R8, [R0+0x10000] ;  /* 0x0100000000087984 */ /* 0x000e620000000c00 */
[----:B------:R-:W2:Y:S01]  /*10b0*/  LDCU.64 UR4, c[0x0][0x3c0] ;  /* 0x00007800ff0477ac */ /* 0x000ea20008000a00 */
[----:B------:R-:W-:Y:S01]  /*10c0*/  MOV R4, R2 ;  /* 0x0000000200047202 */ /* 0x000fe20000000f00 */
[----:B------:R-:W4:Y:S01]  /*10d0*/  LDCU.64 UR6, c[0x0][0x3a8] ;  /* 0x00007500ff0677ac */ /* 0x000f220008000a00 */
[----:B--2---:R-:W-:-:S03]  /*10e0*/  IMAD R19, R7, UR4, RZ ;  /* 0x0000000407137c24 */ /* 0x004fc6000f8e02ff */
[----:B------:R-:W-:-:S04]  /*10f0*/  IMAD.WIDE.U32 R16, R6, UR4, R4 ;  /* 0x0000000406107c25 */ /* 0x000fc8000f8e0004 */
[----:B------:R-:W-:Y:S01]  /*1100*/  IMAD R19, R6, UR5, R19 ;  /* 0x0000000506137c24 */ /* 0x000fe2000f8e0213 */
[----:B----4-:R-:W-:-:S03]  /*1110*/  LEA R18, P1, R16, UR6, 0x1 ;  /* 0x0000000610127c11 */ /* 0x010fc6000f8208ff */
[----:B------:R-:W-:-:S05]  /*1120*/  IMAD.IADD R17, R17, 0x1, R19 ;  /* 0x0000000111117824 */ /* 0x000fca00078e0213 */
[----:B------:R-:W-:-:S05]  /*1130*/  LEA.HI.X R19, R16, UR7, R17, 0x1, P1 ;  /* 0x0000000710137c11 */ /* 0x000fca00088f0c11 */
[----:B-1----:R1:W-:Y:S02]  /*1140*/  STG.E.128 desc[UR8][R18.64], R8 ;  /* 0x0000000812007986 */ /* 0x0023e4000c101d08 */
.L_x_68:
[----:B------:R-:W-:Y:S05]  /*1150*/  BSYNC.RECONVERGENT B0 ;  /* 0x0000000000007941 */ /* 0x000fea0003800200 */
.L_x_67:
[----:B-1----:R1:W2:Y:S01]  /*1160*/  LDS.128 R8, [R0+0x10400] ;  /* 0x0104000000087984 */ /* 0x0022a20000000c00 */
[----:B------:R-:W-:Y:S01]  /*1170*/  BSSY.RECONVERGENT B0, `(.L_x_69) ;  /* 0x0000011000007945 */ /* 0x000fe20003800200 */
[-C--:B------:R-:W-:Y:S02]  /*1180*/  ISETP.GE.OR P1, PT, R20, R58.reuse, P0 ;  /* 0x0000003a1400720c */ /* 0x080fe40000726670 */
[----:B------:R-:W-:Y:S01]  /*1190*/  ISETP.GE.OR P0, PT, R31, R58, P0 ;  /* 0x0000003a1f00720c */ /* 0x000fe20000706670 */
[----:B------:R-:W-:-:S12]  /*11a0*/  @P6 BRA `(.L_x_70) ;  /* 0x0000000000346947 */ /* 0x000fd80003800000 */
[----:B------:R-:W4:Y:S01]  /*11b0*/  LDCU.64 UR4, c[0x0][0x3c0] ;  /* 0x00007800ff0477ac */ /* 0x000f220008000a00 */
[----:B------:R-:W-:Y:S02]  /*11c0*/  IADD3 R19, P6, PT, R6, 0x8, RZ ;  /* 0x0000000806137810 */ /* 0x000fe40007fde0ff */
[----:B------:R-:W-:Y:S01]  /*11d0*/  MOV R17, R5 ;  /* 0x0000000500117202 */ /* 0x000fe20000000f00 */
[----:B------:R-:W5:Y:S01]  /*11e0*/  LDCU.64 UR6, c[0x0][0x3a8] ;  /* 0x00007500ff0677ac */ /* 0x000f620008000a00 */
[----:B------:R-:W-:-:S05]  /*11f0*/  IADD3.X R16, PT, PT, RZ, R7, RZ, P6, !PT ;  /* 0x00000007ff107210 */ /* 0x000fca00037fe4ff */
[----:B----4-:R-:W-:Y:S02]  /*1200*/  IMAD R18, R16, UR4, RZ ;  /* 0x0000000410127c24 */ /* 0x010fe4000f8e02ff */
[----:B------:R-:W-:-:S04]  /*1210*/  IMAD.MOV.U32 R16, RZ, RZ, R2 ;  /* 0x000000ffff107224 */ /* 0x000fc800078e0002 */
[----:B------:R-:W-:-:S04]  /*1220*/  IMAD.WIDE.U32 R16, R19, UR4, R16 ;  /* 0x0000000413107c25 */ /* 0x000fc8000f8e0010 */
[----:B------:R-:W-:Y:S01]  /*1230*/  IMAD R19, R19, UR5, R18 ;  /* 0x0000000513137c24 */ /* 0x000fe2000f8e0212 */
[----:B-----5:R-:W-:-:S03]  /*1240*/  LEA R18, P6, R16, UR6, 0x1 ;  /* 0x0000000610127c11 */ /* 0x020fc6000f8c08ff */
[----:B------:R-:W-:-:S05]  /*1250*/  IMAD.IADD R17, R17, 0x1, R19 ;  /* 0x0000000111117824 */ /* 0x000fca00078e0213 */
[----:B------:R-:W-:-:S05]  /*1260*/  LEA.HI.X R19, R16, UR7, R17, 0x1, P6 ;  /* 0x0000000710137c11 */ /* 0x000fca000b0f0c11 */
[----:B--2---:R4:W-:Y:S02]  /*1270*/  STG.E.128 desc[UR8][R18.64], R8 ;  /* 0x0000000812007986 */ /* 0x0049e4000c101d08 */
.L_x_70:
[----:B------:R-:W-:Y:S05]  /*1280*/  BSYNC.RECONVERGENT B0 ;  /* 0x0000000000007941 */ /* 0x000fea0003800200 */
.L_x_69:
[----:B--2-4-:R2:W4:Y:S01]  /*1290*/  LDS.128 R8, [R0+0x10800] ;  /* 0x0108000000087984 */ /* 0x0145220000000c00 */
[----:B------:R-:W-:Y:S04]  /*12a0*/  BSSY.RECONVERGENT B0, `(.L_x_71) ;  /* 0x000000f000007945 */ /* 0x000fe80003800200 */
[----:B------:R-:W-:Y:S05]  /*12b0*/  @P5 BRA `(.L_x_72) ;  /* 0x0000000000345947 */ /* 0x000fea0003800000 */
[----:B------:R-:W5:Y:S01]  /*12c0*/  LDCU.64 UR4, c[0x0][0x3c0] ;  /* 0x00007800ff0477ac */ /* 0x000f620008000a00 */
[----:B------:R-:W-:Y:S02]  /*12d0*/  IADD3 R19, P5, PT, R6, 0x10, RZ ;  /* 0x0000001006137810 */ /* 0x000fe40007fbe0ff */
[----:B------:R-:W-:Y:S01]  /*12e0*/  MOV R17, R5 ;  /* 0x0000000500117202 */ /* 0x000fe20000000f00 */
[----:B------:R-:W0:Y:S01]  /*12f0*/  LDCU.64 UR6, c[0x0][0x3a8] ;  /* 0x00007500ff0677ac */ /* 0x000e220008000a00 */
[----:B------:R-:W-:-:S05]  /*1300*/  IADD3.X R16, PT, PT, RZ, R7, RZ, P5, !PT ;  /* 0x00000007ff107210 */ /* 0x000fca0002ffe4ff */
[----:B-----5:R-:W-:Y:S02]  /*1310*/  IMAD R18, R16, UR4, RZ ;  /* 0x0000000410127c24 */ /* 0x020fe4000f8e02ff */
[----:B------:R-:W-:-:S04]  /*1320*/  IMAD.MOV.U32 R16, RZ, RZ, R2 ;  /* 0x000000ffff107224 */ /* 0x000fc800078e0002 */
[----:B------:R-:W-:-:S04]  /*1330*/  IMAD.WIDE.U32 R16, R19, UR4, R16 ;  /* 0x0000000413107c25 */ /* 0x000fc8000f8e0010 */
[----:B------:R-:W-:Y:S01]  /*1340*/  IMAD R19, R19, UR5, R18 ;  /* 0x0000000513137c24 */ /* 0x000fe2000f8e0212 */
[----:B0-----:R-:W-:-:S03]  /*1350*/  LEA R18, P5, R16, UR6, 0x1 ;  /* 0x0000000610127c11 */ /* 0x001fc6000f8a08ff */
[----:B------:R-:W-:-:S05]  /*1360*/  IMAD.IADD R17, R17, 0x1, R19 ;  /* 0x0000000111117824 */ /* 0x000fca00078e0213 */
[----:B------:R-:W-:-:S05]  /*1370*/  LEA.HI.X R19, R16, UR7, R17, 0x1, P5 ;  /* 0x0000000710137c11 */ /* 0x000fca000a8f0c11 */
[----:B----4-:R0:W-:Y:S02]  /*1380*/  STG.E.128 desc[UR8][R18.64], R8 ;  /* 0x0000000812007986 */ /* 0x0101e4000c101d08 */
.L_x_72:
[----:B------:R-:W-:Y:S05]  /*1390*/  BSYNC.RECONVERGENT B0 ;  /* 0x0000000000007941 */ /* 0x000fea0003800200 */
.L_x_71:
[----:B0---4-:R0:W4:Y:S01]  /*13a0*/  LDS.128 R8, [R0+0x10c00] ;  /* 0x010c000000087984 */ /* 0x0111220000000c00 */
[----:B------:R-:W-:Y:S04]  /*13b0*/  BSSY.RECONVERGENT B0, `(.L_x_73) ;  /* 0x000000f000007945 */ /* 0x000fe80003800200 */
[----:B------:R-:W-:Y:S05]  /*13c0*/  @P4 BRA `(.L_x_74) ;  /* 0x0000000000344947 */ /* 0x000fea0003800000 */
[----:B------:R-:W5:Y:S01]  /*13d0*/  LDCU.64 UR4, c[0x0][0x3c0] ;  /* 0x00007800ff0477ac */ /* 0x000f620008000a00 */
[----:B------:R-:W-:Y:S02]  /*13e0*/  IADD3 R19, P4, PT, R6, 0x18, RZ ;  /* 0x0000001806137810 */ /* 0x000fe40007f9e0ff */
[----:B------:R-:W-:Y:S01]  /*13f0*/  MOV R17, R5 ;  /* 0x0000000500117202 */ /* 0x000fe20000000f00 */
[----:B------:R-:W1:Y:S01]  /*1400*/  LDCU.64 UR6, c[0x0][0x3a8] ;  /* 0x00007500ff0677ac */ /* 0x000e620008000a00 */
[----:B------:R-:W-:-:S05]  /*1410*/  IADD3.X R16, PT, PT, RZ, R7, RZ, P4, !PT ;  /* 0x00000007ff107210 */ /* 0x000fca00027fe4ff */
[----:B-----5:R-:W-:Y:S02]  /*1420*/  IMAD R18, R16, UR4, RZ ;  /* 0x0000000410127c24 */ /* 0x020fe4000f8e02ff */
[----:B------:R-:W-:-:S04]  /*1430*/  IMAD.MOV.U32 R16, RZ, RZ, R2 ;  /* 0x000000ffff107224 */ /* 0x000fc800078e0002 */
[----:B------:R-:W-:-:S04]  /*1440*/  IMAD.WIDE.U32 R16, R19, UR4, R16 ;  /* 0x0000000413107c25 */ /* 0x000fc8000f8e0010 */
[----:B------:R-:W-:Y:S01]  /*1450*/  IMAD R19, R19, UR5, R18 ;  /* 0x0000000513137c24 */ /* 0x000fe2000f8e0212 */
[----:B-1----:R-:W-:-:S03]  /*1460*/  LEA R18, P4, R16, UR6, 0x1 ;  /* 0x0000000610127c11 */ /* 0x002fc6000f8808ff */
[----:B------:R-:W-:-:S05]  /*1470*/  IMAD.IADD R17, R17, 0x1, R19 ;  /* 0x0000000111117824 */ /* 0x000fca00078e0213 */
[----:B------:R-:W-:-:S05]  /*1480*/  LEA.HI.X R19, R16, UR7, R17, 0x1, P4 ;  /* 0x0000000710137c11 */ /* 0x000fca000a0f0c11 */
[----:B----4-:R1:W-:Y:S02]  /*1490*/  STG.E.128 desc[UR8][R18.64], R8 ;  /* 0x0000000812007986 */ /* 0x0103e4000c101d08 */
.L_x_74:
[----:B------:R-:W-:Y:S05]  /*14a0*/  BSYNC.RECONVERGENT B0 ;  /* 0x0000000000007941 */ /* 0x000fea0003800200 */
.L_x_73:
[----:B-1--4-:R1:W4:Y:S01]  /*14b0*/  LDS.128 R8, [R0+0x11000] ;  /* 0x0110000000087984 */ /* 0x0123220000000c00 */
        /* <DEDUP_REMOVED lines=15> */
.L_x_76:
[----:B------:R-:W-:Y:S05]  /*15b0*/  BSYNC.RECONVERGENT B0 ;  /* 0x0000000000007941 */ /* 0x000fea0003800200 */
.L_x_75:
        /* <DEDUP_REMOVED lines=16> */
.L_x_78:
[----:B------:R-:W-:Y:S05]  /*16c0*/  BSYNC.RECONVERGENT B0 ;  /* 0x0000000000007941 */ /* 0x000fea0003800200 */
.L_x_77:
[----:B-1--4-:R1:W4:Y:S01]  /*16d0*/  LDS.128 R8, [R0+0x11800] ;  /* 0x0118000000087984 */ /* 0x0123220000000c00 */
[----:B------:R-:W-:Y:S04]  /*16e0*/  BSSY.RECONVERGENT B0, `(.L_x_79) ;  /* 0x000000f000007945 */ /* 0x000fe80003800200 */
[----:B------:R-:W-:Y:S05]  /*16f0*/  @P1 BRA `(.L_x_80) ;  /* 0x0000000000341947 */ /* 0x000fea0003800000 */
[----:B------:R-:W5:Y:S01]  /*1700*/  LDCU.64 UR4, c[0x0][0x3c0] ;  /* 0x00007800ff0477ac */ /* 0x000f620008000a00 */
[----:B------:R-:W-:Y:S01]  /*1710*/  IADD3 R19, P1, PT, R6, 0x30, RZ ;  /* 0x0000003006137810 */ /* 0x000fe20007f3e0ff */
[----:B------:R-:W-:Y:S01]  /*1720*/  IMAD.MOV.U32 R16, RZ, RZ, R2 ;  /* 0x000000ffff107224 */ /* 0x000fe200078e0002 */
[----:B------:R-:W-:Y:S01]  /*1730*/  MOV R17, R5 ;  /* 0x0000000500117202 */ /* 0x000fe20000000f00 */
[----:B------:R-:W5:Y:S01]  /*1740*/  LDCU.64 UR6, c[0x0][0x3a8] ;  /* 0x00007500ff0677ac */ /* 0x000f620008000a00 */
[----:B0123--:R-:W-:-:S05]  /*1750*/  IADD3.X R0, PT, PT, RZ, R7, RZ, P1, !PT ;  /* 0x00000007ff007210 */ /* 0x00ffca0000ffe4ff */
[----:B-----5:R-:W-:Y:S02]  /*1760*/  IMAD R0, R0, UR4, RZ ;  /* 0x0000000400007c24 */ /* 0x020fe4000f8e02ff */
[----:B------:R-:W-:-:S04]  /*1770*/  IMAD.WIDE.U32 R16, R19, UR4, R16 ;  /* 0x0000000413107c25 */ /* 0x000fc8000f8e0010 */
[----:B------:R-:W-:Y:S01]  /*1780*/  IMAD R19, R19, UR5, R0 ;  /* 0x0000000513137c24 */ /* 0x000fe2000f8e0200 */
[----:B------:R-:W-:-:S03]  /*1790*/  LEA R18, P1, R16, UR6, 0x1 ;  /* 0x0000000610127c11 */ /* 0x000fc6000f8208ff */
[----:B------:R-:W-:-:S05]  /*17a0*/  IMAD.IADD R17, R17, 0x1, R19 ;  /* 0x0000000111117824 */ /* 0x000fca00078e0213 */
[----:B------:R-:W-:-:S05]  /*17b0*/  LEA.HI.X R19, R16, UR7, R17, 0x1, P1 ;  /* 0x0000000710137c11 */ /* 0x000fca00088f0c11 */
[----:B----4-:R0:W-:Y:S02]  /*17c0*/  STG.E.128 desc[UR8][R18.64], R8 ;  /* 0x0000000812007986 */ /* 0x0101e4000c101d08 */
.L_x_80:
[----:B------:R-:W-:Y:S05]  /*17d0*/  BSYNC.RECONVERGENT B0 ;  /* 0x0000000000007941 */ /* 0x000fea0003800200 */
.L_x_79:
[----:B------:R-:W-:Y:S05]  /*17e0*/  @P0 EXIT ;  /* 0x000000000000094d */ /* 0x000fea0003800000 */
[----:B------:R-:W5:Y:S01]  /*17f0*/  LDCU.64 UR4, c[0x0][0x3c0] ;  /* 0x00007800ff0477ac */ /* 0x000f620008000a00 */
[----:B0---4-:R-:W-:Y:S01]  /*1800*/  IADD3 R9, P0, PT, R6, 0x38, RZ ;  /* 0x0000003806097810 */ /* 0x011fe20007f1e0ff */
[----:B------:R-:W-:Y:S01]  /*1810*/  IMAD.MOV.U32 R3, RZ, RZ, R5 ;  /* 0x000000ffff037224 */ /* 0x000fe200078e0005 */
[----:B------:R-:W0:Y:S02]  /*1820*/  LDCU.64 UR6, c[0x0][0x3a8] ;  /* 0x00007500ff0677ac */ /* 0x000e240008000a00 */
[----:B------:R-:W-:-:S05]  /*1830*/  IADD3.X R6, PT, PT, RZ, R7, RZ, P0, !PT ;  /* 0x00000007ff067210 */ /* 0x000fca00007fe4ff */
[----:B-----5:R-:W-:Y:S02]  /*1840*/  IMAD R6, R6, UR4, RZ ;  /* 0x0000000406067c24 */ /* 0x020fe4000f8e02ff */
[----:B------:R-:W-:-:S04]  /*1850*/  IMAD.WIDE.U32 R2, R9, UR4, R2 ;  /* 0x0000000409027c25 */ /* 0x000fc8000f8e0002 */
[----:B------:R-:W-:Y:S01]  /*1860*/  IMAD R9, R9, UR5, R6 ;  /* 0x0000000509097c24 */ /* 0x000fe2000f8e0206 */
[----:B0-----:R-:W-:-:S04]  /*1870*/  LEA R4, P0, R2, UR6, 0x1 ;  /* 0x0000000602047c11 */ /* 0x001fc8000f8008ff */
[----:B------:R-:W-:-:S04]  /*1880*/  IADD3 R3, PT, PT, R3, R9, RZ ;  /* 0x0000000903037210 */ /* 0x000fc80007ffe0ff */
[----:B------:R-:W-:-:S05]  /*1890*/  LEA.HI.X R5, R2, UR7, R3, 0x1, P0 ;  /* 0x0000000702057c11 */ /* 0x000fca00080f0c03 */
[----:B------:R-:W-:Y:S01]  /*18a0*/  STG.E.128 desc[UR8][R4.64], R12 ;  /* 0x0000000c04007986 */ /* 0x000fe2000c101d08 */
[----:B------:R-:W-:Y:S05]  /*18b0*/  EXIT ;  /* 0x000000000000794d */ /* 0x000fea0003800000 */
.L_x_81:
        /* <DEDUP_REMOVED lines=12> */
.L_x_121:


//--------------------- .text._ZN7cutlass13device_kernelIN5flash11enable_sm90INS1_16FlashAttnBwdSm90INS1_25CollectiveMainloopBwdSm90ILi2ELi1ELi1EN4cute5tupleIJNS5_1CILi1EEES8_S8_EEENS6_IJNS7_ILi64EEENS7_ILi80EEENS7_ILi256EEEEEENS_6half_tEfNS_4arch4Sm90ELb1ELb0ELb1ELb1ELb0ELb0ELb1ELb1ELi2ELi1ELi1ELi1ELb0EEENS1_24CollectiveEpilogueBwdGQAISD_fSG_Li256ELb1ELb0EEENS1_25SingleTileBwdLPTSchedulerILb1ELi80ELb0EEEEEEEEEvNT_6ParamsE --------------------------
	.section	.text._ZN7cutlass13device_kernelIN5flash11enable_sm90INS1_16FlashAttnBwdSm90INS1_25CollectiveMainloopBwdSm90ILi2ELi1ELi1EN4cute5tupleIJNS5_1CILi1EEES8_S8_EEENS6_IJNS7_ILi64EEENS7_ILi80EEENS7_ILi256EEEEEENS_6half_tEfNS_4arch4Sm90ELb1ELb0ELb1ELb1ELb0ELb0ELb1ELb1ELi2ELi1ELi1ELi1ELb0EEENS1_24CollectiveEpilogueBwdGQAISD_fSG_Li256ELb1ELb0EEENS1_25SingleTileBwdLPTSchedulerILb1ELi80ELb0EEEEEEEEEvNT_6ParamsE,"ax",@progbits
	.align	128
.text._ZN7cutlass13device_kernelIN5flash11enable_sm90INS1_16FlashAttnBwdSm90INS1_25CollectiveMainloopBwdSm90ILi2ELi1ELi1EN4cute5tupleIJNS5_1CILi1EEES8_S8_EEENS6_IJNS7_ILi64EEENS7_ILi80EEENS7_ILi256EEEEEENS_6half_tEfNS_4arch4Sm90ELb1ELb0ELb1ELb1ELb0ELb0ELb1ELb1ELi2ELi1ELi1ELi1ELb0EEENS1_24CollectiveEpilogueBwdGQAISD_fSG_Li256ELb1ELb0EEENS1_25SingleTileBwdLPTSchedulerILb1ELi80ELb0EEEEEEEEEvNT_6ParamsE:
        .type           _ZN7cutlass13device_kernelIN5flash11enable_sm90INS1_16FlashAttnBwdSm90INS1_25CollectiveMainloopBwdSm90ILi2ELi1ELi1EN4cute5tupleIJNS5_1CILi1EEES8_S8_EEENS6_IJNS7_ILi64EEENS7_ILi80EEENS7_ILi256EEEEEENS_6half_tEfNS_4arch4Sm90ELb1ELb0ELb1ELb1ELb0ELb0ELb1ELb1ELi2ELi1ELi1ELi1ELb0EEENS1_24CollectiveEpilogueBwdGQAISD_fSG_Li256ELb1ELb0EEENS1_25SingleTileBwdLPTSchedulerILb1ELi80ELb0EEEEEEEEEvNT_6ParamsE,@function
        .size           _ZN7cutlass13device_kernelIN5flash11enable_sm90INS1_16FlashAttnBwdSm90INS1_25CollectiveMainloopBwdSm90ILi2ELi1ELi1EN4cute5tupleIJNS5_1CILi1EEES8_S8_EEENS6_IJNS7_ILi64EEENS7_ILi80EEENS7_ILi256EEEEEENS_6half_tEfNS_4arch4Sm90ELb1ELb0ELb1ELb1ELb0ELb0ELb1ELb1ELi2ELi1ELi1ELi1ELb0EEENS1_24CollectiveEpilogueBwdGQAISD_fSG_Li256ELb1ELb0EEENS1_25SingleTileBwdLPTSchedulerILb1ELi80ELb0EEEEEEEEEvNT_6ParamsE,(.L_x_122 - _ZN7cutlass13device_kernelIN5flash11enable_sm90INS1_16FlashAttnBwdSm90INS1_25CollectiveMainloopBwdSm90ILi2ELi1ELi1EN4cute5tupleIJNS5_1CILi1EEES8_S8_EEENS6_IJNS7_ILi64EEENS7_ILi80EEENS7_ILi256EEEEEENS_6half_tEfNS_4arch4Sm90ELb1ELb0ELb1ELb1ELb0ELb0ELb1ELb1ELi2ELi1ELi1ELi1ELb0EEENS1_24CollectiveEpilogueBwdGQAISD_fSG_Li256ELb1ELb0EEENS1_25SingleTileBwdLPTSchedulerILb1ELi80ELb0EEEEEEEEEvNT_6ParamsE)
        .other          _ZN7cutlass13device_kernelIN5flash11enable_sm90INS1_16FlashAttnBwdSm90INS1_25CollectiveMainloopBwdSm90ILi2ELi1ELi1EN4cute5tupleIJNS5_1CILi1EEES8_S8_EEENS6_IJNS7_ILi64EEENS7_ILi80EEENS7_ILi256EEEEEENS_6half_tEfNS_4arch4Sm90ELb1ELb0ELb1ELb1ELb0ELb0ELb1ELb1ELi2ELi1ELi1ELi1ELb0EEENS1_24CollectiveEpilogueBwdGQAISD_fSG_Li256ELb1ELb0EEENS1_25SingleTileBwdLPTSchedulerILb1ELi80ELb0EEEEEEEEEvNT_6ParamsE,@"STO_CUDA_ENTRY STV_DEFAULT"
_ZN7cutlass13device_kernelIN5flash11enable_sm90INS1_16FlashAttnBwdSm90INS1_25CollectiveMainloopBwdSm90ILi2ELi1ELi1EN4cute5tupleIJNS5_1CILi1EEES8_S8_EEENS6_IJNS7_ILi64EEENS7_ILi80EEENS7_ILi256EEEEEENS_6half_tEfNS_4arch4Sm90ELb1ELb0ELb1ELb1ELb0ELb0ELb1ELb1ELi2ELi1ELi1ELi1ELb0EEENS1_24CollectiveEpilogueBwdGQAISD_fSG_Li256ELb1ELb0EEENS1_25SingleTileBwdLPTSchedulerILb1ELi80ELb0EEEEEEEEEvNT_6ParamsE:
[----:B------:R-:W-:Y:S01]  /*0000*/  LDC R1, c[0x0][0x37c] ;  /* 0x0000df00ff017b82 */ /* 0x000fe20000000800 */
[----:B------:R-:W-:Y:S05]  /*0010*/  EXIT ;  /* 0x000000000000794d */ /* 0x000fea0003800000 */
.L_x_82:
        /* <DEDUP_REMOVED lines=14> */
.L_x_122:


//--------------------- .text._ZN7cutlass13device_kernelIN5flash22FlashAttnBwdPreprocessIN4cute5tupleIJNS3_1CILi64EEENS5_ILi256EEEEEENS_6half_tEfNS_4arch4Sm90ELb1ELb1EEEEEvNT_6ParamsE --------------------------
	.section	.text._ZN7cutlass13device_kernelIN5flash22FlashAttnBwdPreprocessIN4cute5tupleIJNS3_1CILi64EEENS5_ILi256EEEEEENS_6half_tEfNS_4arch4Sm90ELb1ELb1EEEEEvNT_6ParamsE,"ax",@progbits
	.align	128
.text._ZN7cutlass13device_kernelIN5flash22FlashAttnBwdPreprocessIN4cute5tupleIJNS3_1CILi64EEENS5_ILi256EEEEEENS_6half_tEfNS_4arch4Sm90ELb1ELb1EEEEEvNT_6ParamsE:
        .type           _ZN7cutlass13device_kernelIN5flash22FlashAttnBwdPreprocessIN4cute5tupleIJNS3_1CILi64EEENS5_ILi256EEEEEENS_6half_tEfNS_4arch4Sm90ELb1ELb1EEEEEvNT_6ParamsE,@function
        .size           _ZN7cutlass13device_kernelIN5flash22FlashAttnBwdPreprocessIN4cute5tupleIJNS3_1CILi64EEENS5_ILi256EEEEEENS_6half_tEfNS_4arch4Sm90ELb1ELb1EEEEEvNT_6ParamsE,(.L_x_123 - _ZN7cutlass13device_kernelIN5flash22FlashAttnBwdPreprocessIN4cute5tupleIJNS3_1CILi64EEENS5_ILi256EEEEEENS_6half_tEfNS_4arch4Sm90ELb1ELb1EEEEEvNT_6ParamsE)
        .other          _ZN7cutlass13device_kernelIN5flash22FlashAttnBwdPreprocessIN4cute5tupleIJNS3_1CILi64EEENS5_ILi256EEEEEENS_6half_tEfNS_4arch4Sm90ELb1ELb1EEEEEvNT_6ParamsE,@"STO_CUDA_ENTRY STV_DEFAULT"
_ZN7cutlass13device_kernelIN5flash22FlashAttnBwdPreprocessIN4cute5tupleIJNS3_1CILi64EEENS5_ILi256EEEEEENS_6half_tEfNS_4arch4Sm90ELb1ELb1EEEEEvNT_6ParamsE:
[----:B------:R-:W-:Y:S01]  /*0000*/  LDC R1, c[0x0][0x37c] ;  /* 0x0000df00ff017b82 */ /* 0x000fe20000000800 */
[----:B------:R-:W0:Y:S07]  /*0010*/  LDCU.64 UR10, c[0x0][0x460] ;  /* 0x00008c00ff0a77ac */ /* 0x000e2e0008000a00 */
[----:B------:R-:W1:Y:S01]  /*0020*/  S2UR UR16, SR_CTAID.X ;  /* 0x00000000001079c3 */ /* 0x000e620000002500 */
[----:B------:R-:W2:Y:S07]  /*0030*/  LDCU.64 UR12, c[0x0][0x358] ;  /* 0x00006b00ff0c77ac */ /* 0x000eae0008000a00 */
[----:B------:R-:W3:Y:S08]  /*0040*/  S2UR UR15, SR_CTAID.Y ;  /* 0x00000000000f79c3 */ /* 0x000ef00000002600 */
[----:B------:R-:W4:Y:S01]  /*0050*/  S2UR UR14, SR_CTAID.Z ;  /* 0x00000000000e79c3 */ /* 0x000f220000002700 */
[----:B0-----:R-:W-:-:S04]  /*0060*/  UISETP.NE.U32.AND UP1, UPT, UR10, URZ, UPT ;  /* 0x000000ff0a00728c */ /* 0x001fc8000bf25070 */
[----:B------:R-:W-:-:S09]  /*0070*/  UISETP.NE.AND.EX UP2, UPT, UR11, URZ, UPT, UP1 ;  /* 0x000000ff0b00728c */ /* 0x000fd2000bf45310 */
[----:B-12---:R-:W-:Y:S05]  /*0080*/  BRA.U UP2, `(.L_x_83) ;  /* 0x0000000102247547 */ /* 0x006fea000b800000 */
[----:B------:R-:W0:Y:S01]  /*0090*/  LDCU.64 UR6, c[0x0][0x468] ;  /* 0x00008d00ff0677ac */ /* 0x000e220008000a00 */
[----:B------:R-:W1:Y:S01]  /*00a0*/  LDCU UR5, c[0x0][0x388] ;  /* 0x00007100ff0577ac */ /* 0x000e620008000800 */
[----:B------:R-:W-:Y:S01]  /*00b0*/  UMOV UR4, URZ ;  /* 0x000000ff00047c82 */ /* 0x000fe20008000000 */
[----:B0-----:R-:W-:-:S03]  /*00c0*/  UISETP.NE.U32.AND UP0, UPT, UR6, URZ, UPT ;  /* 0x000000ff0600728c */ /* 0x001fc6000bf05070 */
[----:B------:R-:W-:Y:S01]  /*00d0*/  UMOV UR6, URZ ;  /* 0x000000ff00067c82 */ /* 0x000fe20008000000 */
[----:B------:R-:W-:-:S03]  /*00e0*/  UISETP.NE.AND.EX UP0, UPT, UR7, URZ, UPT, UP0 ;  /* 0x000000ff0700728c */ /* 0x000fc6000bf05300 */
[----:B------:R-:W-:-:S06]  /*00f0*/  UMOV UR7, URZ ;  /* 0x000000ff00077c82 */ /* 0x000fcc0008000000 */
[----:B-1----:R-:W-:Y:S05]  /*0100*/  BRA.U !UP0, `(.L_x_84) ;  /* 0x0000000108687547 */ /* 0x002fea000b800000 */
[----:B------:R-:W-:Y:S05]  /*0110*/  BRA `(.L_x_85) ;  /* 0x00000000003c7947 */ /* 0x000fea0003800000 */
.L_x_83:
[----:B------:R-:W4:Y:S01]  /*0120*/  LDCU.64 UR4, c[0x0][0x460] ;  /* 0x00008c00ff0477ac */ /* 0x000f220008000a00 */
[----:B------:R-:W0:Y:S01]  /*0130*/  LDCU.64 UR8, c[0x0][0x468] ;  /* 0x00008d00ff0877ac */ /* 0x000e220008000a00 */
[----:B----4-:R-:W-:-:S06]  /*0140*/  UIMAD.WIDE.U32 UR4, UR14, 0x4, UR4 ;  /* 0x000000040e0478a5 */ /* 0x010fcc000f8e0004 */
[----:B------:R-:W-:Y:S02]  /*0150*/  MOV R2, UR4 ;  /* 0x0000000400027c02 */ /* 0x000fe40008000f00 */
[----:B------:R-:W-:-:S05]  /*0160*/  MOV R3, UR5 ;  /* 0x0000000500037c02 */ /* 0x000fca0008000f00 */
[----:B------:R-:W2:Y:S01]  /*0170*/  LDG.E R0, desc[UR12][R2.64] ;  /* 0x0000000c02007981 */ /* 0x000ea2000c1e1900 */
[----:B0-----:R-:W-:-:S04]  /*0180*/  UISETP.NE.U32.AND UP0, UPT, UR8, URZ, UPT ;  /* 0x000000ff0800728c */ /* 0x001fc8000bf05070 */
[----:B------:R-:W-:Y:S01]  /*0190*/  UISETP.NE.AND.EX UP0, UPT, UR9, URZ, UPT, UP0 ;  /* 0x000000ff0900728c */ /* 0x000fe2000bf05300 */
[----:B--2---:R-:W-:-:S13]  /*01a0*/  R2UR UR6, R0 ;  /* 0x00000000000672ca */ /* 0x004fda00000e0000 */
[----:B------:R-:W-:Y:S02]  /*01b0*/  ULEA UR4, UR14, UR6, 0x6 ;  /* 0x000000060e047291 */ /* 0x000fe4000f8e30ff */
[----:B------:R-:W-:Y:S02]  /*01c0*/  USHF.R.S32.HI UR7, URZ, 0x1f, UR6 ;  /* 0x0000001fff077899 */ /* 0x000fe40008011406 */
[----:B------:R-:W-:-:S04]  /*01d0*/  USHF.R.S32.HI UR5, URZ, 0x1f, UR4 ;  /* 0x0000001fff057899 */ /* 0x000fc80008011404 */
[----:B------:R-:W-:-:S04]  /*01e0*/  ULEA.HI UR4, UR5, UR4, URZ, 0x6 ;  /* 0x0000000405047291 */ /* 0x000fc8000f8f30ff */
[----:B------:R-:W-:Y:S01]  /*01f0*/  ULOP3.LUT UR4, UR4, 0xffffffc0, URZ, 0xc0, !UPT ;  /* 0xffffffc004047892 */ /* 0x000fe2000f8ec0ff */
[----:B------:R-:W-:Y:S11]  /*0200*/  BRA.U !UP0, `(.L_x_86) ;  /* 0x00000001081c7547 */ /* 0x000ff6000b800000 */
.L_x_85:
[----:B------:R-:W4:Y:S02]  /*0210*/  LDCU.64 UR8, c[0x0][0x468] ;  /* 0x00008d00ff0877ac */ /* 0x000f240008000a00 */
[----:B----4-:R-:W-:-:S06]  /*0220*/  UIMAD.WIDE.U32 UR8, UR14, 0x4, UR8 ;  /* 0x000000040e0878a5 */ /* 0x010fcc000f8e0008 */
[----:B------:R-:W-:Y:S02]  /*0230*/  MOV R2, UR8 ;  /* 0x0000000800027c02 */ /* 0x000fe40008000f00 */
[----:B------:R-:W-:-:S05]  /*0240*/  MOV R3, UR9 ;  /* 0x0000000900037c02 */ /* 0x000fca0008000f00 */
[----:B------:R-:W2:Y:S02]  /*0250*/  LDG.E R2, desc[UR12][R2.64] ;  /* 0x0000000c02027981 */ /* 0x000ea4000c1e1900 */
[----:B--2---:R-:W-:Y:S01]  /*0260*/  R2UR UR5, R2 ;  /* 0x00000000020572ca */ /* 0x004fe200000e0000 */
[----:B------:R-:W-:-:S14]  /*0270*/  BRA `(.L_x_84) ;  /* 0x00000000000c7947 */ /* 0x000fdc0003800000 */
.L_x_86:
[----:B------:R-:W2:Y:S02]  /*0280*/  LDG.E R2, desc[UR12][R2.64+0x4] ;  /* 0x0000040c02027981 */ /* 0x000ea4000c1e1900 */
[----:B--2---:R-:W-:-:S13]  /*0290*/  R2UR UR5, R2 ;  /* 0x00000000020572ca */ /* 0x004fda00000e0000 */
[----:B------:R-:W-:-:S12]  /*02a0*/  UIADD3 UR5, UPT, UPT, -UR6, UR5, URZ ;  /* 0x0000000506057290 */ /* 0x000fd8000fffe1ff */
.L_x_84:
[----:B------:R-:W-:Y:S01]  /*02b0*/  USHF.L.U32 UR8, UR16, 0x6, URZ ;  /* 0x0000000610087899 */ /* 0x000fe200080006ff */
[----:B------:R-:W0:Y:S01]  /*02c0*/  S2R R64, SR_TID.X ;  /* 0x0000000000407919 */ /* 0x000e220000002100 */
[----:B------:R-:W-:Y:S02]  /*02d0*/  PLOP3.LUT P0, PT, PT, PT, UP1, 0x80, 0x8 ;  /* 0x000000000008781c */ /* 0x000fe40003f0f018 */
[----:B------:R-:W-:Y:S02]  /*02e0*/  UISETP.GT.AND UP0, UPT, UR5, UR8, UPT ;  /* 0x000000080500728c */ /* 0x000fe4000bf04270 */
[----:B------:R-:W-:-:S04]  /*02f0*/  ISETP.NE.AND.EX P0, PT, RZ, UR11, PT, P0 ;  /* 0x0000000bff007c0c */ /* 0x000fc8000bf05300 */
[----:B------:R-:W-:-:S13]  /*0300*/  PLOP3.LUT P1, PT, PT, PT, UP0, 0x80, 0x8 ;  /* 0x000000000008781c */ /* 0x000fda0003f2f008 */
[----:B---34-:R-:W-:Y:S05]  /*0310*/  @!P1 EXIT P0 ;  /* 0x000000000000994d */ /* 0x018fea0000000000 */
[----:B------:R-:W-:Y:S01]  /*0320*/  UIADD3 UR18, UPT, UPT, -UR8, UR5, URZ ;  /* 0x0000000508127290 */ /* 0x000fe2000fffe1ff */
[----:B------:R-:W1:Y:S01]  /*0330*/  LDC.64 R4, c[0x0][0x400] ;  /* 0x00010000ff047b82 */ /* 0x000e620000000a00 */
[----:B0-----:R-:W-:Y:S01]  /*0340*/  SHF.R.U32.HI R6, RZ, 0x4, R64 ;  /* 0x00000004ff067819 */ /* 0x001fe20000011640 */
[----:B------:R-:W-:Y:S01]  /*0350*/  HFMA2 R65, -RZ, RZ, 0, 0 ;  /* 0x00000000ff417431 */ /* 0x000fe200000001ff */
[----:B------:R-:W-:Y:S01]  /*0360*/  USEL UR17, UR14, URZ, !UP2 ;  /* 0x000000ff0e117287 */ /* 0x000fe2000d000000 */
[----:B------:R-:W-:Y:S01]  /*0370*/  MOV R7, UR16 ;  /* 0x0000001000077c02 */ /* 0x000fe20008000f00 */
[----:B------:R-:W-:Y:S01]  /*0380*/  BSSY.RECONVERGENT B0, `(.L_x_87) ;  /* 0x0000038000007945 */ /* 0x000fe20003800200 */
[----:B------:R-:W-:Y:S02]  /*0390*/  ISETP.GE.AND P0, PT, R64, UR18, PT ;  /* 0x0000001240007c0c */ /* 0x000fe4000bf06270 */
[----:B------:R-:W-:Y:S01]  /*03a0*/  CS2R R72, SRZ ;  /* 0x0000000000487805 */ /* 0x000fe2000001ff00 */
[----:B------:R-:W0:Y:S01]  /*03b0*/  LDC.64 R10, c[0x0][0x3a0] ;  /* 0x0000e800ff0a7b82 */ /* 0x000e220000000a00 */
[----:B------:R-:W-:-:S02]  /*03c0*/  IADD3 R66, P3, PT, R6, UR6, RZ ;  /* 0x0000000606427c10 */ /* 0x000fc4000ff7e0ff */
[----:B------:R-:W-:Y:S02]  /*03d0*/  CS2R R74, SRZ ;  /* 0x00000000004a7805 */ /* 0x000fe4000001ff00 */
[----:B------:R-:W-:Y:S02]  /*03e0*/  ISETP.GT.U32.OR P0, PT, R64, 0x3f, P0 ;  /* 0x0000003f4000780c */ /* 0x000fe40000704470 */
[----:B------:R-:W-:Y:S02]  /*03f0*/  CS2R R44, SRZ ;  /* 0x00000000002c7805 */ /* 0x000fe4000001ff00 */
[----:B------:R-:W-:Y:S02]  /*0400*/  IADD3.X R67, PT, PT, RZ, UR7, RZ, P3, !PT ;  /* 0x00000007ff437c10 */ /* 0x000fe40009ffe4ff */
[----:B------:R-:W-:Y:S02]  /*0410*/  CS2R R46, SRZ ;  /* 0x00000000002e7805 */ /* 0x000fe4000001ff00 */
[C---:B------:R-:W-:Y:S01]  /*0420*/  ISETP.GE.AND P3, PT, R6.reuse, UR18, PT ;  /* 0x0000001206007c0c */ /* 0x040fe2000bf66270 */
[----:B------:R-:W2:Y:S01]  /*0430*/  LDC.64 R8, c[0x0][0x408] ;  /* 0x00010200ff087b82 */ /* 0x000ea20000000a00 */
[----:B------:R-:W-:Y:S01]  /*0440*/  IADD3 R0, PT, PT, R6, 0x10, RZ ;  /* 0x0000001006007810 */ /* 0x000fe20007ffe0ff */
[----:B------:R-:W-:Y:S01]  /*0450*/  IMAD.WIDE.U32 R66, R7, 0x40, R66 ;  /* 0x0000004007427825 */ /* 0x000fe200078e0042 */
[----:B------:R-:W-:-:S02]  /*0460*/  CS2R R56, SRZ ;  /* 0x0000000000387805 */ /* 0x000fc4000001ff00 */
[----:B------:R-:W-:Y:S02]  /*0470*/  CS2R R58, SRZ ;  /* 0x00000000003a7805 */ /* 0x000fe4000001ff00 */
[----:B------:R-:W-:Y:S02]  /*0480*/  CS2R R36, SRZ ;  /* 0x0000000000247805 */ /* 0x000fe4000001ff00 */
[----:B------:R-:W-:Y:S02]  /*0490*/  CS2R R38, SRZ ;  /* 0x0000000000267805 */ /* 0x000fe4000001ff00 */
[----:B------:R-:W-:Y:S02]  /*04a0*/  CS2R R28, SRZ ;  /* 0x00000000001c7805 */ /* 0x000fe4000001ff00 */
[C---:B------:R-:W-:Y:S01]  /*04b0*/  @!P0 IADD3 R2, PT, PT, R64.reuse, UR8, RZ ;  /* 0x0000000840028c10 */ /* 0x040fe2000fffe0ff */
[----:B------:R-:W3:Y:S01]  /*04c0*/  LDC.64 R14, c[0x0][0x3a8] ;  /* 0x0000ea00ff0e7b82 */ /* 0x000ee20000000a00 */
[----:B------:R-:W-:-:S02]  /*04d0*/  SHF.L.U32 R64, R64, 0x3, RZ ;  /* 0x0000000340407819 */ /* 0x000fc400000006ff */
[----:B------:R-:W-:Y:S02]  /*04e0*/  CS2R R30, SRZ ;  /* 0x00000000001e7805 */ /* 0x000fe4000001ff00 */
[----:B------:R-:W-:Y:S02]  /*04f0*/  @!P0 IADD3 R2, P1, PT, R2, UR6, RZ ;  /* 0x0000000602028c10 */ /* 0x000fe4000ff3e0ff */
[----:B------:R-:W-:Y:S02]  /*0500*/  LOP3.LUT R64, R64, 0x78, RZ, 0xc0, !PT ;  /* 0x0000007840407812 */ /* 0x000fe400078ec0ff */
[----:B------:R-:W-:Y:S02]  /*0510*/  @!P0 IADD3.X R3, PT, PT, RZ, UR7, RZ, P1, !PT ;  /* 0x00000007ff038c10 */ /* 0x000fe40008ffe4ff */
[----:B------:R-:W-:Y:S02]  /*0520*/  ISETP.GE.AND P1, PT, R0, UR18, PT ;  /* 0x0000001200007c0c */ /* 0x000fe4000bf26270 */
[----:B------:R-:W-:Y:S01]  /*0530*/  IADD3 R0, PT, PT, R6, 0x20, RZ ;  /* 0x0000002006007810 */ /* 0x000fe20007ffe0ff */
[----:B-1----:R-:W-:Y:S01]  /*0540*/  @!P0 IMAD.WIDE.U32 R2, R4, UR15, R2 ;  /* 0x0000000f04028c25 */ /* 0x002fe2000f8e0002 */
[----:B------:R-:W-:-:S02]  /*0550*/  IADD3 R16, PT, PT, R6, 0x30, RZ ;  /* 0x0000003006107810 */ /* 0x000fc40007ffe0ff */
[----:B------:R-:W-:Y:S01]  /*0560*/  ISETP.GE.AND P2, PT, R0, UR18, PT ;  /* 0x0000001200007c0c */ /* 0x000fe2000bf46270 */
[----:B------:R-:W-:Y:S01]  /*0570*/  @!P0 IMAD R3, R5, UR15, R3 ;  /* 0x0000000f05038c24 */ /* 0x000fe2000f8e0203 */
[----:B------:R-:W-:Y:S01]  /*0580*/  LOP3.LUT R80, R64, 0x80, RZ, 0xfc, !PT ;  /* 0x0000008040507812 */ /* 0x000fe200078efcff */
[----:B0-----:R-:W-:-:S04]  /*0590*/  IMAD.WIDE.U32 R4, R10, UR15, R64 ;  /* 0x0000000f0a047c25 */ /* 0x001fc8000f8e0040 */
[----:B------:R-:W-:Y:S01]  /*05a0*/  IMAD R5, R11, UR15, R5 ;  /* 0x0000000f0b057c24 */ /* 0x000fe2000f8e0205 */
[----:B------:R-:W-:Y:S01]  /*05b0*/  CS2R R10, SRZ ;  /* 0x00000000000a7805 */ /* 0x000fe2000001ff00 */
[----:B--2---:R-:W-:-:S04]  /*05c0*/  @!P0 IMAD.WIDE.U32 R2, R8, UR17, R2 ;  /* 0x0000001108028c25 */ /* 0x004fc8000f8e0002 */
[----:B---3--:R-:W-:-:S04]  /*05d0*/  IMAD.WIDE.U32 R12, R14, UR17, R4 ;  /* 0x000000110e0c7c25 */ /* 0x008fc8000f8e0004 */
[----:B------:R-:W-:Y:S01]  /*05e0*/  @!P0 IMAD R0, R9, UR17, R3 ;  /* 0x0000001109008c24 */ /* 0x000fe2000f8e0203 */
[----:B------:R-:W-:Y:S01]  /*05f0*/  CS2R R8, SRZ ;  /* 0x0000000000087805 */ /* 0x000fe2000001ff00 */
[----:B------:R-:W-:Y:S01]  /*0600*/  IMAD R15, R15, UR17, R13 ;  /* 0x000000110f0f7c24 */ /* 0x000fe2000f8e020d */
[----:B------:R-:W-:Y:S06]  /*0610*/  @P3 BRA `(.L_x_88) ;  /* 0x0000000000383947 */ /* 0x000fec0003800000 */
[----:B------:R-:W0:Y:S01]  /*0620*/  LDCU.64 UR8, c[0x0][0x398] ;  /* 0x00007300ff0877ac */ /* 0x000e220008000a00 */
[----:B------:R-:W-:Y:S01]  /*0630*/  MOV R14, R12 ;  /* 0x0000000c000e7202 */ /* 0x000fe20000000f00 */
[----:B------:R-:W1:Y:S01]  /*0640*/  LDCU UR6, c[0x0][0x38c] ;  /* 0x00007180ff0677ac */ /* 0x000e620008000800 */
[----:B------:R-:W2:Y:S01]  /*0650*/  LDCU.64 UR10, c[0x0][0x380] ;  /* 0x00007000ff0a77ac */ /* 0x000ea20008000a00 */
[----:B0-----:R-:W-:Y:S02]  /*0660*/  IMAD R7, R67, UR8, RZ ;  /* 0x0000000843077c24 */ /* 0x001fe4000f8e02ff */
[----:B------:R-:W-:Y:S01]  /*0670*/  IMAD.WIDE.U32 R4, R66, UR8, R14 ;  /* 0x0000000842047c25 */ /* 0x000fe2000f8e000e */
[----:B-1----:R-:W-:-:S03]  /*0680*/  ISETP.GE.AND P4, PT, R64, UR6, PT ;  /* 0x0000000640007c0c */ /* 0x002fc6000bf86270 */
[----:B------:R-:W-:Y:S01]  /*0690*/  IMAD R7, R66, UR9, R7 ;  /* 0x0000000942077c24 */ /* 0x000fe2000f8e0207 */
[----:B------:R-:W-:Y:S02]  /*06a0*/  ISETP.GE.AND P5, PT, R80, UR6, PT ;  /* 0x0000000650007c0c */ /* 0x000fe4000bfa6270 */
[----:B--2---:R-:W-:Y:S02]  /*06b0*/  LEA R6, P6, R4, UR10, 0x1 ;  /* 0x0000000a04067c11 */ /* 0x004fe4000f8c08ff */
[----:B------:R-:W-:-:S04]  /*06c0*/  IADD3 R5, PT, PT, R5, R7, RZ ;  /* 0x0000000705057210 */ /* 0x000fc80007ffe0ff */
[----:B------:R-:W-:-:S05]  /*06d0*/  LEA.HI.X R7, R4, UR11, R5, 0x1, P6 ;  /* 0x0000000b04077c11 */ /* 0x000fca000b0f0c05 */
[----:B------:R0:W5:Y:S04]  /*06e0*/  @!P4 LDG.E.128 R72, desc[UR12][R6.64] ;  /* 0x0000000c0648c981 */ /* 0x000168000c1e1d00 */
[----:B------:R0:W5:Y:S02]  /*06f0*/  @!P5 LDG.E.128 R44, desc[UR12][R6.64+0x100] ;  /* 0x0001000c062cd981 */ /* 0x000164000c1e1d00 */
.L_x_88:
[----:B------:R-:W-:Y:S05]  /*0700*/  BSYNC.RECONVERGENT B0 ;  /* 0x0000000000007941 */ /* 0x000fea0003800200 */
.L_x_87:
[----:B------:R-:W-:Y:S04]  /*0710*/  BSSY.RECONVERGENT B0, `(.L_x_89) ;  /* 0x0000013000007945 */ /* 0x000fe80003800200 */
[----:B------:R-:W-:Y:S05]  /*0720*/  @P1 BRA `(.L_x_90) ;  /* 0x0000000000441947 */ /* 0x000fea0003800000 */
[----:B------:R-:W1:Y:S01]  /*0730*/  LDCU.64 UR8, c[0x0][0x398] ;  /* 0x00007300ff0877ac */ /* 0x000e620008000a00 */
[----:B0-----:R-:W-:Y:S02]  /*0740*/  IADD3 R7, P4, PT, R66, 0x10, RZ ;  /* 0x0000001042077810 */ /* 0x001fe40007f9e0ff */
[----:B------:R-:W-:Y:S01]  /*0750*/  MOV R5, R15 ;  /* 0x0000000f00057202 */ /* 0x000fe20000000f00 */
[----:B------:R-:W0:Y:S01]  /*0760*/  LDCU UR6, c[0x0][0x38c] ;  /* 0x00007180ff0677ac */ /* 0x000e220008000800 */
[----:B------:R-:W-:Y:S01]  /*0770*/  IADD3.X R4, PT, PT, RZ, R67, RZ, P4, !PT ;  /* 0x00000043ff047210 */ /* 0x000fe200027fe4ff */
[----:B------:R-:W2:Y:S04]  /*0780*/  LDCU.64 UR10, c[0x0][0x380] ;  /* 0x00007000ff0a77ac */ /* 0x000ea80008000a00 */
[----:B-1----:R-:W-:Y:S01]  /*0790*/  IMAD R6, R4, UR8, RZ ;  /* 0x0000000804067c24 */ /* 0x002fe2000f8e02ff */
[----:B------:R-:W-:-:S02]  /*07a0*/  MOV R4, R12 ;  /* 0x0000000c00047202 */ /* 0x000fc40000000f00 */
[----:B0-----:R-:W-:-:S03]  /*07b0*/  ISETP.GE.AND P5, PT, R64, UR6, PT ;  /* 0x0000000640007c0c */ /* 0x001fc6000bfa6270 */
[----:B------:R-:W-:Y:S01]  /*07c0*/  IMAD.WIDE.U32 R4, R7, UR8, R4 ;  /* 0x0000000807047c25 */ /* 0x000fe2000f8e0004 */
[----:B------:R-:W-:-:S03]  /*07d0*/  ISETP.GE.AND P6, PT, R80, UR6, PT ;  /* 0x0000000650007c0c */ /* 0x000fc6000bfc6270 */
[----:B------:R-:W-:Y:S01]  /*07e0*/  IMAD R7, R7, UR9, R6 ;  /* 0x0000000907077c24 */ /* 0x000fe2000f8e0206 */
[----:B--2---:R-:W-:-:S04]  /*07f0*/  LEA R6, P4, R4, UR10, 0x1 ;  /* 0x0000000a04067c11 */ /* 0x004fc8000f8808ff */
[----:B------:R-:W-:-:S04]  /*0800*/  IADD3 R5, PT, PT, R5, R7, RZ ;  /* 0x0000000705057210 */ /* 0x000fc80007ffe0ff */
[----:B------:R-:W-:-:S05]  /*0810*/  LEA.HI.X R7, R4, UR11, R5, 0x1, P4 ;  /* 0x0000000b04077c11 */ /* 0x000fca000a0f0c05 */
[----:B------:R1:W5:Y:S04]  /*0820*/  @!P5 LDG.E.128 R56, desc[UR12][R6.64] ;  /* 0x0000000c0638d981 */ /* 0x000368000c1e1d00 */
[----:B------:R1:W5:Y:S02]  /*0830*/  @!P6 LDG.E.128 R36, desc[UR12][R6.64+0x100] ;  /* 0x0001000c0624e981 */ /* 0x000364000c1e1d00 */
.L_x_90:
[----:B------:R-:W-:Y:S05]  /*0840*/  BSYNC.RECONVERGENT B0 ;  /* 0x0000000000007941 */ /* 0x000fea0003800200 */
.L_x_89:
[----:B------:R-:W-:Y:S04]  /*0850*/  BSSY.RECONVERGENT B0, `(.L_x_91) ;  /* 0x0000013000007945 */ /* 0x000fe80003800200 */
[----:B------:R-:W-:Y:S05]  /*0860*/  @P2 BRA `(.L_x_92) ;  /* 0x0000000000442947 */ /* 0x000fea0003800000 */
[----:B------:R-:W2:Y:S01]  /*0870*/  LDCU.64 UR8, c[0x0][0x398] ;  /* 0x00007300ff0877ac */ /* 0x000ea20008000a00 */
[----:B01----:R-:W-:Y:S02]  /*0880*/  IADD3 R7, P4, PT, R66, 0x20, RZ ;  /* 0x0000002042077810 */ /* 0x003fe40007f9e0ff */
[----:B------:R-:W-:Y:S01]  /*0890*/  MOV R5, R15 ;  /* 0x0000000f00057202 */ /* 0x000fe20000000f00 */
[----:B------:R-:W0:Y:S01]  /*08a0*/  LDCU UR6, c[0x0][0x38c] ;  /* 0x00007180ff0677ac */ /* 0x000e220008000800 */
[----:B------:R-:W-:Y:S01]  /*08b0*/  IADD3.X R4, PT, PT, RZ, R67, RZ, P4, !PT ;  /* 0x00000043ff047210 */ /* 0x000fe200027fe4ff */
[----:B------:R-:W1:Y:S04]  /*08c0*/  LDCU.64 UR10, c[0x0][0x380] ;  /* 0x00007000ff0a77ac */ /* 0x000e680008000a00 */
[----:B--2---:R-:W-:Y:S01]  /*08d0*/  IMAD R6, R4, UR8, RZ ;  /* 0x0000000804067c24 */ /* 0x004fe2000f8e02ff */
[----:B------:R-:W-:-:S02]  /*08e0*/  MOV R4, R12 ;  /* 0x0000000c00047202 */ /* 0x000fc40000000f00 */
[----:B0-----:R-:W-:-:S03]  /*08f0*/  ISETP.GE.AND P5, PT, R64, UR6, PT ;  /* 0x0000000640007c0c */ /* 0x001fc6000bfa6270 */
[----:B------:R-:W-:Y:S01]  /*0900*/  IMAD.WIDE.U32 R4, R7, UR8, R4 ;  /* 0x0000000807047c25 */ /* 0x000fe2000f8e0004 */
[----:B------:R-:W-:-:S03]  /*0910*/  ISETP.GE.AND P6, PT, R80, UR6, PT ;  /* 0x0000000650007c0c */ /* 0x000fc6000bfc6270 */
[----:B------:R-:W-:Y:S01]  /*0920*/  IMAD R7, R7, UR9, R6 ;  /* 0x0000000907077c24 */ /* 0x000fe2000f8e0206 */
[----:B-1----:R-:W-:-:S04]  /*0930*/  LEA R6, P4, R4, UR10, 0x1 ;  /* 0x0000000a04067c11 */ /* 0x002fc8000f8808ff */
[----:B------:R-:W-:-:S04]  /*0940*/  IADD3 R5, PT, PT, R5, R7, RZ ;  /* 0x0000000705057210 */ /* 0x000fc80007ffe0ff */
[----:B------:R-:W-:-:S05]  /*0950*/  LEA.HI.X R7, R4, UR11, R5, 0x1, P4 ;  /* 0x0000000b04077c11 */ /* 0x000fca000a0f0c05 */
[----:B------:R2:W5:Y:S04]  /*0960*/  @!P5 LDG.E.128 R8, desc[UR12][R6.64] ;  /* 0x0000000c0608d981 */ /* 0x000568000c1e1d00 */
[----:B------:R2:W5:Y:S02]  /*0970*/  @!P6 LDG.E.128 R28, desc[UR12][R6.64+0x100] ;  /* 0x0001000c061ce981 */ /* 0x000564000c1e1d00 */
.L_x_92:
[----:B------:R-:W-:Y:S05]  /*0980*/  BSYNC.RECONVERGENT B0 ;  /* 0x0000000000007941 */ /* 0x000fea0003800200 */
.L_x_91:
[----:B------:R-:W-:Y:S01]  /*0990*/  ISETP.GE.AND P4, PT, R16, UR18, PT ;  /* 0x0000001210007c0c */ /* 0x000fe2000bf86270 */
[----:B------:R-:W-:Y:S01]  /*09a0*/  BSSY.RECONVERGENT B0, `(.L_x_93) ;  /* 0x0000016000007945 */ /* 0x000fe20003800200 */
[----:B------:R-:W-:Y:S02]  /*09b0*/  CS2R R4, SRZ ;  /* 0x0000000000047805 */ /* 0x000fe4000001ff00 */
[----:B012---:R-:W-:Y:S02]  /*09c0*/  CS2R R6, SRZ ;  /* 0x0000000000067805 */ /* 0x007fe4000001ff00 */
[----:B------:R-:W-:Y:S02]  /*09d0*/  CS2R R20, SRZ ;  /* 0x0000000000147805 */ /* 0x000fe4000001ff00 */
[----:B------:R-:W-:-:S05]  /*09e0*/  CS2R R22, SRZ ;  /* 0x0000000000167805 */ /* 0x000fca000001ff00 */
[----:B------:R-:W-:Y:S05]  /*09f0*/  @P4 BRA `(.L_x_94) ;  /* 0x0000000000404947 */ /* 0x000fea0003800000 */
[----:B------:R-:W0:Y:S01]  /*0a00*/  LDCU.64 UR8, c[0x0][0x398] ;  /* 0x00007300ff0877ac */ /* 0x000e220008000a00 */
[----:B------:R-:W-:Y:S01]  /*0a10*/  IADD3 R17, P5, PT, R66, 0x30, RZ ;  /* 0x0000003042117810 */ /* 0x000fe20007fbe0ff */
[----:B------:R-:W1:Y:S03]  /*0a20*/  LDCU.64 UR10, c[0x0][0x380] ;  /* 0x00007000ff0a77ac */ /* 0x000e660008000a00 */
[----:B------:R-:W-:Y:S01]  /*0a30*/  IADD3.X R13, PT, PT, RZ, R67, RZ, P5, !PT ;  /* 0x00000043ff0d7210 */ /* 0x000fe20002ffe4ff */
[----:B------:R-:W2:Y:S04]  /*0a40*/  LDCU UR6, c[0x0][0x38c] ;  /* 0x00007180ff0677ac */ /* 0x000ea80008000800 */
[----:B0-----:R-:W-:Y:S01]  /*0a50*/  IMAD R14, R13, UR8, RZ ;  /* 0x000000080d0e7c24 */ /* 0x001fe2000f8e02ff */
[----:B------:R-:W-:-:S03]  /*0a60*/  MOV R13, R15 ;  /* 0x0000000f000d7202 */ /* 0x000fc60000000f00 */
[----:B------:R-:W-:Y:S01]  /*0a70*/  IMAD.WIDE.U32 R12, R17, UR8, R12 ;  /* 0x00000008110c7c25 */ /* 0x000fe2000f8e000c */
[----:B--2---:R-:W-:-:S03]  /*0a80*/  ISETP.GE.AND P5, PT, R64, UR6, PT ;  /* 0x0000000640007c0c */ /* 0x004fc6000bfa6270 */
[----:B------:R-:W-:Y:S01]  /*0a90*/  IMAD R17, R17, UR9, R14 ;  /* 0x0000000911117c24 */ /* 0x000fe2000f8e020e */
[----:B-1----:R-:W-:-:S04]  /*0aa0*/  LEA R14, P6, R12, UR10, 0x1 ;  /* 0x0000000a0c0e7c11 */ /* 0x002fc8000f8c08ff */
[----:B------:R-:W-:-:S04]  /*0ab0*/  IADD3 R13, PT, PT, R13, R17, RZ ;  /* 0x000000110d0d7210 */ /* 0x000fc80007ffe0ff */
[----:B------:R-:W-:Y:S02]  /*0ac0*/  LEA.HI.X R15, R12, UR11, R13, 0x1, P6 ;  /* 0x0000000b0c0f7c11 */ /* 0x000fe4000b0f0c0d */
[----:B------:R-:W-:-:S03]  /*0ad0*/  ISETP.GE.AND P6, PT, R80, UR6, PT ;  /* 0x0000000650007c0c */ /* 0x000fc6000bfc6270 */
[----:B------:R0:W5:Y:S10]  /*0ae0*/  @!P5 LDG.E.128 R4, desc[UR12][R14.64] ;  /* 0x0000000c0e04d981 */ /* 0x000174000c1e1d00 */
[----:B------:R0:W5:Y:S02]  /*0af0*/  @!P6 LDG.E.128 R20, desc[UR12][R14.64+0x100] ;  /* 0x0001000c0e14e981 */ /* 0x000164000c1e1d00 */
.L_x_94:
[----:B------:R-:W-:Y:S05]  /*0b00*/  BSYNC.RECONVERGENT B0 ;  /* 0x0000000000007941 */ /* 0x000fea0003800200 */
.L_x_93:
[----:B0-----:R-:W0:Y:S01]  /*0b10*/  LDC.64 R14, c[0x0][0x3c0] ;  /* 0x0000f000ff0e7b82 */ /* 0x001e220000000a00 */
[----:B------:R-:W-:Y:S01]  /*0b20*/  BSSY.RECONVERGENT B0, `(.L_x_95) ;  /* 0x0000024000007945 */ /* 0x000fe20003800200 */
[----:B------:R-:W-:Y:S02]  /*0b30*/  CS2R R60, SRZ ;  /* 0x00000000003c7805 */ /* 0x000fe4000001ff00 */
[----:B------:R-:W-:Y:S02]  /*0b40*/  CS2R R62, SRZ ;  /* 0x00000000003e7805 */ /* 0x000fe4000001ff00 */
[----:B------:R-:W-:Y:S02]  /*0b50*/  CS2R R48, SRZ ;  /* 0x0000000000307805 */ /* 0x000fe4000001ff00 */
[----:B------:R-:W-:Y:S02]  /*0b60*/  CS2R R50, SRZ ;  /* 0x0000000000327805 */ /* 0x000fe4000001ff00 */
[----:B------:R-:W-:-:S02]  /*0b70*/  CS2R R40, SRZ ;  /* 0x0000000000287805 */ /* 0x000fc4000001ff00 */
[----:B------:R-:W-:Y:S01]  /*0b80*/  CS2R R42, SRZ ;  /* 0x00000000002a7805 */ /* 0x000fe2000001ff00 */
[----:B------:R-:W1:Y:S01]  /*0b90*/  LDC.64 R70, c[0x0][0x3c8] ;  /* 0x0000f200ff467b82 */ /* 0x000e620000000a00 */
[----:B------:R-:W-:Y:S02]  /*0ba0*/  CS2R R52, SRZ ;  /* 0x0000000000347805 */ /* 0x000fe4000001ff00 */
[----:B------:R-:W-:Y:S02]  /*0bb0*/  CS2R R54, SRZ ;  /* 0x0000000000367805 */ /* 0x000fe4000001ff00 */
[----:B------:R-:W-:Y:S02]  /*0bc0*/  CS2R R32, SRZ ;  /* 0x0000000000207805 */ /* 0x000fe4000001ff00 */
[----:B------:R-:W-:Y:S02]  /*0bd0*/  CS2R R34, SRZ ;  /* 0x0000000000227805 */ /* 0x000fe4000001ff00 */
[----:B------:R-:W-:-:S02]  /*0be0*/  CS2R R16, SRZ ;  /* 0x0000000000107805 */ /* 0x000fc4000001ff00 */
[----:B------:R-:W-:Y:S02]  /*0bf0*/  CS2R R18, SRZ ;  /* 0x0000000000127805 */ /* 0x000fe4000001ff00 */
[----:B------:R-:W-:Y:S02]  /*0c00*/  CS2R R24, SRZ ;  /* 0x0000000000187805 */ /* 0x000fe4000001ff00 */
[----:B------:R-:W-:Y:S01]  /*0c10*/  CS2R R26, SRZ ;  /* 0x00000000001a7805 */ /* 0x000fe2000001ff00 */
[----:B0-----:R-:W-:-:S04]  /*0c20*/  IMAD.WIDE.U32 R12, R14, UR15, R64 ;  /* 0x0000000f0e0c7c25 */ /* 0x001fc8000f8e0040 */
[----:B------:R-:W-:Y:S01]  /*0c30*/  IMAD R13, R15, UR15, R13 ;  /* 0x0000000f0f0d7c24 */ /* 0x000fe2000f8e020d */
[----:B------:R-:W-:Y:S01]  /*0c40*/  CS2R R14, SRZ ;  /* 0x00000000000e7805 */ /* 0x000fe2000001ff00 */
[----:B-1----:R-:W-:Y:S01]  /*0c50*/  IMAD.WIDE.U32 R68, R70, UR17, R12 ;  /* 0x0000001146447c25 */ /* 0x002fe2000f8e000c */
[----:B------:R-:W-:-:S03]  /*0c60*/  CS2R R12, SRZ ;  /* 0x00000000000c7805 */ /* 0x000fc6000001ff00 */
[----:B------:R-:W-:Y:S01]  /*0c70*/  IMAD R71, R71, UR17, R69 ;  /* 0x0000001147477c24 */ /* 0x000fe2000f8e0245 */
[----:B------:R-:W-:Y:S06]  /*0c80*/  @P3 BRA `(.L_x_96) ;  /* 0x0000000000343947 */ /* 0x000fec0003800000 */
[----:B------:R-:W0:Y:S01]  /*0c90*/  LDCU.128 UR8, c[0x0][0x3b0] ;  /* 0x00007600ff0877ac */ /* 0x000e220008000c00 */
[----:B------:R-:W-:Y:S01]  /*0ca0*/  MOV R70, R68 ;  /* 0x0000004400467202 */ /* 0x000fe20000000f00 */
[----:B------:R-:W1:Y:S01]  /*0cb0*/  LDCU UR6, c[0x0][0x38c] ;  /* 0x00007180ff0677ac */ /* 0x000e620008000800 */
[----:B0-----:R-:W-:-:S03]  /*0cc0*/  IMAD R79, R67, UR10, RZ ;  /* 0x0000000a434f7c24 */ /* 0x001fc6000f8e02ff */
[----:B------:R-:W-:Y:S01]  /*0cd0*/  IMAD.WIDE.U32 R76, R66, UR10, R70 ;  /* 0x0000000a424c7c25 */ /* 0x000fe2000f8e0046 */
[----:B-1----:R-:W-:-:S03]  /*0ce0*/  ISETP.GE.AND P5, PT, R64, UR6, PT ;  /* 0x0000000640007c0c */ /* 0x002fc6000bfa6270 */
[----:B------:R-:W-:Y:S01]  /*0cf0*/  IMAD R79, R66, UR11, R79 ;  /* 0x0000000b424f7c24 */ /* 0x000fe2000f8e024f */
[----:B------:R-:W-:Y:S02]  /*0d00*/  ISETP.GE.AND P6, PT, R80, UR6, PT ;  /* 0x0000000650007c0c */ /* 0x000fe4000bfc6270 */
[----:B------:R-:W-:Y:S02]  /*0d10*/  LEA R78, P3, R76, UR8, 0x1 ;  /* 0x000000084c4e7c11 */ /* 0x000fe4000f8608ff */
[----:B------:R-:W-:-:S04]  /*0d20*/  IADD3 R77, PT, PT, R77, R79, RZ ;  /* 0x0000004f4d4d7210 */ /* 0x000fc80007ffe0ff */
[----:B------:R-:W-:-:S05]  /*0d30*/  LEA.HI.X R79, R76, UR9, R77, 0x1, P3 ;  /* 0x000000094c4f7c11 */ /* 0x000fca00098f0c4d */
[----:B------:R0:W5:Y:S04]  /*0d40*/  @!P5 LDG.E.128 R60, desc[UR12][R78.64] ;  /* 0x0000000c4e3cd981 */ /* 0x000168000c1e1d00 */
[----:B------:R0:W5:Y:S02]  /*0d50*/  @!P6 LDG.E.128 R48, desc[UR12][R78.64+0x100] ;  /* 0x0001000c4e30e981 */ /* 0x000164000c1e1d00 */
.L_x_96:
[----:B------:R-:W-:Y:S05]  /*0d60*/  BSYNC.RECONVERGENT B0 ;  /* 0x0000000000007941 */ /* 0x000fea0003800200 */
.L_x_95:
[----:B------:R-:W-:Y:S04]  /*0d70*/  BSSY.RECONVERGENT B0, `(.L_x_97) ;  /* 0x0000012000007945 */ /* 0x000fe80003800200 */
[----:B------:R-:W-:Y:S05]  /*0d80*/  @P1 BRA `(.L_x_98) ;  /* 0x0000000000401947 */ /* 0x000fea0003800000 */
[----:B------:R-:W1:Y:S01]  /*0d90*/  LDCU.128 UR8, c[0x0][0x3b0] ;  /* 0x00007600ff0877ac */ /* 0x000e620008000c00 */
[----:B0-----:R-:W-:Y:S02]  /*0da0*/  IADD3 R79, P1, PT, R66, 0x10, RZ ;  /* 0x00000010424f7810 */ /* 0x001fe40007f3e0ff */
[----:B------:R-:W-:Y:S01]  /*0db0*/  MOV R76, R68 ;  /* 0x00000044004c7202 */ /* 0x000fe20000000f00 */
[----:B------:R-:W0:Y:S01]  /*0dc0*/  LDCU UR6, c[0x0][0x38c] ;  /* 0x00007180ff0677ac */ /* 0x000e220008000800 */
[----:B------:R-:W-:Y:S02]  /*0dd0*/  IADD3.X R78, PT, PT, RZ, R67, RZ, P1, !PT ;  /* 0x00000043ff4e7210 */ /* 0x000fe40000ffe4ff */
        /* <DEDUP_REMOVED lines=11> */
.L_x_98:
[----:B------:R-:W-:Y:S05]  /*0e90*/  BSYNC.RECONVERGENT B0 ;  /* 0x0000000000007941 */ /* 0x000fea0003800200 */
.L_x_97:
[----:B------:R-:W-:Y:S04]  /*0ea0*/  BSSY.RECONVERGENT B0, `(.L_x_99) ;  /* 0x0000012000007945 */ /* 0x000fe80003800200 */
[----:B------:R-:W-:Y:S05]  /*0eb0*/  @P2 BRA `(.L_x_100) ;  /* 0x0000000000402947 */ /* 0x000fea0003800000 */
[----:B------:R-:W2:Y:S01]  /*0ec0*/  LDCU.128 UR8, c[0x0][0x3b0] ;  /* 0x00007600ff0877ac */ /* 0x000ea20008000c00 */
[----:B01----:R-:W-:Y:S02]  /*0ed0*/  IADD3 R79, P1, PT, R66, 0x20, RZ ;  /* 0x00000020424f7810 */ /* 0x003fe40007f3e0ff */
[----:B------:R-:W-:Y:S01]  /*0ee0*/  MOV R76, R68 ;  /* 0x00000044004c7202 */ /* 0x000fe20000000f00 */
[----:B------:R-:W0:Y:S01]  /*0ef0*/  LDCU UR6, c[0x0][0x38c] ;  /* 0x00007180ff0677ac */ /* 0x000e220008000800 */
[----:B------:R-:W-:Y:S02]  /*0f00*/  IADD3.X R78, PT, PT, RZ, R67, RZ, P1, !PT ;  /* 0x00000043ff4e7210 */ /* 0x000fe40000ffe4ff */
        /* <DEDUP_REMOVED lines=11> */
.L_x_100:
[----:B------:R-:W-:Y:S05]  /*0fc0*/  BSYNC.RECONVERGENT B0 ;  /* 0x0000000000007941 */ /* 0x000fea0003800200 */
.L_x_99:
[----:B------:R-:W-:Y:S04]  /*0fd0*/  BSSY.RECONVERGENT B0, `(.L_x_101) ;  /* 0x0000012000007945 */ /* 0x000fe80003800200 */
[----:B------:R-:W-:Y:S05]  /*0fe0*/  @P4 BRA `(.L_x_102) ;  /* 0x0000000000404947 */ /* 0x000fea0003800000 */
[----:B------:R-:W3:Y:S01]  /*0ff0*/  LDCU.128 UR8, c[0x0][0x3b0] ;  /* 0x00007600ff0877ac */ /* 0x000ee20008000c00 */
[----:B------:R-:W-:Y:S02]  /*1000*/  IADD3 R69, P1, PT, R66, 0x30, RZ ;  /* 0x0000003042457810 */ /* 0x000fe40007f3e0ff */
[----:B------:R-:W-:Y:S01]  /*1010*/  MOV R66, R68 ;  /* 0x0000004400427202 */ /* 0x000fe20000000f00 */
[----:B------:R-:W4:Y:S01]  /*1020*/  LDCU UR6, c[0x0][0x38c] ;  /* 0x00007180ff0677ac */ /* 0x000f220008000800 */
[----:B------:R-:W-:Y:S02]  /*1030*/  IADD3.X R65, PT, PT, RZ, R67, RZ, P1, !PT ;  /* 0x00000043ff417210 */ /* 0x000fe40000ffe4ff */
[----:B------:R-:W-:-:S03]  /*1040*/  MOV R67, R71 ;  /* 0x0000004700437202 */ /* 0x000fc60000000f00 */
        /* <DEDUP_REMOVED lines=10> */
.L_x_102:
[----:B------:R-:W-:Y:S05]  /*10f0*/  BSYNC.RECONVERGENT B0 ;  /* 0x0000000000007941 */ /* 0x000fea0003800200 */
.L_x_101:
[----:B---3-5:R-:W-:Y:S02]  /*1100*/  HADD2.F32 R64, -RZ, R60.H0_H0 ;  /* 0x2000003cff407230 */ /* 0x028fe40000004100 */
[----:B------:R-:W-:Y:S02]  /*1110*/  HADD2.F32 R65, -RZ, R72.H1_H1 ;  /* 0x30000048ff417230 */ /* 0x000fe40000004100 */
[----:B------:R-:W-:Y:S02]  /*1120*/  HADD2.F32 R60, -RZ, R60.H1_H1 ;  /* 0x3000003cff3c7230 */ /* 0x000fe40000004100 */
[----:B------:R-:W-:Y:S02]  /*1130*/  HADD2.F32 R84, -RZ, R56.H1_H1 ;  /* 0x30000038ff547230 */ /* 0x000fe40000004100 */
[----:B------:R-:W-:Y:S02]  /*1140*/  HADD2.F32 R89, -RZ, R12.H1_H1 ;  /* 0x3000000cff597230 */ /* 0x000fe40000004100 */
[----:B------:R-:W-:Y:S01]  /*1150*/  FMUL.FTZ R116, R65, R60 ;  /* 0x0000003c41747220 */ /* 0x000fe20000410000 */
[----:B------:R-:W-:-:S02]  /*1160*/  HADD2.F32 R80, -RZ, R48.H0_H0 ;  /* 0x20000030ff507230 */ /* 0x000fc40000004100 */
[----:B------:R-:W-:Y:S02]  /*1170*/  HADD2.F32 R81, -RZ, R48.H1_H1 ;  /* 0x30000030ff517230 */ /* 0x000fe40000004100 */
[----:B------:R-:W-:Y:S01]  /*1180*/  FMUL.FTZ R114, R84, R89 ;  /* 0x0000005954727220 */ /* 0x000fe20000410000 */
[--C-:B012---:R-:W-:Y:S02]  /*1190*/  HADD2.F32 R79, -RZ, R49.reuse.H0_H0 ;  /* 0x20000031ff4f7230 */ /* 0x107fe40000004100 */
[----:B------:R-:W-:Y:S02]  /*11a0*/  HADD2.F32 R82, -RZ, R49.H1_H1 ;  /* 0x30000031ff527230 */ /* 0x000fe40000004100 */
[--C-:B------:R-:W-:Y:S02]  /*11b0*/  HADD2.F32 R48, -RZ, R50.reuse.H0_H0 ;  /* 0x20000032ff307230 */ /* 0x100fe40000004100 */
[----:B------:R-:W-:Y:S02]  /*11c0*/  HADD2.F32 R83, -RZ, R50.H1_H1 ;  /* 0x30000032ff537230 */ /* 0x000fe40000004100 */
[----:B------:R-:W-:-:S02]  /*11d0*/  HADD2.F32 R49, -RZ, R51.H0_H0 ;  /* 0x20000033ff317230 */ /* 0x000fc40000004100 */
[----:B------:R-:W-:Y:S02]  /*11e0*/  HADD2.F32 R50, -RZ, R51.H1_H1 ;  /* 0x30000033ff327230 */ /* 0x000fe40000004100 */
[----:B------:R-:W-:Y:S02]  /*11f0*/  HADD2.F32 R112, -RZ, R8.H1_H1 ;  /* 0x30000008ff707230 */ /* 0x000fe40000004100 */
[----:B------:R-:W-:Y:S02]  /*1200*/  HADD2.F32 R109, -RZ, R52.H1_H1 ;  /* 0x30000034ff6d7230 */ /* 0x000fe40000004100 */
[----:B------:R-:W-:Y:S02]  /*1210*/  HADD2.F32 R67, -RZ, R72.H0_H0 ;  /* 0x20000048ff437230 */ /* 0x000fe40000004100 */
[----:B------:R-:W-:Y:S02]  /*1220*/  HADD2.F32 R51, -RZ, R56.H0_H0 ;  /* 0x20000038ff337230 */ /* 0x000fe40000004100 */
[----:B------:R-:W-:Y:S01]  /*1230*/  FMUL.FTZ R112, R112, R109 ;  /* 0x0000006d70707220 */ /* 0x000fe20000410000 */
[----:B------:R-:W-:-:S02]  /*1240*/  HADD2.F32 R88, -RZ, R12.H0_H0 ;  /* 0x2000000cff587230 */ /* 0x000fc40000004100 */
[----:B------:R-:W-:Y:S01]  /*1250*/  FFMA.FTZ R67, R67, R64, R116 ;  /* 0x0000004043437223 */ /* 0x000fe20000010074 */
[--C-:B------:R-:W-:Y:S02]  /*1260*/  HADD2.F32 R95, -RZ, R40.reuse.H0_H0 ;  /* 0x20000028ff5f7230 */ /* 0x100fe40000004100 */
[----:B------:R-:W-:Y:S02]  /*1270*/  HADD2.F32 R97, -RZ, R40.H1_H1 ;  /* 0x30000028ff617230 */ /* 0x000fe40000004100 */
[----:B------:R-:W-:Y:S01]  /*1280*/  FFMA.FTZ R51, R51, R88, R114 ;  /* 0x0000005833337223 */ /* 0x000fe20000010072 */
[--C-:B------:R-:W-:Y:S02]  /*1290*/  HADD2.F32 R40, -RZ, R41.reuse.H0_H0 ;  /* 0x20000029ff287230 */ /* 0x100fe40000004100 */
[----:B------:R-:W-:Y:S02]  /*12a0*/  HADD2.F32 R98, -RZ, R41.H1_H1 ;  /* 0x30000029ff627230 */ /* 0x000fe40000004100 */
[----:B------:R-:W-:-:S02]  /*12b0*/  HADD2.F32 R96, -RZ, R42.H0_H0 ;  /* 0x2000002aff607230 */ /* 0x000fc40000004100 */
[----:B------:R-:W-:Y:S02]  /*12c0*/  HADD2.F32 R99, -RZ, R42.H1_H1 ;  /* 0x3000002aff637230 */ /* 0x000fe40000004100 */
[----:B------:R-:W-:Y:S02]  /*12d0*/  HADD2.F32 R110, -RZ, R4.H1_H1 ;  /* 0x30000004ff6e7230 */ /* 0x000fe40000004100 */
[----:B------:R-:W-:Y:S02]  /*12e0*/  HADD2.F32 R111, -RZ, R16.H1_H1 ;  /* 0x30000010ff6f7230 */ /* 0x000fe40000004100 */
[--C-:B------:R-:W-:Y:S02]  /*12f0*/  HADD2.F32 R41, -RZ, R43.reuse.H0_H0 ;  /* 0x2000002bff297230 */ /* 0x100fe40000004100 */
[----:B------:R-:W-:Y:S02]  /*1300*/  HADD2.F32 R42, -RZ, R43.H1_H1 ;  /* 0x3000002bff2a7230 */ /* 0x000fe40000004100 */
[----:B------:R-:W-:-:S02]  /*1310*/  HADD2.F32 R43, -RZ, R8.H0_H0 ;  /* 0x20000008ff2b7230 */ /* 0x000fc40000004100 */
[----:B------:R-:W-:Y:S02]  /*1320*/  HADD2.F32 R102, -RZ, R52.H0_H0 ;  /* 0x20000034ff667230 */ /* 0x000fe40000004100 */
[--C-:B------:R-:W-:Y:S02]  /*1330*/  HADD2.F32 R60, -RZ, R32.reuse.H0_H0 ;  /* 0x20000020ff3c7230 */ /* 0x100fe40000004100 */
[----:B------:R-:W-:Y:S02]  /*1340*/  HADD2.F32 R89, -RZ, R32.H1_H1 ;  /* 0x30000020ff597230 */ /* 0x000fe40000004100 */
[--C-:B------:R-:W-:Y:S02]  /*1350*/  HADD2.F32 R65, -RZ, R33.reuse.H0_H0 ;  /* 0x20000021ff417230 */ /* 0x100fe40000004100 */
[----:B------:R-:W-:Y:S02]  /*1360*/  HADD2.F32 R84, -RZ, R33.H1_H1 ;  /* 0x30000021ff547230 */ /* 0x000fe40000004100 */
[----:B------:R-:W-:-:S02]  /*1370*/  HADD2.F32 R32, -RZ, R34.H0_H0 ;  /* 0x20000022ff207230 */ /* 0x000fc40000004100 */
[----:B------:R-:W-:Y:S02]  /*1380*/  HADD2.F32 R109, -RZ, R34.H1_H1 ;  /* 0x30000022ff6d7230 */ /* 0x000fe40000004100 */
[--C-:B------:R-:W-:Y:S02]  /*1390*/  HADD2.F32 R33, -RZ, R35.reuse.H0_H0 ;  /* 0x20000023ff217230 */ /* 0x100fe40000004100 */
[----:B------:R-:W-:Y:S02]  /*13a0*/  HADD2.F32 R34, -RZ, R35.H1_H1 ;  /* 0x30000023ff227230 */ /* 0x000fe40000004100 */
[----:B------:R-:W-:Y:S01]  /*13b0*/  FMUL.FTZ R35, R110, R111 ;  /* 0x0000006f6e237220 */ /* 0x000fe20000410000 */
[----:B------:R-:W-:Y:S02]  /*13c0*/  HADD2.F32 R116, -RZ, R4.H0_H0 ;  /* 0x20000004ff747230 */ /* 0x000fe40000004100 */
[----:B------:R-:W-:Y:S01]  /*13d0*/  FFMA.FTZ R111, R43, R102, R112 ;  /* 0x000000662b6f7223 */ /* 0x000fe20000010070 */
[----:B------:R-:W-:-:S02]  /*13e0*/  HADD2.F32 R88, -RZ, R16.H0_H0 ;  /* 0x20000010ff587230 */ /* 0x000fc40000004100 */
[--C-:B------:R-:W-:Y:S02]  /*13f0*/  HADD2.F32 R66, -RZ, R73.reuse.H0_H0 ;  /* 0x20000049ff427230 */ /* 0x100fe40000004100 */
[----:B------:R-:W-:Y:S02]  /*1400*/  HADD2.F32 R3, -RZ, R73.H1_H1 ;  /* 0x30000049ff037230 */ /* 0x000fe40000004100 */
[----:B------:R-:W-:Y:S01]  /*1410*/  FFMA.FTZ R35, R116, R88, R35 ;  /* 0x0000005874237223 */ /* 0x000fe20000010023 */
[----:B------:R-:W-:Y:S02]  /*1420*/  HADD2.F32 R73, -RZ, R61.H0_H0 ;  /* 0x2000003dff497230 */ /* 0x000fe40000004100 */
        /* <DEDUP_REMOVED lines=10> */
[----:B------:R-:W-:-:S02]  /*14d0*/  HADD2.F32 R57, -RZ, R57.H1_H1 ;  /* 0x30000039ff397230 */ /* 0x000fc40000004100 */
[----:B------:R-:W-:Y:S01]  /*14e0*/  FFMA.FTZ R4, R4, R43, R35 ;  /* 0x0000002b04047223 */ /* 0x000fe20000010023 */
[----:B------:R-:W-:Y:S02]  /*14f0*/  HADD2.F32 R12, -RZ, R13.H1_H1 ;  /* 0x3000000dff0c7230 */ /* 0x000fe40000004100 */
[----:B------:R-:W-:Y:S01]  /*1500*/  FFMA.FTZ R3, R3, R72, R88 ;  /* 0x0000004803037223 */ /* 0x000fe20000010058 */
[----:B------:R-:W-:Y:S02]  /*1510*/  HADD2.F32 R100, -RZ, R9.H1_H1 ;  /* 0x30000009ff647230 */ /* 0x000fe40000004100 */
[----:B------:R-:W-:Y:S02]  /*1520*/  HADD2.F32 R53, -RZ, R53.H1_H1 ;  /* 0x30000035ff357230 */ /* 0x000fe40000004100 */
[----:B------:R-:W-:Y:S01]  /*1530*/  FFMA.FTZ R12, R57, R12, R112 ;  /* 0x0000000c390c7223 */ /* 0x000fe20000010070 */
[----:B------:R-:W-:Y:S02]  /*1540*/  HADD2.F32 R5, -RZ, R5.H1_H1 ;  /* 0x30000005ff057230 */ /* 0x000fe40000004100 */
[----:B------:R-:W-:-:S02]  /*1550*/  HADD2.F32 R16, -RZ, R17.H1_H1 ;  /* 0x30000011ff107230 */ /* 0x000fc40000004100 */
        /* <DEDUP_REMOVED lines=37> */
[----:B------:R-:W-:-:S02]  /*17b0*/  HADD2.F32 R68, -RZ, R75.H1_H1 ;  /* 0x3000004bff447230 */ /* 0x000fc40000004100 */
[----:B------:R-:W-:Y:S02]  /*17c0*/  HADD2.F32 R75, -RZ, R63.H1_H1 ;  /* 0x3000003fff4b7230 */ /* 0x000fe40000004100 */
[----:B------:R-:W-:Y:S01]  /*17d0*/  FFMA.FTZ R110, R110, R113, R5 ;  /* 0x000000716e6e7223 */ /* 0x000fe20000010005 */
[----:B------:R-:W-:Y:S01]  /*17e0*/  HADD2.F32 R59, -RZ, R59.H1_H1 ;  /* 0x3000003bff3b7230 */ /* 0x000fe20000004100 */
[----:B------:R-:W0:Y:S01]  /*17f0*/  @!P0 LDC.64 R4, c[0x0][0x3f8] ;  /* 0x0000fe00ff048b82 */ /* 0x000e220000000a00 */
        /* <DEDUP_REMOVED lines=8> */
[----:B------:R-:W-:Y:S02]  /*1880*/  HADD2.F32 R63, -RZ, R44.H0_H0 ;  /* 0x2000002cff3f7230 */ /* 0x000fe40000004100 */
[----:B------:R-:W-:Y:S02]  /*1890*/  HADD2.F32 R14, -RZ, R36.H0_H0 ;  /* 0x20000024ff0e7230 */ /* 0x000fe40000004100 */
[----:B------:R-:W-:Y:S01]  /*18a0*/  FFMA.FTZ R18, R7, R18, R110 ;  /* 0x0000001207127223 */ /* 0x000fe2000001006e */
[----:B------:R-:W-:-:S02]  /*18b0*/  HADD2.F32 R55, -RZ, R28.H0_H0 ;  /* 0x2000001cff377230 */ /* 0x000fc40000004100 */
[----:B------:R-:W-:Y:S01]  /*18c0*/  FFMA.FTZ R63, R63, R80, R68 ;  /* 0x000000503f3f7223 */ /* 0x000fe20000010044 */
[----:B------:R-:W-:Y:S02]  /*18d0*/  HADD2.F32 R67, -RZ, R20.H0_H0 ;  /* 0x20000014ff437230 */ /* 0x000fe40000004100 */
[----:B------:R-:W-:Y:S01]  /*18e0*/  FFMA.FTZ R59, R14, R95, R59 ;  /* 0x0000005f0e3b7223 */ /* 0x000fe2000001003b */
[----:B------:R-:W-:Y:S02]  /*18f0*/  HADD2.F32 R102, -RZ, R24.H0_H0 ;  /* 0x20000018ff667230 */ /* 0x000fe40000004100 */
[----:B------:R-:W-:Y:S01]  /*1900*/  FFMA.FTZ R55, R55, R60, R10 ;  /* 0x0000003c37377223 */ /* 0x000fe2000001000a */
[----:B------:R-:W-:Y:S02]  /*1910*/  HADD2.F32 R76, -RZ, R44.H1_H1 ;  /* 0x3000002cff4c7230 */ /* 0x000fe40000004100 */
[----:B------:R-:W-:Y:S02]  /*1920*/  HADD2.F32 R36, -RZ, R36.H1_H1 ;  /* 0x30000024ff247230 */ /* 0x000fe40000004100 */
[----:B------:R-:W-:Y:S01]  /*1930*/  FFMA.FTZ R67, R67, R102, R18 ;  /* 0x0000006643437223 */ /* 0x000fe20000010012 */
[----:B------:R-:W-:-:S02]  /*1940*/  HADD2.F32 R106, -RZ, R28.H1_H1 ;  /* 0x3000001cff6a7230 */ /* 0x000fc40000004100 */
[----:B------:R-:W-:Y:S01]  /*1950*/  FFMA.FTZ R63, R76, R81, R63 ;  /* 0x000000514c3f7223 */ /* 0x000fe2000001003f */
[----:B------:R-:W-:Y:S02]  /*1960*/  HADD2.F32 R20, -RZ, R20.H1_H1 ;  /* 0x30000014ff147230 */ /* 0x000fe40000004100 */
[----:B------:R-:W-:Y:S01]  /*1970*/  FFMA.FTZ R36, R36, R97, R59 ;  /* 0x0000006124247223 */ /* 0x000fe2000001003b */
[----:B------:R-:W-:Y:S02]  /*1980*/  HADD2.F32 R87, -RZ, R24.H1_H1 ;  /* 0x30000018ff577230 */ /* 0x000fe40000004100 */
[----:B------:R-:W-:Y:S01]  /*1990*/  FFMA.FTZ R55, R106, R89, R55 ;  /* 0x000000596a377223 */ /* 0x000fe20000010037 */
[----:B------:R-:W-:Y:S01]  /*19a0*/  HADD2.F32 R44, -RZ, R45.H0_H0 ;  /* 0x2000002dff2c7230 */ /* 0x000fe20000004100 */
[----:B0-----:R-:W-:Y:S01]  /*19b0*/  @!P0 LEA R4, P1, R2, R4, 0x2 ;  /* 0x0000000402048211 */ /* 0x001fe200078210ff */
        /* <DEDUP_REMOVED lines=8> */
[----:B------:R-:W-:Y:S01]  /*1a40*/  HADD2.F32 R77, -RZ, R45.H1_H1 ;  /* 0x3000002dff4d7230 */ /* 0x000fe20000004100 */
[----:B------:R-:W-:Y:S01]  /*1a50*/  @!P0 LEA.HI.X R5, R2, R5, R0, 0x2, P1 ;  /* 0x0000000502058211 */ /* 0x000fe200008f1400 */
        /* <DEDUP_REMOVED lines=9> */
[----:B------:R-:W-:Y:S01]  /*1af0*/  MOV R0, 0x7f800000 ;  /* 0x7f80000000007802 */ /* 0x000fe20000000f00 */
        /* <DEDUP_REMOVED lines=9> */
[----:B------:R0:W5:Y:S01]  /*1b90*/  @!P0 LDG.E R0, desc[UR12][R4.64] ;  /* 0x0000000c04008981 */ /* 0x000162000c1e1900 */
        /* <DEDUP_REMOVED lines=26> */
[----:B------:R-:W1:Y:S02]  /*1d40*/  SHFL.BFLY PT, R3, R46, 0x8, 0x1f ;  /* 0x0d001f002e037f89 */ /* 0x000e6400000e0000 */
[----:B------:R-:W-:Y:S02]  /*1d50*/  FFMA.FTZ R22, R23, R8, R22 ;  /* 0x0000000817167223 */ /* 0x000fe40000010016 */
[----:B------:R-:W2:Y:S04]  /*1d60*/  SHFL.BFLY PT, R7, R38, 0x8, 0x1f ;  /* 0x0d001f0026077f89 */ /* 0x000ea800000e0000 */
[----:B------:R-:W3:Y:S04]  /*1d70*/  SHFL.BFLY PT, R9, R30, 0x8, 0x1f ;  /* 0x0d001f001e097f89 */ /* 0x000ee800000e0000 */
[----:B------:R-:W4:Y:S01]  /*1d80*/  SHFL.BFLY PT, R11, R22, 0x8, 0x1f ;  /* 0x0d001f00160b7f89 */ /* 0x000f2200000e0000 */
[----:B-1----:R-:W-:Y:S01]  /*1d90*/  FADD.FTZ R3, R46, R3 ;  /* 0x000000032e037221 */ /* 0x002fe20000010000 */
[----:B--2---:R-:W-:Y:S01]  /*1da0*/  FADD.FTZ R7, R38, R7 ;  /* 0x0000000726077221 */ /* 0x004fe20000010000 */
[----:B---3--:R-:W-:Y:S01]  /*1db0*/  FADD.FTZ R8, R30, R9 ;  /* 0x000000091e087221 */ /* 0x008fe20000010000 */
[----:B----4-:R-:W-:-:S02]  /*1dc0*/  FADD.FTZ R12, R22, R11 ;  /* 0x0000000b160c7221 */ /* 0x010fc40000010000 */
[----:B------:R-:W1:Y:S04]  /*1dd0*/  SHFL.BFLY PT, R2, R3, 0x4, 0x1f ;  /* 0x0c801f0003027f89 */ /* 0x000e6800000e0000 */
[----:B------:R-:W2:Y:S04]  /*1de0*/  SHFL.BFLY PT, R6, R7, 0x4, 0x1f ;  /* 0x0c801f0007067f89 */ /* 0x000ea800000e0000 */
[----:B------:R-:W3:Y:S04]  /*1df0*/  SHFL.BFLY PT, R9, R8, 0x4, 0x1f ;  /* 0x0c801f0008097f89 */ /* 0x000ee800000e0000 */
[----:B------:R-:W4:Y:S01]  /*1e00*/  SHFL.BFLY PT, R11, R12, 0x4, 0x1f ;  /* 0x0c801f000c0b7f89 */ /* 0x000f2200000e0000 */
[----:B------:R-:W0:Y:S01]  /*1e10*/  S2R R14, SR_TID.X ;  /* 0x00000000000e7919 */ /* 0x000e220000002100 */
[----:B-1----:R-:W-:Y:S01]  /*1e20*/  FADD.FTZ R2, R3, R2 ;  /* 0x0000000203027221 */ /* 0x002fe20000010000 */
[----:B--2---:R-:W-:Y:S01]  /*1e30*/  FADD.FTZ R6, R7, R6 ;  /* 0x0000000607067221 */ /* 0x004fe20000010000 */
[----:B---3--:R-:W-:Y:S01]  /*1e40*/  FADD.FTZ R10, R8, R9 ;  /* 0x00000009080a7221 */ /* 0x008fe20000010000 */
[----:B----4-:R-:W-:-:S02]  /*1e50*/  FADD.FTZ R13, R12, R11 ;  /* 0x0000000b0c0d7221 */ /* 0x010fc40000010000 */
[----:B0-----:R-:W0:Y:S04]  /*1e60*/  SHFL.BFLY PT, R5, R2, 0x2, 0x1f ;  /* 0x0c401f0002057f89 */ /* 0x001e2800000e0000 */
[----:B------:R-:W1:Y:S04]  /*1e70*/  SHFL.BFLY PT, R9, R6, 0x2, 0x1f ;  /* 0x0c401f0006097f89 */ /* 0x000e6800000e0000 */
[----:B------:R-:W2:Y:S04]  /*1e80*/  SHFL.BFLY PT, R11, R10, 0x2, 0x1f ;  /* 0x0c401f000a0b7f89 */ /* 0x000ea800000e0000 */
[----:B------:R-:W3:Y:S01]  /*1e90*/  SHFL.BFLY PT, R4, R13, 0x2, 0x1f ;  /* 0x0c401f000d047f89 */ /* 0x000ee200000e0000 */
[----:B------:R-:W-:Y:S01]  /*1ea0*/  SHF.L.U32 R7, R14, 0x3, RZ ;  /* 0x000000030e077819 */ /* 0x000fe200000006ff */
[----:B0-----:R-:W-:Y:S01]  /*1eb0*/  FADD.FTZ R5, R2, R5 ;  /* 0x0000000502057221 */ /* 0x001fe20000010000 */
[----:B-1----:R-:W-:Y:S01]  /*1ec0*/  FADD.FTZ R9, R6, R9 ;  /* 0x0000000906097221 */ /* 0x002fe20000010000 */
[----:B--2---:R-:W-:Y:S01]  /*1ed0*/  FADD.FTZ R11, R10, R11 ;  /* 0x0000000b0a0b7221 */ /* 0x004fe20000010000 */
[----:B---3--:R-:W-:-:S03]  /*1ee0*/  FADD.FTZ R3, R13, R4 ;  /* 0x000000040d037221 */ /* 0x008fc60000010000 */
[----:B------:R-:W0:Y:S04]  /*1ef0*/  SHFL.BFLY PT, R8, R9, 0x1, 0x1f ;  /* 0x0c201f0009087f89 */ /* 0x000e2800000e0000 */
[----:B------:R-:W1:Y:S04]  /*1f00*/  SHFL.BFLY PT, R4, R5, 0x1, 0x1f ;  /* 0x0c201f0005047f89 */ /* 0x000e6800000e0000 */
[----:B------:R-:W2:Y:S04]  /*1f10*/  SHFL.BFLY PT, R2, R11, 0x1, 0x1f ;  /* 0x0c201f000b027f89 */ /* 0x000ea800000e0000 */
[----:B------:R-:W3:Y:S01]  /*1f20*/  SHFL.BFLY PT, R6, R3, 0x1, 0x1f ;  /* 0x0c201f0003067f89 */ /* 0x000ee200000e0000 */
[----:B------:R-:W-:Y:S01]  /*1f30*/  LOP3.LUT P0, RZ, R7, 0x78, RZ, 0xc0, !PT ;  /* 0x0000007807ff7812 */ /* 0x000fe2000780c0ff */
[----:B------:R-:W-:Y:S01]  /*1f40*/  USHF.L.U32 UR21, UR16, 0x6, URZ ;  /* 0x0000000610157899 */ /* 0x000fe200080006ff */
[----:B------:R-:W-:Y:S01]  /*1f50*/  BSSY.RECONVERGENT B0, `(.L_x_103) ;  /* 0x0000025000007945 */ /* 0x000fe20003800200 */
[----:B------:R-:W-:Y:S01]  /*1f60*/  USHF.R.S32.HI UR20, URZ, 0x1f, UR4 ;  /* 0x0000001fff147899 */ /* 0x000fe20008011404 */
[----:B0-----:R-:W-:Y:S01]  /*1f70*/  FADD.FTZ R8, R9, R8 ;  /* 0x0000000809087221 */ /* 0x001fe20000010000 */
[----:B-1----:R-:W-:Y:S01]  /*1f80*/  FADD.FTZ R7, R5, R4 ;  /* 0x0000000405077221 */ /* 0x002fe20000010000 */
[----:B--2---:R-:W-:Y:S01]  /*1f90*/  FADD.FTZ R10, R11, R2 ;  /* 0x000000020b0a7221 */ /* 0x004fe20000010000 */
[----:B---3--:R-:W-:-:S06]  /*1fa0*/  FADD.FTZ R6, R3, R6 ;  /* 0x0000000603067221 */ /* 0x008fcc0000010000 */
[----:B------:R-:W-:Y:S05]  /*1fb0*/  @P0 BRA `(.L_x_104) ;  /* 0x0000000000780947 */ /* 0x000fea0003800000 */
[----:B------:R-:W0:Y:S01]  /*1fc0*/  LDCU.64 UR8, c[0x0][0x3e8] ;  /* 0x00007d00ff0877ac */ /* 0x000e220008000a00 */
[----:B------:R-:W-:Y:S01]  /*1fd0*/  SHF.R.U32.HI R2, RZ, 0x4, R14 ;  /* 0x00000004ff027819 */ /* 0x000fe2000001160e */
[----:B------:R-:W1:Y:S03]  /*1fe0*/  LDCU.64 UR10, c[0x0][0x3f0] ;  /* 0x00007e00ff0a77ac */ /* 0x000e660008000a00 */
[C---:B------:R-:W-:Y:S02]  /*1ff0*/  IADD3 R9, PT, PT, R2.reuse, 0x10, RZ ;  /* 0x0000001002097810 */ /* 0x040fe40007ffe0ff */
[C---:B------:R-:W-:Y:S01]  /*2000*/  IADD3 R11, PT, PT, R2.reuse, 0x20, RZ ;  /* 0x00000020020b7810 */ /* 0x040fe20007ffe0ff */
[----:B------:R-:W-:Y:S01]  /*2010*/  UIADD3 UR6, UP0, UPT, UR21, UR4, URZ ;  /* 0x0000000415067290 */ /* 0x000fe2000ff1e0ff */
[----:B------:R-:W-:Y:S01]  /*2020*/  IADD3 R5, PT, PT, R2, 0x30, RZ ;  /* 0x0000003002057810 */ /* 0x000fe20007ffe0ff */
[----:B------:R-:W2:Y:S02]  /*2030*/  LDCU.64 UR18, c[0x0][0x3d0] ;  /* 0x00007a00ff1277ac */ /* 0x000ea40008000a00 */
[----:B------:R-:W-:-:S04]  /*2040*/  UIADD3.X UR7, UPT, UPT, URZ, UR20, URZ, UP0, !UPT ;  /* 0x00000014ff077290 */ /* 0x000fc800087fe4ff */
[----:B0-----:R-:W-:Y:S02]  /*2050*/  UIMAD.WIDE.U32 UR6, UR15, UR8, UR6 ;  /* 0x000000080f0672a5 */ /* 0x001fe4000f8e0006 */
[----:B------:R-:W-:Y:S02]  /*2060*/  UIADD3 UR8, UPT, UPT, -UR21, UR5, URZ ;  /* 0x0000000515087290 */ /* 0x000fe4000fffe1ff */
[----:B------:R-:W-:-:S04]  /*2070*/  UIMAD UR7, UR15, UR9, UR7 ;  /* 0x000000090f0772a4 */ /* 0x000fc8000f8e0207 */
[----:B-1----:R-:W-:Y:S01]  /*2080*/  UIMAD.WIDE.U32 UR6, UR17, UR10, UR6 ;  /* 0x0000000a110672a5 */ /* 0x002fe2000f8e0006 */
[C---:B------:R-:W-:Y:S02]  /*2090*/  ISETP.GE.AND P3, PT, R2.reuse, UR8, PT ;  /* 0x0000000802007c0c */ /* 0x040fe4000bf66270 */
[----:B------:R-:W-:Y:S01]  /*20a0*/  ISETP.GE.AND P2, PT, R9, UR8, PT ;  /* 0x0000000809007c0c */ /* 0x000fe2000bf46270 */
[----:B------:R-:W-:Y:S01]  /*20b0*/  UIMAD UR7, UR17, UR11, UR7 ;  /* 0x0000000b110772a4 */ /* 0x000fe2000f8e0207 */
[----:B------:R-:W-:Y:S02]  /*20c0*/  ISETP.GE.AND P1, PT, R11, UR8, PT ;  /* 0x000000080b007c0c */ /* 0x000fe4000bf26270 */
[----:B------:R-:W-:Y:S02]  /*20d0*/  IADD3 R3, P0, PT, R2, UR6, RZ ;  /* 0x0000000602037c10 */ /* 0x000fe4000ff1e0ff */
[----:B------:R-:W-:Y:S02]  /*20e0*/  FSEL R9, R10, RZ, !P1 ;  /* 0x000000ff0a097208 */ /* 0x000fe40004800000 */
[----:B------:R-:W-:-:S02]  /*20f0*/  IADD3.X R4, PT, PT, RZ, UR7, RZ, P0, !PT ;  /* 0x00000007ff047c10 */ /* 0x000fc400087fe4ff */
[----:B--2---:R-:W-:Y:S02]  /*2100*/  LEA R2, P4, R3, UR18, 0x2 ;  /* 0x0000001203027c11 */ /* 0x004fe4000f8810ff */
[----:B------:R-:W-:Y:S02]  /*2110*/  ISETP.GE.AND P0, PT, R5, UR8, PT ;  /* 0x0000000805007c0c */ /* 0x000fe4000bf06270 */
[----:B------:R-:W-:Y:S02]  /*2120*/  FSEL R5, R7, RZ, !P3 ;  /* 0x000000ff07057208 */ /* 0x000fe40005800000 */
[----:B------:R-:W-:Y:S02]  /*2130*/  LEA.HI.X R3, R3, UR19, R4, 0x2, P4 ;  /* 0x0000001303037c11 */ /* 0x000fe4000a0f1404 */
[----:B------:R-:W-:Y:S02]  /*2140*/  FSEL R7, R8, RZ, !P2 ;  /* 0x000000ff08077208 */ /* 0x000fe40005000000 */
[----:B------:R-:W-:Y:S01]  /*2150*/  FSEL R11, R6, RZ, !P0 ;  /* 0x000000ff060b7208 */ /* 0x000fe20004000000 */
[----:B------:R0:W-:Y:S04]  /*2160*/  STG.E desc[UR12][R2.64], R5 ;  /* 0x0000000502007986 */ /* 0x0001e8000c10190c */
[----:B------:R0:W-:Y:S04]  /*2170*/  STG.E desc[UR12][R2.64+0x40], R7 ;  /* 0x0000400702007986 */ /* 0x0001e8000c10190c */
[----:B------:R0:W-:Y:S04]  /*2180*/  STG.E desc[UR12][R2.64+0x80], R9 ;  /* 0x0000800902007986 */ /* 0x0001e8000c10190c */
[----:B------:R0:W-:Y:S02]  /*2190*/  STG.E desc[UR12][R2.64+0xc0], R11 ;  /* 0x0000c00b02007986 */ /* 0x0001e4000c10190c */
.L_x_104:
[----:B------:R-:W-:Y:S05]  /*21a0*/  BSYNC.RECONVERGENT B0 ;  /* 0x0000000000007941 */ /* 0x000fea0003800200 */
.L_x_103:
[----:B------:R-:W-:Y:S01]  /*21b0*/  UIADD3 UR5, UPT, UPT, UR5, 0x3f, URZ ;  /* 0x0000003f05057890 */ /* 0x000fe2000fffe0ff */
[----:B0-----:R-:W0:Y:S01]  /*21c0*/  LDC.64 R10, c[0x0][0x440] ;  /* 0x00011000ff0a7b82 */ /* 0x001e220000000a00 */
[----:B------:R-:W-:Y:S02]  /*21d0*/  BSSY.RECONVERGENT B0, `(.L_x_105) ;  /* 0x000001b000007945 */ /* 0x000fe40003800200 */
[----:B------:R-:W-:-:S04]  /*21e0*/  USHF.R.S32.HI UR6, URZ, 0x1f, UR5 ;  /* 0x0000001fff067899 */ /* 0x000fc80008011405 */
[----:B------:R-:W-:-:S04]  /*21f0*/  ULEA.HI UR6, UR6, UR5, URZ, 0x6 ;  /* 0x0000000506067291 */ /* 0x000fc8000f8f30ff */
[----:B------:R-:W-:-:S04]  /*2200*/  ULOP3.LUT UR6, UR6, 0xffffffc0, URZ, 0xc0, !UPT ;  /* 0xffffffc006067892 */ /* 0x000fc8000f8ec0ff */
[----:B------:R-:W-:-:S04]  /*2210*/  UIADD3 UR6, UPT, UPT, UR21, UR5, -UR6 ;  /* 0x0000000515067290 */ /* 0x000fc8000fffe806 */
[----:B------:R-:W-:-:S06]  /*2220*/  UIADD3 UR6, UPT, UPT, UR5, -UR6, URZ ;  /* 0x8000000605067290 */ /* 0x000fcc000fffe0ff */
[----:B------:R-:W-:-:S04]  /*2230*/  ISETP.GE.AND P0, PT, R14, UR6, PT ;  /* 0x000000060e007c0c */ /* 0x000fc8000bf06270 */
[----:B------:R-:W-:-:S13]  /*2240*/  ISETP.GT.U32.OR P0, PT, R14, 0x3f, P0 ;  /* 0x0000003f0e00780c */ /* 0x000fda0000704470 */
[----:B------:R-:W-:Y:S05]  /*2250*/  @P0 BRA `(.L_x_106) ;  /* 0x0000000000480947 */ /* 0x000fea0003800000 */
[----:B------:R-:W1:Y:S01]  /*2260*/  LDC.64 R4, c[0x0][0x418] ;  /* 0x00010600ff047b82 */ /* 0x000e620000000a00 */
[----:B------:R-:W-:Y:S01]  /*2270*/  IADD3 R2, PT, PT, R14, UR21, RZ ;  /* 0x000000150e027c10 */ /* 0x000fe2000fffe0ff */
[----:B------:R-:W2:Y:S01]  /*2280*/  LDCU.64 UR6, c[0x0][0x420] ;  /* 0x00008400ff0677ac */ /* 0x000ea20008000a00 */
[----:B-----5:R-:W-:Y:S02]  /*2290*/  FMUL.FTZ R6, R0, 1.4426950216293334961 ;  /* 0x3fb8aa3b00067820 */ /* 0x020fe40000410000 */
[----:B------:R-:W-:-:S03]  /*22a0*/  IADD3 R2, P0, PT, R2, UR4, RZ ;  /* 0x0000000402027c10 */ /* 0x000fc6000ff1e0ff */
[----:B------:R-:W3:Y:S01]  /*22b0*/  LDC.64 R8, c[0x0][0x410] ;  /* 0x00010400ff087b82 */ /* 0x000ee20000000a00 */
[----:B------:R-:W-:Y:S02]  /*22c0*/  IADD3.X R3, PT, PT, RZ, UR20, RZ, P0, !PT ;  /* 0x00000014ff037c10 */ /* 0x000fe400087fe4ff */
[----:B------:R-:W-:Y:S02]  /*22d0*/  FSETP.NEU.FTZ.AND P0, PT, R0, -INF , PT ;  /* 0xff8000000000780b */ /* 0x000fe40003f1d000 */
[----:B--2---:R-:W-:Y:S01]  /*22e0*/  MOV R7, UR7 ;  /* 0x0000000700077c02 */ /* 0x004fe20008000f00 */
[----:B-1----:R-:W-:-:S04]  /*22f0*/  IMAD.WIDE.U32 R2, R4, UR15, R2 ;  /* 0x0000000f04027c25 */ /* 0x002fc8000f8e0002 */
[----:B------:R-:W-:Y:S01]  /*2300*/  IMAD R3, R5, UR15, R3 ;  /* 0x0000000f05037c24 */ /* 0x000fe2000f8e0203 */
[----:B------:R-:W-:-:S05]  /*2310*/  MOV R5, UR6 ;  /* 0x0000000600057c02 */ /* 0x000fca0008000f00 */
[----:B------:R-:W-:-:S04]  /*2320*/  IMAD.WIDE.U32 R2, R5, UR17, R2 ;  /* 0x0000001105027c25 */ /* 0x000fc8000f8e0002 */
[----:B------:R-:W-:Y:S01]  /*2330*/  IMAD R3, R7, UR17, R3 ;  /* 0x0000001107037c24 */ /* 0x000fe2000f8e0203 */
[----:B---3--:R-:W-:-:S04]  /*2340*/  LEA R4, P1, R2, R8, 0x2 ;  /* 0x0000000802047211 */ /* 0x008fc800078210ff */
[----:B------:R-:W-:Y:S02]  /*2350*/  LEA.HI.X R5, R2, R9, R3, 0x2, P1 ;  /* 0x0000000902057211 */ /* 0x000fe400008f1403 */
[----:B------:R-:W-:-:S05]  /*2360*/  FSEL R3, R6, RZ, P0 ;  /* 0x000000ff06037208 */ /* 0x000fca0000000000 */
[----:B------:R1:W-:Y:S02]  /*2370*/  STG.E desc[UR12][R4.64], R3 ;  /* 0x0000000304007986 */ /* 0x0003e4000c10190c */
.L_x_106:
[----:B------:R-:W-:Y:S05]  /*2380*/  BSYNC.RECONVERGENT B0 ;  /* 0x0000000000007941 */ /* 0x000fea0003800200 */
.L_x_105:
[----:B------:R-:W-:Y:S01]  /*2390*/  USHF.L.U32 UR6, UR16, 0xe, URZ ;  /* 0x0000000e10067899 */ /* 0x000fe200080006ff */
[----:B-----5:R-:W-:Y:S01]  /*23a0*/  SHF.L.U32 R0, R14, 0x2, RZ ;  /* 0x000000020e007819 */ /* 0x020fe200000006ff */
[----:B-1----:R-:W1:Y:S01]  /*23b0*/  LDC.64 R4, c[0x0][0x448] ;  /* 0x00011200ff047b82 */ /* 0x002e620000000a00 */
[----:B------:R-:W2:Y:S03]  /*23c0*/  LDCU.64 UR8, c[0x0][0x458] ;  /* 0x00008b00ff0877ac */ /* 0x000ea60008000a00 */
[----:B------:R-:W-:Y:S01]  /*23d0*/  LOP3.LUT R0, R0, UR6, RZ, 0xfc, !PT ;  /* 0x0000000600007c12 */ /* 0x000fe2000f8efcff */
[----:B------:R-:W-:-:S04]  /*23e0*/  USHF.L.U32 UR5, UR4, 0x8, URZ ;  /* 0x0000000804057899 */ /* 0x000fc800080006ff */
[----:B------:R-:W3:Y:S02]  /*23f0*/  LDCU.64 UR6, c[0x0][0x428] ;  /* 0x00008500ff0677ac */ /* 0x000ee40008000a00 */
[----:B------:R-:W-:Y:S02]  /*2400*/  MOV R3, UR5 ;  /* 0x0000000500037c02 */ /* 0x000fe40008000f00 */
[----:B------:R-:W-:-:S04]  /*2410*/  IADD3 R2, P0, PT, R0, UR5, RZ ;  /* 0x0000000500027c10 */ /* 0x000fc8000ff1e0ff */
[----:B------:R-:W-:Y:S02]  /*2420*/  LEA.HI.X.SX32 R3, R3, RZ, 0x1, P0 ;  /* 0x000000ff03037211 */ /* 0x000fe400000f0eff */
[----:B--2---:R-:W-:Y:S01]  /*2430*/  ISETP.NE.U32.AND P0, PT, RZ, UR8, PT ;  /* 0x00000008ff007c0c */ /* 0x004fe2000bf05070 */
[----:B0-----:R-:W-:-:S03]  /*2440*/  IMAD.WIDE.U32 R2, R10, UR15, R2 ;  /* 0x0000000f0a027c25 */ /* 0x001fc6000f8e0002 */
[----:B------:R-:W-:Y:S01]  /*2450*/  ISETP.NE.AND.EX P0, PT, RZ, UR9, PT, P0 ;  /* 0x00000009ff007c0c */ /* 0x000fe2000bf05300 */
[----:B------:R-:W-:-:S03]  /*2460*/  IMAD R3, R11, UR15, R3 ;  /* 0x0000000f0b037c24 */ /* 0x000fc6000f8e0203 */
[----:B------:R-:W-:Y:S01]  /*2470*/  ISETP.NE.OR P0, PT, R14, RZ, !P0 ;  /* 0x000000ff0e00720c */ /* 0x000fe20004705670 */
[----:B-1----:R-:W-:-:S04]  /*2480*/  IMAD.WIDE.U32 R2, R4, UR17, R2 ;  /* 0x0000001104027c25 */ /* 0x002fc8000f8e0002 */
[----:B------:R-:W-:Y:S01]  /*2490*/  IMAD R3, R5, UR17, R3 ;  /* 0x0000001105037c24 */ /* 0x000fe2000f8e0203 */
[----:B---3--:R-:W-:-:S04]  /*24a0*/  LEA R4, P1, R2, UR6, 0x2 ;  /* 0x0000000602047c11 */ /* 0x008fc8000f8210ff */
        /* <DEDUP_REMOVED lines=18> */
[----:B------:R-:W1:Y:S01]  /*25d0*/  LDCU UR6, c[0x0][0x450] ;  /* 0x00008a00ff0677ac */ /* 0x000e620008000800 */
[----:B------:R-:W2:Y:S01]  /*25e0*/  LDCU UR7, c[0x0][0x390] ;  /* 0x00007200ff0777ac */ /* 0x000ea20008000800 */
[----:B------:R-:W3:Y:S01]  /*25f0*/  LDCU.64 UR4, c[0x0][0x458] ;  /* 0x00008b00ff0477ac */ /* 0x000ee20008000a00 */
[----:B-1----:R-:W-:-:S04]  /*2600*/  UIMAD UR6, UR16, UR6, UR14 ;  /* 0x00000006100672a4 */ /* 0x002fc8000f8e020e */
[----:B--2---:R-:W-:-:S04]  /*2610*/  UIMAD UR6, UR6, UR7, UR15 ;  /* 0x00000007060672a4 */ /* 0x004fc8000f8e020f */
[----:B---3--:R-:W-:-:S06]  /*2620*/  UIMAD.WIDE UR4, UR6, 0x4, UR4 ;  /* 0x00000004060478a5 */ /* 0x008fcc000f8e0204 */
[----:B------:R-:W-:Y:S02]  /*2630*/  MOV R2, UR4 ;  /* 0x0000000400027c02 */ /* 0x000fe40008000f00 */
[----:B------:R-:W-:-:S05]  /*2640*/  MOV R3, UR5 ;  /* 0x0000000500037c02 */ /* 0x000fca0008000f00 */
[----:B------:R-:W-:Y:S01]  /*2650*/  STG.E desc[UR12][R2.64], RZ ;  /* 0x000000ff02007986 */ /* 0x000fe2000c10190c */
[----:B------:R-:W-:Y:S05]  /*2660*/  EXIT ;  /* 0x000000000000794d */ /* 0x000fea0003800000 */
.L_x_107:
        /* <DEDUP_REMOVED lines=9> */
.L_x_123:


//--------------------- .nv.shared._ZN7cutlass13device_kernelIN5flash11enable_sm90INS1_16FlashAttnBwdSm90INS1_25CollectiveMainloopBwdSm90ILi2ELi1ELi1EN4cute5tupleIJNS5_1CILi1EEES8_S8_EEENS6_IJNS7_ILi64EEENS7_ILi80EEENS7_ILi256EEEEEENS_6half_tEfNS_4arch4Sm90ELb0ELb0ELb1ELb0ELb0ELb0ELb1ELb1ELi2ELi1ELi1ELi1ELb0EEENS1_21CollectiveEpilogueBwdISD_SE_SG_Li256ELb0ELb1ELi2EEENS1_19SingleTileSchedulerILb0ELb0ELb0ELi80EEEEEEEEEvNT_6ParamsE --------------------------
	.section	.nv.shared._ZN7cutlass13device_kernelIN5flash11enable_sm90INS1_16FlashAttnBwdSm90INS1_25CollectiveMainloopBwdSm90ILi2ELi1ELi1EN4cute5tupleIJNS5_1CILi1EEES8_S8_EEENS6_IJNS7_ILi64EEENS7_ILi80EEENS7_ILi256EEEEEENS_6half_tEfNS_4arch4Sm90ELb0ELb0ELb1ELb0ELb0ELb0ELb1ELb1ELi2ELi1ELi1ELi1ELb0EEENS1_21CollectiveEpilogueBwdISD_SE_SG_Li256ELb0ELb1ELi2EEENS1_19SingleTileSchedulerILb0ELb0ELb0ELi80EEEEEEEEEvNT_6ParamsE,"aw",@nobits
	.sectionflags	@""
	.align	16
	.zero		1024


//--------------------- .nv.shared.reserved.0     --------------------------
	.section	.nv.shared.reserved.0,"aw",@nobits
	.weak		__nv_reservedSMEM_offset_0_alias
	.size		__nv_reservedSMEM_offset_0_alias, 0, 64
	.other		__nv_reservedSMEM_offset_0_alias,@"STO_CUDA_RESERVED_SHARED STV_DEFAULT"
__nv_reservedSMEM_offset_0_alias:
	.zero		0
	.zero		64


//--------------------- .nv.global                --------------------------
	.section	.nv.global,"aw",@nobits
.nv.global:
	.type		_ZN74_INTERNAL_7ab731fe_38_flash_bwd_hdim256_fp16_softcap_sm90_cu_49158569_28454cute1_E,@object
	.size		_ZN74_INTERNAL_7ab731fe_38_flash_bwd_hdim256_fp16_softcap_sm90_cu_49158569_28454cute1_E,(_ZN74_INTERNAL_7ab731fe_38_flash_bwd_hdim256_fp16_softcap_sm90_cu_49158569_28454cuda3std3__45__cpo6cbeginE - _ZN74_INTERNAL_7ab731fe_38_flash_bwd_hdim256_fp16_softcap_sm90_cu_49158569_28454cute1_E)
_ZN74_INTERNAL_7ab731fe_38_flash_bwd_hdim256_fp16_softcap_sm90_cu_49158569_28454cute1_E:
	.zero		1
	.type		_ZN74_INTERNAL_7ab731fe_38_flash_bwd_hdim256_fp16_softcap_sm90_cu_49158569_28454cuda3std3__45__cpo6cbeginE,@object
	.size		_ZN74_INTERNAL_7ab731fe_38_flash_bwd_hdim256_fp16_softcap_sm90_cu_49158569_28454cuda3std3__45__cpo6cbeginE,(_ZN74_INTERNAL_7ab731fe_38_flash_bwd_hdim256_fp16_softcap_sm90_cu_49158569_28454cuda3std3__48in_placeE - _ZN74_INTERNAL_7ab731fe_38_flash_bwd_hdim256_fp16_softcap_sm90_cu_49158569_28454cuda3std3__45__cpo6cbeginE)
_ZN74_INTERNAL_7ab731fe_38_flash_bwd_hdim256_fp16_softcap_sm90_cu_49158569_28454cuda3std3__45__cpo6cbeginE:
	.zero		1
	.type		_ZN74_INTERNAL_7ab731fe_38_flash_bwd_hdim256_fp16_softcap_sm90_cu_49158569_28454cuda3std3__48in_placeE,@object
	.size		_ZN74_INTERNAL_7ab731fe_38_flash_bwd_hdim256_fp16_softcap_sm90_cu_49158569_28454cuda3std3__48in_placeE,(_ZN74_INTERNAL_7ab731fe_38_flash_bwd_hdim256_fp16_softcap_sm90_cu_49158569_28454cuda3std6ranges3__45__cpo9iter_moveE - _ZN74_INTERNAL_7ab731fe_38_flash_bwd_hdim256_fp16_softcap_sm90_cu_49158569_28454cuda3std3__48in_placeE)
_ZN74_INTERNAL_7ab731fe_38_flash_bwd_hdim256_fp16_softcap_sm90_cu_49158569_28454cuda3std3__48in_placeE:
	.zero		1
	.type		_ZN74_INTERNAL_7ab731fe_38_flash_bwd_hdim256_fp16_softcap_sm90_cu_49158569_28454cuda3std6ranges3__45__cpo9iter_moveE,@object
	.size		_ZN74_INTERNAL_7ab731fe_38_flash_bwd_hdim256_fp16_softcap_sm90_cu_49158569_28454cuda3std6ranges3__45__cpo9iter_moveE,(_ZN74_INTERNAL_7ab731fe_38_flash_bwd_hdim256_fp16_softcap_sm90_cu_49158569_28454cuda3std3__45__cpo5beginE - _ZN74_INTERNAL_7ab731fe_38_flash_bwd_hdim256_fp16_softcap_sm90_cu_49158569_28454cuda3std6ranges3__45__cpo9iter_moveE)
_ZN74_INTERNAL_7ab731fe_38_flash_bwd_hdim256_fp16_softcap_sm90_cu_49158569_28454cuda3std6ranges3__45__cpo9iter_moveE:
	.zero		1
	.type		_ZN74_INTERNAL_7ab731fe_38_flash_bwd_hdim256_fp16_softcap_sm90_cu_49158569_28454cuda3std3__45__cpo5beginE,@object
	.size		_ZN74_INTERNAL_7ab731fe_38_flash_bwd_hdim256_fp16_softcap_sm90_cu_49158569_28454cuda3std3__45__cpo5beginE,(_ZN74_INTERNAL_7ab731fe_38_flash_bwd_hdim256_fp16_softcap_sm90_cu_49158569_28454cuda3std3__476_GLOBAL__N__7ab731fe_38_flash_bwd_hdim256_fp16_softcap_sm90_cu_49158569_28456ignoreE - _ZN74_INTERNAL_7ab731fe_38_flash_bwd_hdim256_fp16_softcap_sm90_cu_49158569_28454cuda3std3__45__cpo5beginE)
_ZN74_INTERNAL_7ab731fe_38_flash_bwd_hdim256_fp16_softcap_sm90_cu_49158569_28454cuda3std3__45__cpo5beginE:
	.zero		1
	.type		_ZN74_INTERNAL_7ab731fe_38_flash_bwd_hdim256_fp16_softcap_sm90_cu_49158569_28454cuda3std3__476_GLOBAL__N__7ab731fe_38_flash_bwd_hdim256_fp16_softcap_sm90_cu_49158569_28456ignoreE,@object
	.size		_ZN74_INTERNAL_7ab731fe_38_flash_bwd_hdim256_fp16_softcap_sm90_cu_49158569_28454cuda3std3__476_GLOBAL__N__7ab731fe_38_flash_bwd_hdim256_fp16_softcap_sm90_cu_49158569_28456ignoreE,(_ZN74_INTERNAL_7ab731fe_38_flash_bwd_hdim256_fp16_softcap_sm90_cu_49158569_28454cute7productE - _ZN74_INTERNAL_7ab731fe_38_flash_bwd_hdim256_fp16_softcap_sm90_cu_49158569_28454cuda3std3__476_GLOBAL__N__7ab731fe_38_flash_bwd_hdim256_fp16_softcap_sm90_cu_49158569_28456ignoreE)
_ZN74_INTERNAL_7ab731fe_38_flash_bwd_hdim256_fp16_softcap_sm90_cu_49158569_28454cuda3std3__476_GLOBAL__N__7ab731fe_38_flash_bwd_hdim256_fp16_softcap_sm90_cu_49158569_28456ignoreE:
	.zero		1
	.type		_ZN74_INTERNAL_7ab731fe_38_flash_bwd_hdim256_fp16_softcap_sm90_cu_49158569_28454cute7productE,@object
	.size		_ZN74_INTERNAL_7ab731fe_38_flash_bwd_hdim256_fp16_softcap_sm90_cu_49158569_28454cute7productE,(_ZN74_INTERNAL_7ab731fe_38_flash_bwd_hdim256_fp16_softcap_sm90_cu_49158569_28454cuda3std3__45__cpo3endE - _ZN74_INTERNAL_7ab731fe_38_flash_bwd_hdim256_fp16_softcap_sm90_cu_49158569_28454cute7productE)
_ZN74_INTERNAL_7ab731fe_38_flash_bwd_hdim256_fp16_softcap_sm90_cu_49158569_28454cute7productE:
	.zero		1
	.type		_ZN74_INTERNAL_7ab731fe_38_flash_bwd_hdim256_fp16_softcap_sm90_cu_49158569_28454cuda3std3__45__cpo3endE,@object
	.size		_ZN74_INTERNAL_7ab731fe_38_flash_bwd_hdim256_fp16_softcap_sm90_cu_49158569_28454cuda3std3__45__cpo3endE,(_ZN74_INTERNAL_7ab731fe_38_flash_bwd_hdim256_fp16_softcap_sm90_cu_49158569_28454cuda3std3__419piecewise_constructE - _ZN74_INTERNAL_7ab731fe_38_flash_bwd_hdim256_fp16_softcap_sm90_cu_49158569_28454cuda3std3__45__cpo3endE)
_ZN74_INTERNAL_7ab731fe_38_flash_bwd_hdim256_fp16_softcap_sm90_cu_49158569_28454cuda3std3__45__cpo3endE:
	.zero		1
	.type		_ZN74_INTERNAL_7ab731fe_38_flash_bwd_hdim256_fp16_softcap_sm90_cu_49158569_28454cuda3std3__419piecewise_constructE,@object
	.size		_ZN74_INTERNAL_7ab731fe_38_flash_bwd_hdim256_fp16_softcap_sm90_cu_49158569_28454cuda3std3__419piecewise_constructE,(_ZN74_INTERNAL_7ab731fe_38_flash_bwd_hdim256_fp16_softcap_sm90_cu_49158569_28454cuda3std3__45__cpo4cendE - _ZN74_INTERNAL_7ab731fe_38_flash_bwd_hdim256_fp16_softcap_sm90_cu_49158569_28454cuda3std3__419piecewise_constructE)
_ZN74_INTERNAL_7ab731fe_38_flash_bwd_hdim256_fp16_softcap_sm90_cu_49158569_28454cuda3std3__419piecewise_constructE:
	.zero		1
	.type		_ZN74_INTERNAL_7ab731fe_38_flash_bwd_hdim256_fp16_softcap_sm90_cu_49158569_28454cuda3std3__45__cpo4cendE,@object
	.size		_ZN74_INTERNAL_7ab731fe_38_flash_bwd_hdim256_fp16_softcap_sm90_cu_49158569_28454cuda3std3__45__cpo4cendE,(_ZN74_INTERNAL_7ab731fe_38_flash_bwd_hdim256_fp16_softcap_sm90_cu_49158569_28454cuda3std6ranges3__45__cpo4swapE - _ZN74_INTERNAL_7ab731fe_38_flash_bwd_hdim256_fp16_softcap_sm90_cu_49158569_28454cuda3std3__45__cpo4cendE)
_ZN74_INTERNAL_7ab731fe_38_flash_bwd_hdim256_fp16_softcap_sm90_cu_49158569_28454cuda3std3__45__cpo4cendE:
	.zero		1
	.type		_ZN74_INTERNAL_7ab731fe_38_flash_bwd_hdim256_fp16_softcap_sm90_cu_49158569_28454cuda3std6ranges3__45__cpo4swapE,@object
	.size		_ZN74_INTERNAL_7ab731fe_38_flash_bwd_hdim256_fp16_softcap_sm90_cu_49158569_28454cuda3std6ranges3__45__cpo4swapE,(.L_7 - _ZN74_INTERNAL_7ab731fe_38_flash_bwd_hdim256_fp16_softcap_sm90_cu_49158569_28454cuda3std6ranges3__45__cpo4swapE)
_ZN74_INTERNAL_7ab731fe_38_flash_bwd_hdim256_fp16_softcap_sm90_cu_49158569_28454cuda3std6ranges3__45__cpo4swapE:
	.zero		1
.L_7:


//--------------------- .nv.shared._ZN7cutlass13device_kernelIN5flash11enable_sm90INS1_16FlashAttnBwdSm90INS1_25CollectiveMainloopBwdSm90ILi2ELi1ELi1EN4cute5tupleIJNS5_1CILi1EEES8_S8_EEENS6_IJNS7_ILi64EEENS7_ILi80EEENS7_ILi256EEEEEENS_6half_tEfNS_4arch4Sm90ELb0ELb0ELb1ELb0ELb0ELb0ELb1ELb1ELi2ELi1ELi1ELi1ELb0EEENS1_24CollectiveEpilogueBwdGQAISD_fSG_Li256ELb0ELb0EEENS1_19SingleTileSchedulerILb0ELb0ELb0ELi80EEEEEEEEEvNT_6ParamsE --------------------------
	.section	.nv.shared._ZN7cutlass13device_kernelIN5flash11enable_sm90INS1_16FlashAttnBwdSm90INS1_25CollectiveMainloopBwdSm90ILi2ELi1ELi1EN4cute5tupleIJNS5_1CILi1EEES8_S8_EEENS6_IJNS7_ILi64EEENS7_ILi80EEENS7_ILi256EEEEEENS_6half_tEfNS_4arch4Sm90ELb0ELb0ELb1ELb0ELb0ELb0ELb1ELb1ELi2ELi1ELi1ELi1ELb0EEENS1_24CollectiveEpilogueBwdGQAISD_fSG_Li256ELb0ELb0EEENS1_19SingleTileSchedulerILb0ELb0ELb0ELi80EEEEEEEEEvNT_6ParamsE,"aw",@nobits
	.sectionflags	@""
	.align	16
	.zero		1024


//--------------------- .nv.shared._ZN7cutlass13device_kernelIN5flash11enable_sm90INS1_16FlashAttnBwdSm90INS1_25CollectiveMainloopBwdSm90ILi2ELi1ELi1EN4cute5tupleIJNS5_1CILi1EEES8_S8_EEENS6_IJNS7_ILi64EEENS7_ILi80EEENS7_ILi256EEEEEENS_6half_tEfNS_4arch4Sm90ELb0ELb0ELb1ELb1ELb0ELb0ELb1ELb1ELi2ELi1ELi1ELi1ELb0EEENS1_21CollectiveEpilogueBwdISD_SE_SG_Li256ELb1ELb1ELi2EEENS1_19SingleTileSchedulerILb1ELb0ELb0ELi80EEEEEEEEEvNT_6ParamsE --------------------------
	.section	.nv.shared._ZN7cutlass13device_kernelIN5flash11enable_sm90INS1_16FlashAttnBwdSm90INS1_25CollectiveMainloopBwdSm90ILi2ELi1ELi1EN4cute5tupleIJNS5_1CILi1EEES8_S8_EEENS6_IJNS7_ILi64EEENS7_ILi80EEENS7_ILi256EEEEEENS_6half_tEfNS_4arch4Sm90ELb0ELb0ELb1ELb1ELb0ELb0ELb1ELb1ELi2ELi1ELi1ELi1ELb0EEENS1_21CollectiveEpilogueBwdISD_SE_SG_Li256ELb1ELb1ELi2EEENS1_19SingleTileSchedulerILb1ELb0ELb0ELi80EEEEEEEEEvNT_6ParamsE,"aw",@nobits
	.sectionflags	@""
	.align	16
	.zero		1024


//--------------------- .nv.shared._ZN7cutlass13device_kernelIN5flash11enable_sm90INS1_16FlashAttnBwdSm90INS1_25CollectiveMainloopBwdSm90ILi2ELi1ELi1EN4cute5tupleIJNS5_1CILi1EEES8_S8_EEENS6_IJNS7_ILi64EEENS7_ILi80EEENS7_ILi256EEEEEENS_6half_tEfNS_4arch4Sm90ELb0ELb0ELb1ELb1ELb0ELb0ELb1ELb1ELi2ELi1ELi1ELi1ELb0EEENS1_24CollectiveEpilogueBwdGQAISD_fSG_Li256ELb1ELb0EEENS1_19SingleTileSchedulerILb1ELb0ELb0ELi80EEEEEEEEEvNT_6ParamsE --------------------------
	.section	.nv.shared._ZN7cutlass13device_kernelIN5flash11enable_sm90INS1_16FlashAttnBwdSm90INS1_25CollectiveMainloopBwdSm90ILi2ELi1ELi1EN4cute5tupleIJNS5_1CILi1EEES8_S8_EEENS6_IJNS7_ILi64EEENS7_ILi80EEENS7_ILi256EEEEEENS_6half_tEfNS_4arch4Sm90ELb0ELb0ELb1ELb1ELb0ELb0ELb1ELb1ELi2ELi1ELi1ELi1ELb0EEENS1_24CollectiveEpilogueBwdGQAISD_fSG_Li256ELb1ELb0EEENS1_19SingleTileSchedulerILb1ELb0ELb0ELi80EEEEEEEEEvNT_6ParamsE,"aw",@nobits
	.sectionflags	@""
	.align	16
	.zero		1024


//--------------------- .nv.shared._ZN7cutlass13device_kernelIN5flash11enable_sm90INS1_16FlashAttnBwdSm90INS1_25CollectiveMainloopBwdSm90ILi2ELi1ELi1EN4cute5tupleIJNS5_1CILi1EEES8_S8_EEENS6_IJNS7_ILi64EEENS7_ILi80EEENS7_ILi256EEEEEENS_6half_tEfNS_4arch4Sm90ELb0ELb1ELb1ELb0ELb0ELb0ELb1ELb1ELi2ELi1ELi1ELi1ELb0EEENS1_21CollectiveEpilogueBwdISD_SE_SG_Li256ELb0ELb1ELi2EEENS1_19SingleTileSchedulerILb0ELb0ELb0ELi80EEEEEEEEEvNT_6ParamsE --------------------------
	.section	.nv.shared._ZN7cutlass13device_kernelIN5flash11enable_sm90INS1_16FlashAttnBwdSm90INS1_25CollectiveMainloopBwdSm90ILi2ELi1ELi1EN4cute5tupleIJNS5_1CILi1EEES8_S8_EEENS6_IJNS7_ILi64EEENS7_ILi80EEENS7_ILi256EEEEEENS_6half_tEfNS_4arch4Sm90ELb0ELb1ELb1ELb0ELb0ELb0ELb1ELb1ELi2ELi1ELi1ELi1ELb0EEENS1_21CollectiveEpilogueBwdISD_SE_SG_Li256ELb0ELb1ELi2EEENS1_19SingleTileSchedulerILb0ELb0ELb0ELi80EEEEEEEEEvNT_6ParamsE,"aw",@nobits
	.sectionflags	@""
	.align	16
	.zero		1024


//--------------------- .nv.shared._ZN7cutlass13device_kernelIN5flash11enable_sm90INS1_16FlashAttnBwdSm90INS1_25CollectiveMainloopBwdSm90ILi2ELi1ELi1EN4cute5tupleIJNS5_1CILi1EEES8_S8_EEENS6_IJNS7_ILi64EEENS7_ILi80EEENS7_ILi256EEEEEENS_6half_tEfNS_4arch4Sm90ELb0ELb1ELb1ELb0ELb0ELb0ELb1ELb1ELi2ELi1ELi1ELi1ELb0EEENS1_24CollectiveEpilogueBwdGQAISD_fSG_Li256ELb0ELb0EEENS1_19SingleTileSchedulerILb0ELb0ELb0ELi80EEEEEEEEEvNT_6ParamsE --------------------------
	.section	.nv.shared._ZN7cutlass13device_kernelIN5flash11enable_sm90INS1_16FlashAttnBwdSm90INS1_25CollectiveMainloopBwdSm90ILi2ELi1ELi1EN4cute5tupleIJNS5_1CILi1EEES8_S8_EEENS6_IJNS7_ILi64EEENS7_ILi80EEENS7_ILi256EEEEEENS_6half_tEfNS_4arch4Sm90ELb0ELb1ELb1ELb0ELb0ELb0ELb1ELb1ELi2ELi1ELi1ELi1ELb0EEENS1_24CollectiveEpilogueBwdGQAISD_fSG_Li256ELb0ELb0EEENS1_19SingleTileSchedulerILb0ELb0ELb0ELi80EEEEEEEEEvNT_6ParamsE,"aw",@nobits
	.sectionflags	@""
	.align	16
	.zero		1024


//--------------------- .nv.shared._ZN7cutlass13device_kernelIN5flash11enable_sm90INS1_16FlashAttnBwdSm90INS1_25CollectiveMainloopBwdSm90ILi2ELi1ELi1EN4cute5tupleIJNS5_1CILi1EEES8_S8_EEENS6_IJNS7_ILi64EEENS7_ILi80EEENS7_ILi256EEEEEENS_6half_tEfNS_4arch4Sm90ELb0ELb1ELb1ELb1ELb0ELb0ELb1ELb1ELi2ELi1ELi1ELi1ELb0EEENS1_21CollectiveEpilogueBwdISD_SE_SG_Li256ELb1ELb1ELi2EEENS1_19SingleTileSchedulerILb1ELb0ELb0ELi80EEEEEEEEEvNT_6ParamsE --------------------------
	.section	.nv.shared._ZN7cutlass13device_kernelIN5flash11enable_sm90INS1_16FlashAttnBwdSm90INS1_25CollectiveMainloopBwdSm90ILi2ELi1ELi1EN4cute5tupleIJNS5_1CILi1EEES8_S8_EEENS6_IJNS7_ILi64EEENS7_ILi80EEENS7_ILi256EEEEEENS_6half_tEfNS_4arch4Sm90ELb0ELb1ELb1ELb1ELb0ELb0ELb1ELb1ELi2ELi1ELi1ELi1ELb0EEENS1_21CollectiveEpilogueBwdISD_SE_SG_Li256ELb1ELb1ELi2EEENS1_19SingleTileSchedulerILb1ELb0ELb0ELi80EEEEEEEEEvNT_6ParamsE,"aw",@nobits
	.sectionflags	@""
	.align	16
	.zero		1024


//--------------------- .nv.shared._ZN7cutlass13device_kernelIN5flash11enable_sm90INS1_16FlashAttnBwdSm90INS1_25CollectiveMainloopBwdSm90ILi2ELi1ELi1EN4cute5tupleIJNS5_1CILi1EEES8_S8_EEENS6_IJNS7_ILi64EEENS7_ILi80EEENS7_ILi256EEEEEENS_6half_tEfNS_4arch4Sm90ELb0ELb1ELb1ELb1ELb0ELb0ELb1ELb1ELi2ELi1ELi1ELi1ELb0EEENS1_24CollectiveEpilogueBwdGQAISD_fSG_Li256ELb1ELb0EEENS1_19SingleTileSchedulerILb1ELb0ELb0ELi80EEEEEEEEEvNT_6ParamsE --------------------------
	.section	.nv.shared._ZN7cutlass13device_kernelIN5flash11enable_sm90INS1_16FlashAttnBwdSm90INS1_25CollectiveMainloopBwdSm90ILi2ELi1ELi1EN4cute5tupleIJNS5_1CILi1EEES8_S8_EEENS6_IJNS7_ILi64EEENS7_ILi80EEENS7_ILi256EEEEEENS_6half_tEfNS_4arch4Sm90ELb0ELb1ELb1ELb1ELb0ELb0ELb1ELb1ELi2ELi1ELi1ELi1ELb0EEENS1_24CollectiveEpilogueBwdGQAISD_fSG_Li256ELb1ELb0EEENS1_19SingleTileSchedulerILb1ELb0ELb0ELi80EEEEEEEEEvNT_6ParamsE,"aw",@nobits
	.sectionflags	@""
	.align	16
	.zero		1024


//--------------------- .nv.shared._ZN7cutlass13device_kernelIN5flash11enable_sm90INS1_16FlashAttnBwdSm90INS1_25CollectiveMainloopBwdSm90ILi2ELi1ELi1EN4cute5tupleIJNS5_1CILi1EEES8_S8_EEENS6_IJNS7_ILi64EEENS7_ILi80EEENS7_ILi256EEEEEENS_6half_tEfNS_4arch4Sm90ELb1ELb0ELb1ELb0ELb0ELb0ELb1ELb1ELi2ELi1ELi1ELi1ELb0EEENS1_21CollectiveEpilogueBwdISD_SE_SG_Li256ELb0ELb1ELi2EEENS1_25SingleTileBwdLPTSchedulerILb0ELi80ELb0EEEEEEEEEvNT_6ParamsE --------------------------
	.section	.nv.shared._ZN7cutlass13device_kernelIN5flash11enable_sm90INS1_16FlashAttnBwdSm90INS1_25CollectiveMainloopBwdSm90ILi2ELi1ELi1EN4cute5tupleIJNS5_1CILi1EEES8_S8_EEENS6_IJNS7_ILi64EEENS7_ILi80EEENS7_ILi256EEEEEENS_6half_tEfNS_4arch4Sm90ELb1ELb0ELb1ELb0ELb0ELb0ELb1ELb1ELi2ELi1ELi1ELi1ELb0EEENS1_21CollectiveEpilogueBwdISD_SE_SG_Li256ELb0ELb1ELi2EEENS1_25SingleTileBwdLPTSchedulerILb0ELi80ELb0EEEEEEEEEvNT_6ParamsE,"aw",@nobits
	.sectionflags	@""
	.align	16
	.zero		1024


//--------------------- .nv.shared._ZN7cutlass13device_kernelIN5flash11enable_sm90INS1_16FlashAttnBwdSm90INS1_25CollectiveMainloopBwdSm90ILi2ELi1ELi1EN4cute5tupleIJNS5_1CILi1EEES8_S8_EEENS6_IJNS7_ILi64EEENS7_ILi80EEENS7_ILi256EEEEEENS_6half_tEfNS_4arch4Sm90ELb1ELb0ELb1ELb0ELb0ELb0ELb1ELb1ELi2ELi1ELi1ELi1ELb0EEENS1_24CollectiveEpilogueBwdGQAISD_fSG_Li256ELb0ELb0EEENS1_25SingleTileBwdLPTSchedulerILb0ELi80ELb0EEEEEEEEEvNT_6ParamsE --------------------------
	.section	.nv.shared._ZN7cutlass13device_kernelIN5flash11enable_sm90INS1_16FlashAttnBwdSm90INS1_25CollectiveMainloopBwdSm90ILi2ELi1ELi1EN4cute5tupleIJNS5_1CILi1EEES8_S8_EEENS6_IJNS7_ILi64EEENS7_ILi80EEENS7_ILi256EEEEEENS_6half_tEfNS_4arch4Sm90ELb1ELb0ELb1ELb0ELb0ELb0ELb1ELb1ELi2ELi1ELi1ELi1ELb0EEENS1_24CollectiveEpilogueBwdGQAISD_fSG_Li256ELb0ELb0EEENS1_25SingleTileBwdLPTSchedulerILb0ELi80ELb0EEEEEEEEEvNT_6ParamsE,"aw",@nobits
	.sectionflags	@""
	.align	16
	.zero		1024


//--------------------- .nv.shared._ZN7cutlass13device_kernelIN5flash22FlashAttnBwdPreprocessIN4cute5tupleIJNS3_1CILi64EEENS5_ILi256EEEEEENS_6half_tEfNS_4arch4Sm90ELb1ELb0EEEEEvNT_6ParamsE --------------------------
	.section	.nv.shared._ZN7cutlass13device_kernelIN5flash22FlashAttnBwdPreprocessIN4cute5tupleIJNS3_1CILi64EEENS5_ILi256EEEEEENS_6half_tEfNS_4arch4Sm90ELb1ELb0EEEEEvNT_6ParamsE,"aw",@nobits
	.sectionflags	@""
	.align	16
	.zero		1024


//--------------------- .nv.shared._ZN7cutlass13device_kernelIN5flash11enable_sm90INS1_16FlashAttnBwdSm90INS1_25CollectiveMainloopBwdSm90ILi2ELi1ELi1EN4cute5tupleIJNS5_1CILi1EEES8_S8_EEENS6_IJNS7_ILi64EEENS7_ILi80EEENS7_ILi256EEEEEENS_6half_tEfNS_4arch4Sm90ELb1ELb0ELb1ELb1ELb0ELb0ELb1ELb1ELi2ELi1ELi1ELi1ELb0EEENS1_21CollectiveEpilogueBwdISD_SE_SG_Li256ELb1ELb1ELi2EEENS1_25SingleTileBwdLPTSchedulerILb1ELi80ELb0EEEEEEEEEvNT_6ParamsE --------------------------
	.section	.nv.shared._ZN7cutlass13device_kernelIN5flash11enable_sm90INS1_16FlashAttnBwdSm90INS1_25CollectiveMainloopBwdSm90ILi2ELi1ELi1EN4cute5tupleIJNS5_1CILi1EEES8_S8_EEENS6_IJNS7_ILi64EEENS7_ILi80EEENS7_ILi256EEEEEENS_6half_tEfNS_4arch4Sm90ELb1ELb0ELb1ELb1ELb0ELb0ELb1ELb1ELi2ELi1ELi1ELi1ELb0EEENS1_21CollectiveEpilogueBwdISD_SE_SG_Li256ELb1ELb1ELi2EEENS1_25SingleTileBwdLPTSchedulerILb1ELi80ELb0EEEEEEEEEvNT_6ParamsE,"aw",@nobits
	.sectionflags	@""
	.align	16
	.zero		1024


//--------------------- .nv.shared._ZN7cutlass13device_kernelIN5flash32FlashAttnBwdPostprocessConvertdQIN4cute5tupleIJNS3_1CILi80EEENS5_ILi256EEEEEENS_6half_tEfNS_4arch4Sm90ELi256ENS3_8TiledMMAINS3_8MMA_AtomIJNS3_4SM904GMMA25MMA_64x16x16_F32F16F16_SSILNSF_5MajorE1ELSH_1ELNSF_7ScaleInE1ELSI_1EEEEEENS3_6LayoutINS4_IJNS5_ILi2EEENS5_ILi1EEESN_EEENS4_IJSN_NS5_ILi0EEESP_EEEEENS4_IJNS3_10UnderscoreESS_SS_EEEEELb1EEEEEvNT_6ParamsE --------------------------
	.section	.nv.shared._ZN7cutlass13device_kernelIN5flash32FlashAttnBwdPostprocessConvertdQIN4cute5tupleIJNS3_1CILi80EEENS5_ILi256EEEEEENS_6half_tEfNS_4arch4Sm90ELi256ENS3_8TiledMMAINS3_8MMA_AtomIJNS3_4SM904GMMA25MMA_64x16x16_F32F16F16_SSILNSF_5MajorE1ELSH_1ELNSF_7ScaleInE1ELSI_1EEEEEENS3_6LayoutINS4_IJNS5_ILi2EEENS5_ILi1EEESN_EEENS4_IJSN_NS5_ILi0EEESP_EEEEENS4_IJNS3_10UnderscoreESS_SS_EEEEELb1EEEEEvNT_6ParamsE,"aw",@nobits
	.sectionflags	@""
	.align	16
	.zero		1024


//--------------------- .nv.shared._ZN7cutlass13device_kernelIN5flash32FlashAttnBwdPostprocessConvertdQIN4cute5tupleIJNS3_1CILi64EEENS5_ILi256EEEEEENS_6half_tEfNS_4arch4Sm90ELi256ENS3_8TiledMMAINS3_8MMA_AtomIJNS3_4SM904GMMA25MMA_64x64x16_F32F16F16_SSILNSF_5MajorE1ELSH_0ELNSF_7ScaleInE1ELSI_1EEEEEENS3_6LayoutINS4_IJNS5_ILi2EEENS5_ILi1EEESN_EEENS4_IJSN_NS5_ILi0EEESP_EEEEENS4_IJNS3_10UnderscoreESS_SS_EEEEELb1EEEEEvNT_6ParamsE --------------------------
	.section	.nv.shared._ZN7cutlass13device_kernelIN5flash32FlashAttnBwdPostprocessConvertdQIN4cute5tupleIJNS3_1CILi64EEENS5_ILi256EEEEEENS_6half_tEfNS_4arch4Sm90ELi256ENS3_8TiledMMAINS3_8MMA_AtomIJNS3_4SM904GMMA25MMA_64x64x16_F32F16F16_SSILNSF_5MajorE1ELSH_0ELNSF_7ScaleInE1ELSI_1EEEEEENS3_6LayoutINS4_IJNS5_ILi2EEENS5_ILi1EEESN_EEENS4_IJSN_NS5_ILi0EEESP_EEEEENS4_IJNS3_10UnderscoreESS_SS_EEEEELb1EEEEEvNT_6ParamsE,"aw",@nobits
	.sectionflags	@""
	.align	16
	.zero		1024


//--------------------- .nv.shared._ZN7cutlass13device_kernelIN5flash11enable_sm90INS1_16FlashAttnBwdSm90INS1_25CollectiveMainloopBwdSm90ILi2ELi1ELi1EN4cute5tupleIJNS5_1CILi1EEES8_S8_EEENS6_IJNS7_ILi64EEENS7_ILi80EEENS7_ILi256EEEEEENS_6half_tEfNS_4arch4Sm90ELb1ELb0ELb1ELb1ELb0ELb0ELb1ELb1ELi2ELi1ELi1ELi1ELb0EEENS1_24CollectiveEpilogueBwdGQAISD_fSG_Li256ELb1ELb0EEENS1_25SingleTileBwdLPTSchedulerILb1ELi80ELb0EEEEEEEEEvNT_6ParamsE --------------------------
	.section	.nv.shared._ZN7cutlass13device_kernelIN5flash11enable_sm90INS1_16FlashAttnBwdSm90INS1_25CollectiveMainloopBwdSm90ILi2ELi1ELi1EN4cute5tupleIJNS5_1CILi1EEES8_S8_EEENS6_IJNS7_ILi64EEENS7_ILi80EEENS7_ILi256EEEEEENS_6half_tEfNS_4arch4Sm90ELb1ELb0ELb1ELb1ELb0ELb0ELb1ELb1ELi2ELi1ELi1ELi1ELb0EEENS1_24CollectiveEpilogueBwdGQAISD_fSG_Li256ELb1ELb0EEENS1_25SingleTileBwdLPTSchedulerILb1ELi80ELb0EEEEEEEEEvNT_6ParamsE,"aw",@nobits
	.sectionflags	@""
	.align	16
	.zero		1024


//--------------------- .nv.shared._ZN7cutlass13device_kernelIN5flash22FlashAttnBwdPreprocessIN4cute5tupleIJNS3_1CILi64EEENS5_ILi256EEEEEENS_6half_tEfNS_4arch4Sm90ELb1ELb1EEEEEvNT_6ParamsE --------------------------
	.section	.nv.shared._ZN7cutlass13device_kernelIN5flash22FlashAttnBwdPreprocessIN4cute5tupleIJNS3_1CILi64EEENS5_ILi256EEEEEENS_6half_tEfNS_4arch4Sm90ELb1ELb1EEEEEvNT_6ParamsE,"aw",@nobits
	.sectionflags	@""
	.align	16
	.zero		1024


//--------------------- .nv.constant0._ZN7cutlass13device_kernelIN5flash11enable_sm90INS1_16FlashAttnBwdSm90INS1_25CollectiveMainloopBwdSm90ILi2ELi1ELi1EN4cute5tupleIJNS5_1CILi1EEES8_S8_EEENS6_IJNS7_ILi64EEENS7_ILi80EEENS7_ILi256EEEEEENS_6half_tEfNS_4arch4Sm90ELb0ELb0ELb1ELb0ELb0ELb0ELb1ELb1ELi2ELi1ELi1ELi1ELb0EEENS1_21CollectiveEpilogueBwdISD_SE_SG_Li256ELb0ELb1ELi2EEENS1_19SingleTileSchedulerILb0ELb0ELb0ELi80EEEEEEEEEvNT_6ParamsE --------------------------
	.section	.nv.constant0._ZN7cutlass13device_kernelIN5flash11enable_sm90INS1_16FlashAttnBwdSm90INS1_25CollectiveMainloopBwdSm90ILi2ELi1ELi1EN4cute5tupleIJNS5_1CILi1EEES8_S8_EEENS6_IJNS7_ILi64EEENS7_ILi80EEENS7_ILi256EEEEEENS_6half_tEfNS_4arch4Sm90ELb0ELb0ELb1ELb0ELb0ELb0ELb1ELb1ELi2ELi1ELi1ELi1ELb0EEENS1_21CollectiveEpilogueBwdISD_SE_SG_Li256ELb0ELb1ELi2EEENS1_19SingleTileSchedulerILb0ELb0ELb0ELi80EEEEEEEEEvNT_6ParamsE,"a",@progbits
	.sectionflags	@""
	.align	4
.nv.constant0._ZN7cutlass13device_kernelIN5flash11enable_sm90INS1_16FlashAttnBwdSm90INS1_25CollectiveMainloopBwdSm90ILi2ELi1ELi1EN4cute5tupleIJNS5_1CILi1EEES8_S8_EEENS6_IJNS7_ILi64EEENS7_ILi80EEENS7_ILi256EEEEEENS_6half_tEfNS_4arch4Sm90ELb0ELb0ELb1ELb0ELb0ELb0ELb1ELb1ELi2ELi1ELi1ELi1ELb0EEENS1_21CollectiveEpilogueBwdISD_SE_SG_Li256ELb0ELb1ELi2EEENS1_19SingleTileSchedulerILb0ELb0ELb0ELi80EEEEEEEEEvNT_6ParamsE:
	.zero		3200


//--------------------- .nv.constant0._ZN7cutlass13device_kernelIN5flash11enable_sm90INS1_16FlashAttnBwdSm90INS1_25CollectiveMainloopBwdSm90ILi2ELi1ELi1EN4cute5tupleIJNS5_1CILi1EEES8_S8_EEENS6_IJNS7_ILi64EEENS7_ILi80EEENS7_ILi256EEEEEENS_6half_tEfNS_4arch4Sm90ELb0ELb0ELb1ELb0ELb0ELb0ELb1ELb1ELi2ELi1ELi1ELi1ELb0EEENS1_24CollectiveEpilogueBwdGQAISD_fSG_Li256ELb0ELb0EEENS1_19SingleTileSchedulerILb0ELb0ELb0ELi80EEEEEEEEEvNT_6ParamsE --------------------------
	.section	.nv.constant0._ZN7cutlass13device_kernelIN5flash11enable_sm90INS1_16FlashAttnBwdSm90INS1_25CollectiveMainloopBwdSm90ILi2ELi1ELi1EN4cute5tupleIJNS5_1CILi1EEES8_S8_EEENS6_IJNS7_ILi64EEENS7_ILi80EEENS7_ILi256EEEEEENS_6half_tEfNS_4arch4Sm90ELb0ELb0ELb1ELb0ELb0ELb0ELb1ELb1ELi2ELi1ELi1ELi1ELb0EEENS1_24CollectiveEpilogueBwdGQAISD_fSG_Li256ELb0ELb0EEENS1_19SingleTileSchedulerILb0ELb0ELb0ELi80EEEEEEEEEvNT_6ParamsE,"a",@progbits
	.sectionflags	@""
	.align	4
.nv.constant0._ZN7cutlass13device_kernelIN5flash11enable_sm90INS1_16FlashAttnBwdSm90INS1_25CollectiveMainloopBwdSm90ILi2ELi1ELi1EN4cute5tupleIJNS5_1CILi1EEES8_S8_EEENS6_IJNS7_ILi64EEENS7_ILi80EEENS7_ILi256EEEEEENS_6half_tEfNS_4arch4Sm90ELb0ELb0ELb1ELb0ELb0ELb0ELb1ELb1ELi2ELi1ELi1ELi1ELb0EEENS1_24CollectiveEpilogueBwdGQAISD_fSG_Li256ELb0ELb0EEENS1_19SingleTileSchedulerILb0ELb0ELb0ELi80EEEEEEEEEvNT_6ParamsE:
	.zero		2560


//--------------------- .nv.constant0._ZN7cutlass13device_kernelIN5flash11enable_sm90INS1_16FlashAttnBwdSm90INS1_25CollectiveMainloopBwdSm90ILi2ELi1ELi1EN4cute5tupleIJNS5_1CILi1EEES8_S8_EEENS6_IJNS7_ILi64EEENS7_ILi80EEENS7_ILi256EEEEEENS_6half_tEfNS_4arch4Sm90ELb0ELb0ELb1ELb1ELb0ELb0ELb1ELb1ELi2ELi1ELi1ELi1ELb0EEENS1_21CollectiveEpilogueBwdISD_SE_SG_Li256ELb1ELb1ELi2EEENS1_19SingleTileSchedulerILb1ELb0ELb0ELi80EEEEEEEEEvNT_6ParamsE --------------------------
	.section	.nv.constant0._ZN7cutlass13device_kernelIN5flash11enable_sm90INS1_16FlashAttnBwdSm90INS1_25CollectiveMainloopBwdSm90ILi2ELi1ELi1EN4cute5tupleIJNS5_1CILi1EEES8_S8_EEENS6_IJNS7_ILi64EEENS7_ILi80EEENS7_ILi256EEEEEENS_6half_tEfNS_4arch4Sm90ELb0ELb0ELb1ELb1ELb0ELb0ELb1ELb1ELi2ELi1ELi1ELi1ELb0EEENS1_21CollectiveEpilogueBwdISD_SE_SG_Li256ELb1ELb1ELi2EEENS1_19SingleTileSchedulerILb1ELb0ELb0ELi80EEEEEEEEEvNT_6ParamsE,"a",@progbits
	.sectionflags	@""
	.align	4
.nv.constant0._ZN7cutlass13device_kernelIN5flash11enable_sm90INS1_16FlashAttnBwdSm90INS1_25CollectiveMainloopBwdSm90ILi2ELi1ELi1EN4cute5tupleIJNS5_1CILi1EEES8_S8_EEENS6_IJNS7_ILi64EEENS7_ILi80EEENS7_ILi256EEEEEENS_6half_tEfNS_4arch4Sm90ELb0ELb0ELb1ELb1ELb0ELb0ELb1ELb1ELi2ELi1ELi1ELi1ELb0EEENS1_21CollectiveEpilogueBwdISD_SE_SG_Li256ELb1ELb1ELi2EEENS1_19SingleTileSchedulerILb1ELb0ELb0ELi80EEEEEEEEEvNT_6ParamsE:
	.zero		2560


//--------------------- .nv.constant0._ZN7cutlass13device_kernelIN5flash11enable_sm90INS1_16FlashAttnBwdSm90INS1_25CollectiveMainloopBwdSm90ILi2ELi1ELi1EN4cute5tupleIJNS5_1CILi1EEES8_S8_EEENS6_IJNS7_ILi64EEENS7_ILi80EEENS7_ILi256EEEEEENS_6half_tEfNS_4arch4Sm90ELb0ELb0ELb1ELb1ELb0ELb0ELb1ELb1ELi2ELi1ELi1ELi1ELb0EEENS1_24CollectiveEpilogueBwdGQAISD_fSG_Li256ELb1ELb0EEENS1_19SingleTileSchedulerILb1ELb0ELb0ELi80EEEEEEEEEvNT_6ParamsE --------------------------
	.section	.nv.constant0._ZN7cutlass13device_kernelIN5flash11enable_sm90INS1_16FlashAttnBwdSm90INS1_25CollectiveMainloopBwdSm90ILi2ELi1ELi1EN4cute5tupleIJNS5_1CILi1EEES8_S8_EEENS6_IJNS7_ILi64EEENS7_ILi80EEENS7_ILi256EEEEEENS_6half_tEfNS_4arch4Sm90ELb0ELb0ELb1ELb1ELb0ELb0ELb1ELb1ELi2ELi1ELi1ELi1ELb0EEENS1_24CollectiveEpilogueBwdGQAISD_fSG_Li256ELb1ELb0EEENS1_19SingleTileSchedulerILb1ELb0ELb0ELi80EEEEEEEEEvNT_6ParamsE,"a",@progbits
	.sectionflags	@""
	.align	4
.nv.constant0._ZN7cutlass13device_kernelIN5flash11enable_sm90INS1_16FlashAttnBwdSm90INS1_25CollectiveMainloopBwdSm90ILi2ELi1ELi1EN4cute5tupleIJNS5_1CILi1EEES8_S8_EEENS6_IJNS7_ILi64EEENS7_ILi80EEENS7_ILi256EEEEEENS_6half_tEfNS_4arch4Sm90ELb0ELb0ELb1ELb1ELb0ELb0ELb1ELb1ELi2ELi1ELi1ELi1ELb0EEENS1_24CollectiveEpilogueBwdGQAISD_fSG_Li256ELb1ELb0EEENS1_19SingleTileSchedulerILb1ELb0ELb0ELi80EEEEEEEEEvNT_6ParamsE:
	.zero		2560


//--------------------- .nv.constant0._ZN7cutlass13device_kernelIN5flash11enable_sm90INS1_16FlashAttnBwdSm90INS1_25CollectiveMainloopBwdSm90ILi2ELi1ELi1EN4cute5tupleIJNS5_1CILi1EEES8_S8_EEENS6_IJNS7_ILi64EEENS7_ILi80EEENS7_ILi256EEEEEENS_6half_tEfNS_4arch4Sm90ELb0ELb1ELb1ELb0ELb0ELb0ELb1ELb1ELi2ELi1ELi1ELi1ELb0EEENS1_21CollectiveEpilogueBwdISD_SE_SG_Li256ELb0ELb1ELi2EEENS1_19SingleTileSchedulerILb0ELb0ELb0ELi80EEEEEEEEEvNT_6ParamsE --------------------------
	.section	.nv.constant0._ZN7cutlass13device_kernelIN5flash11enable_sm90INS1_16FlashAttnBwdSm90INS1_25CollectiveMainloopBwdSm90ILi2ELi1ELi1EN4cute5tupleIJNS5_1CILi1EEES8_S8_EEENS6_IJNS7_ILi64EEENS7_ILi80EEENS7_ILi256EEEEEENS_6half_tEfNS_4arch4Sm90ELb0ELb1ELb1ELb0ELb0ELb0ELb1ELb1ELi2ELi1ELi1ELi1ELb0EEENS1_21CollectiveEpilogueBwdISD_SE_SG_Li256ELb0ELb1ELi2EEENS1_19SingleTileSchedulerILb0ELb0ELb0ELi80EEEEEEEEEvNT_6ParamsE,"a",@progbits
	.sectionflags	@""
	.align	4
.nv.constant0._ZN7cutlass13device_kernelIN5flash11enable_sm90INS1_16FlashAttnBwdSm90INS1_25CollectiveMainloopBwdSm90ILi2ELi1ELi1EN4cute5tupleIJNS5_1CILi1EEES8_S8_EEENS6_IJNS7_ILi64EEENS7_ILi80EEENS7_ILi256EEEEEENS_6half_tEfNS_4arch4Sm90ELb0ELb1ELb1ELb0ELb0ELb0ELb1ELb1ELi2ELi1ELi1ELi1ELb0EEENS1_21CollectiveEpilogueBwdISD_SE_SG_Li256ELb0ELb1ELi2EEENS1_19SingleTileSchedulerILb0ELb0ELb0ELi80EEEEEEEEEvNT_6ParamsE:
	.zero		3200


//--------------------- .nv.constant0._ZN7cutlass13device_kernelIN5flash11enable_sm90INS1_16FlashAttnBwdSm90INS1_25CollectiveMainloopBwdSm90ILi2ELi1ELi1EN4cute5tupleIJNS5_1CILi1EEES8_S8_EEENS6_IJNS7_ILi64EEENS7_ILi80EEENS7_ILi256EEEEEENS_6half_tEfNS_4arch4Sm90ELb0ELb1ELb1ELb0ELb0ELb0ELb1ELb1ELi2ELi1ELi1ELi1ELb0EEENS1_24CollectiveEpilogueBwdGQAISD_fSG_Li256ELb0ELb0EEENS1_19SingleTileSchedulerILb0ELb0ELb0ELi80EEEEEEEEEvNT_6ParamsE --------------------------
	.section	.nv.constant0._ZN7cutlass13device_kernelIN5flash11enable_sm90INS1_16FlashAttnBwdSm90INS1_25CollectiveMainloopBwdSm90ILi2ELi1ELi1EN4cute5tupleIJNS5_1CILi1EEES8_S8_EEENS6_IJNS7_ILi64EEENS7_ILi80EEENS7_ILi256EEEEEENS_6half_tEfNS_4arch4Sm90ELb0ELb1ELb1ELb0ELb0ELb0ELb1ELb1ELi2ELi1ELi1ELi1ELb0EEENS1_24CollectiveEpilogueBwdGQAISD_fSG_Li256ELb0ELb0EEENS1_19SingleTileSchedulerILb0ELb0ELb0ELi80EEEEEEEEEvNT_6ParamsE,"a",@progbits
	.sectionflags	@""
	.align	4
.nv.constant0._ZN7cutlass13device_kernelIN5flash11enable_sm90INS1_16FlashAttnBwdSm90INS1_25CollectiveMainloopBwdSm90ILi2ELi1ELi1EN4cute5tupleIJNS5_1CILi1EEES8_S8_EEENS6_IJNS7_ILi64EEENS7_ILi80EEENS7_ILi256EEEEEENS_6half_tEfNS_4arch4Sm90ELb0ELb1ELb1ELb0ELb0ELb0ELb1ELb1ELi2ELi1ELi1ELi1ELb0EEENS1_24CollectiveEpilogueBwdGQAISD_fSG_Li256ELb0ELb0EEENS1_19SingleTileSchedulerILb0ELb0ELb0ELi80EEEEEEEEEvNT_6ParamsE:
	.zero		2560


//--------------------- .nv.constant0._ZN7cutlass13device_kernelIN5flash11enable_sm90INS1_16FlashAttnBwdSm90INS1_25CollectiveMainloopBwdSm90ILi2ELi1ELi1EN4cute5tupleIJNS5_1CILi1EEES8_S8_EEENS6_IJNS7_ILi64EEENS7_ILi80EEENS7_ILi256EEEEEENS_6half_tEfNS_4arch4Sm90ELb0ELb1ELb1ELb1ELb0ELb0ELb1ELb1ELi2ELi1ELi1ELi1ELb0EEENS1_21CollectiveEpilogueBwdISD_SE_SG_Li256ELb1ELb1ELi2EEENS1_19SingleTileSchedulerILb1ELb0ELb0ELi80EEEEEEEEEvNT_6ParamsE --------------------------
	.section	.nv.constant0._ZN7cutlass13device_kernelIN5flash11enable_sm90INS1_16FlashAttnBwdSm90INS1_25CollectiveMainloopBwdSm90ILi2ELi1ELi1EN4cute5tupleIJNS5_1CILi1EEES8_S8_EEENS6_IJNS7_ILi64EEENS7_ILi80EEENS7_ILi256EEEEEENS_6half_tEfNS_4arch4Sm90ELb0ELb1ELb1ELb1ELb0ELb0ELb1ELb1ELi2ELi1ELi1ELi1ELb0EEENS1_21CollectiveEpilogueBwdISD_SE_SG_Li256ELb1ELb1ELi2EEENS1_19SingleTileSchedulerILb1ELb0ELb0ELi80EEEEEEEEEvNT_6ParamsE,"a",@progbits
	.sectionflags	@""
	.align	4
.nv.constant0._ZN7cutlass13device_kernelIN5flash11enable_sm90INS1_16FlashAttnBwdSm90INS1_25CollectiveMainloopBwdSm90ILi2ELi1ELi1EN4cute5tupleIJNS5_1CILi1EEES8_S8_EEENS6_IJNS7_ILi64EEENS7_ILi80EEENS7_ILi256EEEEEENS_6half_tEfNS_4arch4Sm90ELb0ELb1ELb1ELb1ELb0ELb0ELb1ELb1ELi2ELi1ELi1ELi1ELb0EEENS1_21CollectiveEpilogueBwdISD_SE_SG_Li256ELb1ELb1ELi2EEENS1_19SingleTileSchedulerILb1ELb0ELb0ELi80EEEEEEEEEvNT_6ParamsE:
	.zero		2560


//--------------------- .nv.constant0._ZN7cutlass13device_kernelIN5flash11enable_sm90INS1_16FlashAttnBwdSm90INS1_25CollectiveMainloopBwdSm90ILi2ELi1ELi1EN4cute5tupleIJNS5_1CILi1EEES8_S8_EEENS6_IJNS7_ILi64EEENS7_ILi80EEENS7_ILi256EEEEEENS_6half_tEfNS_4arch4Sm90ELb0ELb1ELb1ELb1ELb0ELb0ELb1ELb1ELi2ELi1ELi1ELi1ELb0EEENS1_24CollectiveEpilogueBwdGQAISD_fSG_Li256ELb1ELb0EEENS1_19SingleTileSchedulerILb1ELb0ELb0ELi80EEEEEEEEEvNT_6ParamsE --------------------------
	.section	.nv.constant0._ZN7cutlass13device_kernelIN5flash11enable_sm90INS1_16FlashAttnBwdSm90INS1_25CollectiveMainloopBwdSm90ILi2ELi1ELi1EN4cute5tupleIJNS5_1CILi1EEES8_S8_EEENS6_IJNS7_ILi64EEENS7_ILi80EEENS7_ILi256EEEEEENS_6half_tEfNS_4arch4Sm90ELb0ELb1ELb1ELb1ELb0ELb0ELb1ELb1ELi2ELi1ELi1ELi1ELb0EEENS1_24CollectiveEpilogueBwdGQAISD_fSG_Li256ELb1ELb0EEENS1_19SingleTileSchedulerILb1ELb0ELb0ELi80EEEEEEEEEvNT_6ParamsE,"a",@progbits
	.sectionflags	@""
	.align	4
.nv.constant0._ZN7cutlass13device_kernelIN5flash11enable_sm90INS1_16FlashAttnBwdSm90INS1_25CollectiveMainloopBwdSm90ILi2ELi1ELi1EN4cute5tupleIJNS5_1CILi1EEES8_S8_EEENS6_IJNS7_ILi64EEENS7_ILi80EEENS7_ILi256EEEEEENS_6half_tEfNS_4arch4Sm90ELb0ELb1ELb1ELb1ELb0ELb0ELb1ELb1ELi2ELi1ELi1ELi1ELb0EEENS1_24CollectiveEpilogueBwdGQAISD_fSG_Li256ELb1ELb0EEENS1_19SingleTileSchedulerILb1ELb0ELb0ELi80EEEEEEEEEvNT_6ParamsE:
	.zero		2560


//--------------------- .nv.constant0._ZN7cutlass13device_kernelIN5flash11enable_sm90INS1_16FlashAttnBwdSm90INS1_25CollectiveMainloopBwdSm90ILi2ELi1ELi1EN4cute5tupleIJNS5_1CILi1EEES8_S8_EEENS6_IJNS7_ILi64EEENS7_ILi80EEENS7_ILi256EEEEEENS_6half_tEfNS_4arch4Sm90ELb1ELb0ELb1ELb0ELb0ELb0ELb1ELb1ELi2ELi1ELi1ELi1ELb0EEENS1_21CollectiveEpilogueBwdISD_SE_SG_Li256ELb0ELb1ELi2EEENS1_25SingleTileBwdLPTSchedulerILb0ELi80ELb0EEEEEEEEEvNT_6ParamsE --------------------------
	.section	.nv.constant0._ZN7cutlass13device_kernelIN5flash11enable_sm90INS1_16FlashAttnBwdSm90INS1_25CollectiveMainloopBwdSm90ILi2ELi1ELi1EN4cute5tupleIJNS5_1CILi1EEES8_S8_EEENS6_IJNS7_ILi64EEENS7_ILi80EEENS7_ILi256EEEEEENS_6half_tEfNS_4arch4Sm90ELb1ELb0ELb1ELb0ELb0ELb0ELb1ELb1ELi2ELi1ELi1ELi1ELb0EEENS1_21CollectiveEpilogueBwdISD_SE_SG_Li256ELb0ELb1ELi2EEENS1_25SingleTileBwdLPTSchedulerILb0ELi80ELb0EEEEEEEEEvNT_6ParamsE,"a",@progbits
	.sectionflags	@""
	.align	4
.nv.constant0._ZN7cutlass13device_kernelIN5flash11enable_sm90INS1_16FlashAttnBwdSm90INS1_25CollectiveMainloopBwdSm90ILi2ELi1ELi1EN4cute5tupleIJNS5_1CILi1EEES8_S8_EEENS6_IJNS7_ILi64EEENS7_ILi80EEENS7_ILi256EEEEEENS_6half_tEfNS_4arch4Sm90ELb1ELb0ELb1ELb0ELb0ELb0ELb1ELb1ELi2ELi1ELi1ELi1ELb0EEENS1_21CollectiveEpilogueBwdISD_SE_SG_Li256ELb0ELb1ELi2EEENS1_25SingleTileBwdLPTSchedulerILb0ELi80ELb0EEEEEEEEEvNT_6ParamsE:
	.zero		3200


//--------------------- .nv.constant0._ZN7cutlass13device_kernelIN5flash11enable_sm90INS1_16FlashAttnBwdSm90INS1_25CollectiveMainloopBwdSm90ILi2ELi1ELi1EN4cute5tupleIJNS5_1CILi1EEES8_S8_EEENS6_IJNS7_ILi64EEENS7_ILi80EEENS7_ILi256EEEEEENS_6half_tEfNS_4arch4Sm90ELb1ELb0ELb1ELb0ELb0ELb0ELb1ELb1ELi2ELi1ELi1ELi1ELb0EEENS1_24CollectiveEpilogueBwdGQAISD_fSG_Li256ELb0ELb0EEENS1_25SingleTileBwdLPTSchedulerILb0ELi80ELb0EEEEEEEEEvNT_6ParamsE --------------------------
	.section	.nv.constant0._ZN7cutlass13device_kernelIN5flash11enable_sm90INS1_16FlashAttnBwdSm90INS1_25CollectiveMainloopBwdSm90ILi2ELi1ELi1EN4cute5tupleIJNS5_1CILi1EEES8_S8_EEENS6_IJNS7_ILi64EEENS7_ILi80EEENS7_ILi256EEEEEENS_6half_tEfNS_4arch4Sm90ELb1ELb0ELb1ELb0ELb0ELb0ELb1ELb1ELi2ELi1ELi1ELi1ELb0EEENS1_24CollectiveEpilogueBwdGQAISD_fSG_Li256ELb0ELb0EEENS1_25SingleTileBwdLPTSchedulerILb0ELi80ELb0EEEEEEEEEvNT_6ParamsE,"a",@progbits
	.sectionflags	@""
	.align	4
.nv.constant0._ZN7cutlass13device_kernelIN5flash11enable_sm90INS1_16FlashAttnBwdSm90INS1_25CollectiveMainloopBwdSm90ILi2ELi1ELi1EN4cute5tupleIJNS5_1CILi1EEES8_S8_EEENS6_IJNS7_ILi64EEENS7_ILi80EEENS7_ILi256EEEEEENS_6half_tEfNS_4arch4Sm90ELb1ELb0ELb1ELb0ELb0ELb0ELb1ELb1ELi2ELi1ELi1ELi1ELb0EEENS1_24CollectiveEpilogueBwdGQAISD_fSG_Li256ELb0ELb0EEENS1_25SingleTileBwdLPTSchedulerILb0ELi80ELb0EEEEEEEEEvNT_6ParamsE:
	.zero		2688


//--------------------- .nv.constant0._ZN7cutlass13device_kernelIN5flash22FlashAttnBwdPreprocessIN4cute5tupleIJNS3_1CILi64EEENS5_ILi256EEEEEENS_6half_tEfNS_4arch4Sm90ELb1ELb0EEEEEvNT_6ParamsE --------------------------
	.section	.nv.constant0._ZN7cutlass13device_kernelIN5flash22FlashAttnBwdPreprocessIN4cute5tupleIJNS3_1CILi64EEENS5_ILi256EEEEEENS_6half_tEfNS_4arch4Sm90ELb1ELb0EEEEEvNT_6ParamsE,"a",@progbits
	.sectionflags	@""
	.align	4
.nv.constant0._ZN7cutlass13device_kernelIN5flash22FlashAttnBwdPreprocessIN4cute5tupleIJNS3_1CILi64EEENS5_ILi256EEEEEENS_6half_tEfNS_4arch4Sm90ELb1ELb0EEEEEvNT_6ParamsE:
	.zero		1136


//--------------------- .nv.constant0._ZN7cutlass13device_kernelIN5flash11enable_sm90INS1_16FlashAttnBwdSm90INS1_25CollectiveMainloopBwdSm90ILi2ELi1ELi1EN4cute5tupleIJNS5_1CILi1EEES8_S8_EEENS6_IJNS7_ILi64EEENS7_ILi80EEENS7_ILi256EEEEEENS_6half_tEfNS_4arch4Sm90ELb1ELb0ELb1ELb1ELb0ELb0ELb1ELb1ELi2ELi1ELi1ELi1ELb0EEENS1_21CollectiveEpilogueBwdISD_SE_SG_Li256ELb1ELb1ELi2EEENS1_25SingleTileBwdLPTSchedulerILb1ELi80ELb0EEEEEEEEEvNT_6ParamsE --------------------------
	.section	.nv.constant0._ZN7cutlass13device_kernelIN5flash11enable_sm90INS1_16FlashAttnBwdSm90INS1_25CollectiveMainloopBwdSm90ILi2ELi1ELi1EN4cute5tupleIJNS5_1CILi1EEES8_S8_EEENS6_IJNS7_ILi64EEENS7_ILi80EEENS7_ILi256EEEEEENS_6half_tEfNS_4arch4Sm90ELb1ELb0ELb1ELb1ELb0ELb0ELb1ELb1ELi2ELi1ELi1ELi1ELb0EEENS1_21CollectiveEpilogueBwdISD_SE_SG_Li256ELb1ELb1ELi2EEENS1_25SingleTileBwdLPTSchedulerILb1ELi80ELb0EEEEEEEEEvNT_6ParamsE,"a",@progbits
	.sectionflags	@""
	.align	4
.nv.constant0._ZN7cutlass13device_kernelIN5flash11enable_sm90INS1_16FlashAttnBwdSm90INS1_25CollectiveMainloopBwdSm90ILi2ELi1ELi1EN4cute5tupleIJNS5_1CILi1EEES8_S8_EEENS6_IJNS7_ILi64EEENS7_ILi80EEENS7_ILi256EEEEEENS_6half_tEfNS_4arch4Sm90ELb1ELb0ELb1ELb1ELb0ELb0ELb1ELb1ELi2ELi1ELi1ELi1ELb0EEENS1_21CollectiveEpilogueBwdISD_SE_SG_Li256ELb1ELb1ELi2EEENS1_25SingleTileBwdLPTSchedulerILb1ELi80ELb0EEEEEEEEEvNT_6ParamsE:
	.zero		2560


//--------------------- .nv.constant0._ZN7cutlass13device_kernelIN5flash32FlashAttnBwdPostprocessConvertdQIN4cute5tupleIJNS3_1CILi80EEENS5_ILi256EEEEEENS_6half_tEfNS_4arch4Sm90ELi256ENS3_8TiledMMAINS3_8MMA_AtomIJNS3_4SM904GMMA25MMA_64x16x16_F32F16F16_SSILNSF_5MajorE1ELSH_1ELNSF_7ScaleInE1ELSI_1EEEEEENS3_6LayoutINS4_IJNS5_ILi2EEENS5_ILi1EEESN_EEENS4_IJSN_NS5_ILi0EEESP_EEEEENS4_IJNS3_10UnderscoreESS_SS_EEEEELb1EEEEEvNT_6ParamsE --------------------------
	.section	.nv.constant0._ZN7cutlass13device_kernelIN5flash32FlashAttnBwdPostprocessConvertdQIN4cute5tupleIJNS3_1CILi80EEENS5_ILi256EEEEEENS_6half_tEfNS_4arch4Sm90ELi256ENS3_8TiledMMAINS3_8MMA_AtomIJNS3_4SM904GMMA25MMA_64x16x16_F32F16F16_SSILNSF_5MajorE1ELSH_1ELNSF_7ScaleInE1ELSI_1EEEEEENS3_6LayoutINS4_IJNS5_ILi2EEENS5_ILi1EEESN_EEENS4_IJSN_NS5_ILi0EEESP_EEEEENS4_IJNS3_10UnderscoreESS_SS_EEEEELb1EEEEEvNT_6ParamsE,"a",@progbits
	.sectionflags	@""
	.align	4
.nv.constant0._ZN7cutlass13device_kernelIN5flash32FlashAttnBwdPostprocessConvertdQIN4cute5tupleIJNS3_1CILi80EEENS5_ILi256EEEEEENS_6half_tEfNS_4arch4Sm90ELi256ENS3_8TiledMMAINS3_8MMA_AtomIJNS3_4SM904GMMA25MMA_64x16x16_F32F16F16_SSILNSF_5MajorE1ELSH_1ELNSF_7ScaleInE1ELSI_1EEEEEENS3_6LayoutINS4_IJNS5_ILi2EEENS5_ILi1EEESN_EEENS4_IJSN_NS5_ILi0EEESP_EEEEENS4_IJNS3_10UnderscoreESS_SS_EEEEELb1EEEEEvNT_6ParamsE:
	.zero		1008


//--------------------- .nv.constant0._ZN7cutlass13device_kernelIN5flash32FlashAttnBwdPostprocessConvertdQIN4cute5tupleIJNS3_1CILi64EEENS5_ILi256EEEEEENS_6half_tEfNS_4arch4Sm90ELi256ENS3_8TiledMMAINS3_8MMA_AtomIJNS3_4SM904GMMA25MMA_64x64x16_F32F16F16_SSILNSF_5MajorE1ELSH_0ELNSF_7ScaleInE1ELSI_1EEEEEENS3_6LayoutINS4_IJNS5_ILi2EEENS5_ILi1EEESN_EEENS4_IJSN_NS5_ILi0EEESP_EEEEENS4_IJNS3_10UnderscoreESS_SS_EEEEELb1EEEEEvNT_6ParamsE --------------------------
	.section	.nv.constant0._ZN7cutlass13device_kernelIN5flash32FlashAttnBwdPostprocessConvertdQIN4cute5tupleIJNS3_1CILi64EEENS5_ILi256EEEEEENS_6half_tEfNS_4arch4Sm90ELi256ENS3_8TiledMMAINS3_8MMA_AtomIJNS3_4SM904GMMA25MMA_64x64x16_F32F16F16_SSILNSF_5MajorE1ELSH_0ELNSF_7ScaleInE1ELSI_1EEEEEENS3_6LayoutINS4_IJNS5_ILi2EEENS5_ILi1EEESN_EEENS4_IJSN_NS5_ILi0EEESP_EEEEENS4_IJNS3_10UnderscoreESS_SS_EEEEELb1EEEEEvNT_6ParamsE,"a",@progbits
	.sectionflags	@""
	.align	4
.nv.constant0._ZN7cutlass13device_kernelIN5flash32FlashAttnBwdPostprocessConvertdQIN4cute5tupleIJNS3_1CILi64EEENS5_ILi256EEEEEENS_6half_tEfNS_4arch4Sm90ELi256ENS3_8TiledMMAINS3_8MMA_AtomIJNS3_4SM904GMMA25MMA_64x64x16_F32F16F16_SSILNSF_5MajorE1ELSH_0ELNSF_7ScaleInE1ELSI_1EEEEEENS3_6LayoutINS4_IJNS5_ILi2EEENS5_ILi1EEESN_EEENS4_IJSN_NS5_ILi0EEESP_EEEEENS4_IJNS3_10UnderscoreESS_SS_EEEEELb1EEEEEvNT_6ParamsE:
	.zero		1008


//--------------------- .nv.constant0._ZN7cutlass13device_kernelIN5flash11enable_sm90INS1_16FlashAttnBwdSm90INS1_25CollectiveMainloopBwdSm90ILi2ELi1ELi1EN4cute5tupleIJNS5_1CILi1EEES8_S8_EEENS6_IJNS7_ILi64EEENS7_ILi80EEENS7_ILi256EEEEEENS_6half_tEfNS_4arch4Sm90ELb1ELb0ELb1ELb1ELb0ELb0ELb1ELb1ELi2ELi1ELi1ELi1ELb0EEENS1_24CollectiveEpilogueBwdGQAISD_fSG_Li256ELb1ELb0EEENS1_25SingleTileBwdLPTSchedulerILb1ELi80ELb0EEEEEEEEEvNT_6ParamsE --------------------------
	.section	.nv.constant0._ZN7cutlass13device_kernelIN5flash11enable_sm90INS1_16FlashAttnBwdSm90INS1_25CollectiveMainloopBwdSm90ILi2ELi1ELi1EN4cute5tupleIJNS5_1CILi1EEES8_S8_EEENS6_IJNS7_ILi64EEENS7_ILi80EEENS7_ILi256EEEEEENS_6half_tEfNS_4arch4Sm90ELb1ELb0ELb1ELb1ELb0ELb0ELb1ELb1ELi2ELi1ELi1ELi1ELb0EEENS1_24CollectiveEpilogueBwdGQAISD_fSG_Li256ELb1ELb0EEENS1_25SingleTileBwdLPTSchedulerILb1ELi80ELb0EEEEEEEEEvNT_6ParamsE,"a",@progbits
	.sectionflags	@""
	.align	4
.nv.constant0._ZN7cutlass13device_kernelIN5flash11enable_sm90INS1_16FlashAttnBwdSm90INS1_25CollectiveMainloopBwdSm90ILi2ELi1ELi1EN4cute5tupleIJNS5_1CILi1EEES8_S8_EEENS6_IJNS7_ILi64EEENS7_ILi80EEENS7_ILi256EEEEEENS_6half_tEfNS_4arch4Sm90ELb1ELb0ELb1ELb1ELb0ELb0ELb1ELb1ELi2ELi1ELi1ELi1ELb0EEENS1_24CollectiveEpilogueBwdGQAISD_fSG_Li256ELb1ELb0EEENS1_25SingleTileBwdLPTSchedulerILb1ELi80ELb0EEEEEEEEEvNT_6ParamsE:
	.zero		2688


//--------------------- .nv.constant0._ZN7cutlass13device_kernelIN5flash22FlashAttnBwdPreprocessIN4cute5tupleIJNS3_1CILi64EEENS5_ILi256EEEEEENS_6half_tEfNS_4arch4Sm90ELb1ELb1EEEEEvNT_6ParamsE --------------------------
	.section	.nv.constant0._ZN7cutlass13device_kernelIN5flash22FlashAttnBwdPreprocessIN4cute5tupleIJNS3_1CILi64EEENS5_ILi256EEEEEENS_6half_tEfNS_4arch4Sm90ELb1ELb1EEEEEvNT_6ParamsE,"a",@progbits
	.sectionflags	@""
	.align	4
.nv.constant0._ZN7cutlass13device_kernelIN5flash22FlashAttnBwdPreprocessIN4cute5tupleIJNS3_1CILi64EEENS5_ILi256EEEEEENS_6half_tEfNS_4arch4Sm90ELb1ELb1EEEEEvNT_6ParamsE:
	.zero		1136


//--------------------- SYMBOLS --------------------------

	.type		.nv.reservedSmem.offset0,@object
	.size		.nv.reservedSmem.offset0,0x4
	.type		.nv.reservedSmem.cap,@object
	.size		.nv.reservedSmem.cap,0x4
